	.target	sm_80

	.elftype	@"ET_EXEC"


//--------------------- .note.nv.tkinfo           --------------------------
	.section	.note.nv.tkinfo,"",@"SHT_NOTE"
	.sectionflags	@"SHF_NOTE_NV_TKINFO"
	.tkinfo
        /*0018*/ 	.word	0x00000002
        /*0030*/ 	.string	""
        /*0030*/ 	.string	"ptxas"
        /*0030*/ 	.string	"Cuda compilation tools, release 13.0, V13.0.88"
        /*0030*/ 	.string	"Build cuda_13.0.r13.0/compiler.36424714_0"
        /*0030*/ 	.string	"-v  -suppress-debug-info  -lineinfo  -arch sm_80 "



//--------------------- .note.nv.cuinfo           --------------------------
	.section	.note.nv.cuinfo,"",@"SHT_NOTE"
	.sectionflags	@"SHF_NOTE_NV_CUINFO"
        /*0018*/ 	.short	0x0002
        /*001a*/ 	.short	0x0050
        /*001c*/ 	.short	0x0082
	.zero		2


//--------------------- .nv.info                  --------------------------
	.section	.nv.info,"",@"SHT_CUDA_INFO"
	.align	4


	//----- nvinfo : EIATTR_REGCOUNT
	.align		4
        /*0000*/ 	.byte	0x04, 0x2f
        /*0002*/ 	.short	(.L_1 - .L_0)
	.align		4
.L_0:
        /*0004*/ 	.word	index@(matmul_kernel)
        /*0008*/ 	.word	0x00000020


	//----- nvinfo : EIATTR_FRAME_SIZE
	.align		4
.L_1:
        /*000c*/ 	.byte	0x04, 0x11
        /*000e*/ 	.short	(.L_3 - .L_2)
	.align		4
.L_2:
        /*0010*/ 	.word	index@(matmul_kernel)
        /*0014*/ 	.word	0x00003d18


	//----- nvinfo : EIATTR_MIN_STACK_SIZE
	.align		4
.L_3:
        /*0018*/ 	.byte	0x04, 0x12
        /*001a*/ 	.short	(.L_5 - .L_4)
	.align		4
.L_4:
        /*001c*/ 	.word	index@(matmul_kernel)
        /*0020*/ 	.word	0x00003d18
.L_5:


//--------------------- .nv.info.matmul_kernel    --------------------------
	.section	.nv.info.matmul_kernel,"",@"SHT_CUDA_INFO"
	.sectionflags	@""
	.align	4


	//----- nvinfo : EIATTR_CUDA_API_VERSION
	.align		4
        /*0000*/ 	.byte	0x04, 0x37
        /*0002*/ 	.short	(.L_7 - .L_6)
.L_6:
        /*0004*/ 	.word	0x00000082


	//----- nvinfo : EIATTR_SW2861232_WAR
	.align		4
.L_7:
        /*0008*/ 	.byte	0x01, 0x35
	.zero		2


	//----- nvinfo : EIATTR_PARAM_CBANK
	.align		4
        /*000c*/ 	.byte	0x04, 0x0a
        /*000e*/ 	.short	(.L_9 - .L_8)
	.align		4
.L_8:
        /*0010*/ 	.word	index@(.nv.constant0.matmul_kernel)
        /*0014*/ 	.short	0x0160
        /*0016*/ 	.short	0x0050


	//----- nvinfo : EIATTR_CBANK_PARAM_SIZE
	.align		4
.L_9:
        /*0018*/ 	.byte	0x03, 0x19
        /*001a*/ 	.short	0x0050


	//----- nvinfo : EIATTR_KPARAM_INFO
	.align		4
        /*001c*/ 	.byte	0x04, 0x17
        /*001e*/ 	.short	(.L_11 - .L_10)
.L_10:
        /*0020*/ 	.word	0x00000000
        /*0024*/ 	.short	0x000d
        /*0026*/ 	.short	0x0048
        /*0028*/ 	.byte	0x00, 0xf4, 0x21, 0x00


	//----- nvinfo : EIATTR_KPARAM_INFO
	.align		4
.L_11:
        /*002c*/ 	.byte	0x04, 0x17
        /*002e*/ 	.short	(.L_13 - .L_12)
.L_12:
        /*0030*/ 	.word	0x00000000
        /*0034*/ 	.short	0x000c
        /*0036*/ 	.short	0x0040
        /*0038*/ 	.byte	0x00, 0xf4, 0x21, 0x00


	//----- nvinfo : EIATTR_KPARAM_INFO
	.align		4
.L_13:
        /*003c*/ 	.byte	0x04, 0x17
        /*003e*/ 	.short	(.L_15 - .L_14)
.L_14:
        /*0040*/ 	.word	0x00000000
        /*0044*/ 	.short	0x000b
        /*0046*/ 	.short	0x0038
        /*0048*/ 	.byte	0x00, 0xf0, 0x11, 0x00


	//----- nvinfo : EIATTR_KPARAM_INFO
	.align		4
.L_15:
        /*004c*/ 	.byte	0x04, 0x17
        /*004e*/ 	.short	(.L_17 - .L_16)
.L_16:
        /*0050*/ 	.word	0x00000000
        /*0054*/ 	.short	0x000a
        /*0056*/ 	.short	0x0034
        /*0058*/ 	.byte	0x00, 0xf0, 0x11, 0x00


	//----- nvinfo : EIATTR_KPARAM_INFO
	.align		4
.L_17:
        /*005c*/ 	.byte	0x04, 0x17
        /*005e*/ 	.short	(.L_19 - .L_18)
.L_18:
        /*0060*/ 	.word	0x00000000
        /*0064*/ 	.short	0x0009
        /*0066*/ 	.short	0x0030
        /*0068*/ 	.byte	0x00, 0xf0, 0x11, 0x00


	//----- nvinfo : EIATTR_KPARAM_INFO
	.align		4
.L_19:
        /*006c*/ 	.byte	0x04, 0x17
        /*006e*/ 	.short	(.L_21 - .L_20)
.L_20:
        /*0070*/ 	.word	0x00000000
        /*0074*/ 	.short	0x0008
        /*0076*/ 	.short	0x002c
        /*0078*/ 	.byte	0x00, 0xf0, 0x11, 0x00


	//----- nvinfo : EIATTR_KPARAM_INFO
	.align		4
.L_21:
        /*007c*/ 	.byte	0x04, 0x17
        /*007e*/ 	.short	(.L_23 - .L_22)
.L_22:
        /*0080*/ 	.word	0x00000000
        /*0084*/ 	.short	0x0007
        /*0086*/ 	.short	0x0028
        /*0088*/ 	.byte	0x00, 0xf0, 0x11, 0x00


	//----- nvinfo : EIATTR_KPARAM_INFO
	.align		4
.L_23:
        /*008c*/ 	.byte	0x04, 0x17
        /*008e*/ 	.short	(.L_25 - .L_24)
.L_24:
        /*0090*/ 	.word	0x00000000
        /*0094*/ 	.short	0x0006
        /*0096*/ 	.short	0x0024
        /*0098*/ 	.byte	0x00, 0xf0, 0x11, 0x00


	//----- nvinfo : EIATTR_KPARAM_INFO
	.align		4
.L_25:
        /*009c*/ 	.byte	0x04, 0x17
        /*009e*/ 	.short	(.L_27 - .L_26)
.L_26:
        /*00a0*/ 	.word	0x00000000
        /*00a4*/ 	.short	0x0005
        /*00a6*/ 	.short	0x0020
        /*00a8*/ 	.byte	0x00, 0xf0, 0x11, 0x00


	//----- nvinfo : EIATTR_KPARAM_INFO
	.align		4
.L_27:
        /*00ac*/ 	.byte	0x04, 0x17
        /*00ae*/ 	.short	(.L_29 - .L_28)
.L_28:
        /*00b0*/ 	.word	0x00000000
        /*00b4*/ 	.short	0x0004
        /*00b6*/ 	.short	0x001c
        /*00b8*/ 	.byte	0x00, 0xf0, 0x11, 0x00


	//----- nvinfo : EIATTR_KPARAM_INFO
	.align		4
.L_29:
        /*00bc*/ 	.byte	0x04, 0x17
        /*00be*/ 	.short	(.L_31 - .L_30)
.L_30:
        /*00c0*/ 	.word	0x00000000
        /*00c4*/ 	.short	0x0003
        /*00c6*/ 	.short	0x0018
        /*00c8*/ 	.byte	0x00, 0xf0, 0x11, 0x00


	//----- nvinfo : EIATTR_KPARAM_INFO
	.align		4
.L_31:
        /*00cc*/ 	.byte	0x04, 0x17
        /*00ce*/ 	.short	(.L_33 - .L_32)
.L_32:
        /*00d0*/ 	.word	0x00000000
        /*00d4*/ 	.short	0x0002
        /*00d6*/ 	.short	0x0010
        /*00d8*/ 	.byte	0x00, 0xf4, 0x21, 0x00


	//----- nvinfo : EIATTR_KPARAM_INFO
	.align		4
.L_33:
        /*00dc*/ 	.byte	0x04, 0x17
        /*00de*/ 	.short	(.L_35 - .L_34)
.L_34:
        /*00e0*/ 	.word	0x00000000
        /*00e4*/ 	.short	0x0001
        /*00e6*/ 	.short	0x0008
        /*00e8*/ 	.byte	0x00, 0xf4, 0x21, 0x00


	//----- nvinfo : EIATTR_KPARAM_INFO
	.align		4
.L_35:
        /*00ec*/ 	.byte	0x04, 0x17
        /*00ee*/ 	.short	(.L_37 - .L_36)
.L_36:
        /*00f0*/ 	.word	0x00000000
        /*00f4*/ 	.short	0x0000
        /*00f6*/ 	.short	0x0000
        /*00f8*/ 	.byte	0x00, 0xf4, 0x21, 0x00


	//----- nvinfo : EIATTR_MAXREG_COUNT
	.align		4
.L_37:
        /*00fc*/ 	.byte	0x03, 0x1b
        /*00fe*/ 	.short	0x00ff


	//----- nvinfo : EIATTR_NUM_BARRIERS
	.align		4
        /*0100*/ 	.byte	0x02, 0x4c
        /*0102*/ 	.byte	0x01
	.zero		1


	//----- nvinfo : EIATTR_ANNOTATIONS
	.align		4
        /*0104*/ 	.byte	0x04, 0x55
        /*0106*/ 	.short	(.L_39 - .L_38)


	//   ....[0]....
.L_38:
        /*0108*/ 	.word	0x00000001
        /*010c*/ 	.byte	0x50, 0x05, 0x00, 0x00, 0x01, 0x00, 0x00, 0x00, 0x60, 0x05, 0x00, 0x00, 0x01, 0x00, 0x00, 0x00
        /* <DEDUP_REMOVED lines=2664> */
        /*a79c*/ 	.byte	0x50, 0x28, 0x02, 0x00


	//----- nvinfo : EIATTR_MERCURY_ISA_VERSION
	.align		4
.L_39:
        /*a7a0*/ 	.byte	0x03, 0x5f
        /*a7a2*/ 	.short	0x0000


	//----- nvinfo : EIATTR_EXIT_INSTR_OFFSETS
	.align		4
        /*a7a4*/ 	.byte	0x04, 0x1c
        /*a7a6*/ 	.short	(.L_41 - .L_40)


	//   ....[0]....
.L_40:
        /*a7a8*/ 	.word	0x0005c900


	//   ....[1]....
        /*a7ac*/ 	.word	0x0005c930


	//----- nvinfo : EIATTR_REQNTID
	.align		4
.L_41:
        /*a7b0*/ 	.byte	0x04, 0x10
        /*a7b2*/ 	.short	(.L_43 - .L_42)
.L_42:
        /*a7b4*/ 	.word	0x00000080
        /*a7b8*/ 	.word	0x00000001
        /*a7bc*/ 	.word	0x00000001
.L_43:


//--------------------- .nv.callgraph             --------------------------
	.section	.nv.callgraph,"",@"SHT_CUDA_CALLGRAPH"
	.align	4
	.sectionentsize	8
	.align		4
        /*0000*/ 	.word	0x00000000
	.align		4
        /*0004*/ 	.word	0xffffffff
	.align		4
        /*0008*/ 	.word	0x00000000
	.align		4
        /*000c*/ 	.word	0xfffffffe
	.align		4
        /*0010*/ 	.word	0x00000000
	.align		4
        /*0014*/ 	.word	0xfffffffd
	.align		4
        /*0018*/ 	.word	0x00000000
	.align		4
        /*001c*/ 	.word	0xfffffffc


//--------------------- .nv.rel.action            --------------------------
	.section	.nv.rel.action,"",@"SHT_CUDA_RELOCINFO"
	.align	8
	.sectionentsize	8
        /*0000*/ 	.byte	0x73, 0x00, 0x00, 0x00, 0x00, 0x00, 0x00, 0x00, 0x00, 0x00, 0x00, 0x11, 0x25, 0x00, 0x05, 0x36


//--------------------- .nv.constant0.matmul_kernel --------------------------
	.section	.nv.constant0.matmul_kernel,"a",@progbits
	.sectionflags	@""
	.align	4
.nv.constant0.matmul_kernel:
	.zero		432


//--------------------- .text.matmul_kernel       --------------------------
	.section	.text.matmul_kernel,"ax",@progbits
	.sectioninfo	@"SHI_REGISTERS=32"
	.align	128
        .global         matmul_kernel
        .type           matmul_kernel,@function
        .size           matmul_kernel,(.L_x_5 - matmul_kernel)
        .other          matmul_kernel,@"STO_CUDA_ENTRY STV_DEFAULT"
matmul_kernel:
.text.matmul_kernel:
[----:B------:R-:W-:-:S03]  /*0000*/  IMAD.MOV.U32 R1, RZ, RZ, c[0x0][0x28] ;  /* 0x00000a00ff017624 */ /* 0x000fc600078e00ff */
[----:B------:R-:W-:Y:S01]  /*0010*/  IMAD.MOV.U32 R0, RZ, RZ, c[0x0][0x17c] ;  /* 0x00005f00ff007624 */ /* 0x000fe200078e00ff */
[----:B------:R-:W0:Y:S01]  /*0020*/  S2R R29, SR_TID.X ;  /* 0x00000000001d7919 */ /* 0x000e220000002100 */
[----:B------:R-:W-:Y:S01]  /*0030*/  IADD3 R1, R1, -0x3d18, RZ ;  /* 0xffffc2e801017810 */ /* 0x000fe20007ffe0ff */
[----:B------:R-:W-:Y:S02]  /*0040*/  UMOV UR7, 0x1f ;  /* 0x0000001f00077882 */ /* 0x000fe40000000000 */
[----:B------:R-:W-:Y:S01]  /*0050*/  IADD3 R0, R0, 0xff, RZ ;  /* 0x000000ff00007810 */ /* 0x000fe20007ffe0ff */
[----:B------:R-:W-:Y:S02]  /*0060*/  ULDC UR6, c[0x0][0x180] ;  /* 0x0000600000067ab9 */ /* 0x000fe40000000800 */
[----:B------:R-:W-:Y:S01]  /*0070*/  UIADD3 UR6, UR7, UR6, URZ ;  /* 0x0000000607067290 */ /* 0x000fe2000fffe03f */
[----:B------:R-:W-:Y:S01]  /*0080*/  SHF.R.S32.HI R3, RZ, 0x1f, R0 ;  /* 0x0000001fff037819 */ /* 0x000fe20000011400 */
[----:B------:R-:W-:-:S02]  /*0090*/  ULDC.64 UR10, c[0x0][0x118] ;  /* 0x00004600000a7ab9 */ /* 0x000fc40000000a00 */
[----:B------:R-:W-:Y:S01]  /*00a0*/  UISETP.GT.AND UP0, UPT, UR6, 0x1f, UPT ;  /* 0x0000001f0600788c */ /* 0x000fe2000bf04270 */
[----:B------:R-:W-:-:S04]  /*00b0*/  LEA.HI R3, R3, R0, RZ, 0x8 ;  /* 0x0000000003037211 */ /* 0x000fc800078f40ff */
[----:B------:R-:W-:Y:S02]  /*00c0*/  SHF.R.S32.HI R0, RZ, 0x8, R3 ;  /* 0x00000008ff007819 */ /* 0x000fe40000011403 */
[----:B------:R-:W1:Y:S03]  /*00d0*/  S2R R3, SR_CTAID.X ;  /* 0x0000000000037919 */ /* 0x000e660000002500 */
[----:B------:R-:W-:Y:S01]  /*00e0*/  IMAD.SHL.U32 R0, R0, 0x4, RZ ;  /* 0x0000000400007824 */ /* 0x000fe200078e00ff */
[----:B0-----:R-:W-:-:S04]  /*00f0*/  LOP3.LUT R12, R29, 0x7f, RZ, 0xc0, !PT ;  /* 0x0000007f1d0c7812 */ /* 0x001fc800078ec0ff */
[-C--:B------:R-:W-:Y:S02]  /*0100*/  IABS R7, R0.reuse ;  /* 0x0000000000077213 */ /* 0x080fe40000000000 */
[----:B------:R-:W-:Y:S02]  /*0110*/  IABS R10, R0 ;  /* 0x00000000000a7213 */ /* 0x000fe40000000000 */
[----:B------:R-:W0:Y:S01]  /*0120*/  I2F.RP R2, R7 ;  /* 0x0000000700027306 */ /* 0x000e220000209400 */
[----:B-1----:R-:W-:-:S07]  /*0130*/  IABS R8, R3 ;  /* 0x0000000300087213 */ /* 0x002fce0000000000 */
[----:B0-----:R-:W0:Y:S02]  /*0140*/  MUFU.RCP R2, R2 ;  /* 0x0000000200027308 */ /* 0x001e240000001000 */
[----:B0-----:R-:W-:Y:S01]  /*0150*/  IADD3 R4, R2, 0xffffffe, RZ ;  /* 0x0ffffffe02047810 */ /* 0x001fe20007ffe0ff */
[----:B------:R-:W-:-:S05]  /*0160*/  IMAD.MOV R2, RZ, RZ, -R10 ;  /* 0x000000ffff027224 */ /* 0x000fca00078e0a0a */
[----:B------:R0:W1:Y:S02]  /*0170*/  F2I.FTZ.U32.TRUNC.NTZ R5, R4 ;  /* 0x0000000400057305 */ /* 0x000064000021f000 */
[----:B0-----:R-:W-:Y:S02]  /*0180*/  IMAD.MOV.U32 R4, RZ, RZ, RZ ;  /* 0x000000ffff047224 */ /* 0x001fe400078e00ff */
[----:B-1----:R-:W-:-:S04]  /*0190*/  IMAD.MOV R6, RZ, RZ, -R5 ;  /* 0x000000ffff067224 */ /* 0x002fc800078e0a05 */
[----:B------:R-:W-:Y:S02]  /*01a0*/  IMAD R9, R6, R7, RZ ;  /* 0x0000000706097224 */ /* 0x000fe400078e02ff */
[----:B------:R-:W-:Y:S02]  /*01b0*/  IMAD.MOV.U32 R6, RZ, RZ, R8 ;  /* 0x000000ffff067224 */ /* 0x000fe400078e0008 */
[----:B------:R-:W-:-:S06]  /*01c0*/  IMAD.HI.U32 R5, R5, R9, R4 ;  /* 0x0000000905057227 */ /* 0x000fcc00078e0004 */
[----:B------:R-:W-:-:S04]  /*01d0*/  IMAD.HI.U32 R5, R5, R6, RZ ;  /* 0x0000000605057227 */ /* 0x000fc800078e00ff */
[----:B------:R-:W-:-:S05]  /*01e0*/  IMAD R2, R5, R2, R6 ;  /* 0x0000000205027224 */ /* 0x000fca00078e0206 */
[----:B------:R-:W-:-:S13]  /*01f0*/  ISETP.GT.U32.AND P1, PT, R7, R2, PT ;  /* 0x000000020700720c */ /* 0x000fda0003f24070 */
[----:B------:R-:W-:Y:S01]  /*0200*/  @!P1 IMAD.IADD R2, R2, 0x1, -R7 ;  /* 0x0000000102029824 */ /* 0x000fe200078e0a07 */
[----:B------:R-:W-:Y:S02]  /*0210*/  @!P1 IADD3 R5, R5, 0x1, RZ ;  /* 0x0000000105059810 */ /* 0x000fe40007ffe0ff */
[----:B------:R-:W-:Y:S02]  /*0220*/  ISETP.NE.AND P1, PT, R0, RZ, PT ;  /* 0x000000ff0000720c */ /* 0x000fe40003f25270 */
[----:B------:R-:W-:Y:S02]  /*0230*/  ISETP.GE.U32.AND P0, PT, R2, R7, PT ;  /* 0x000000070200720c */ /* 0x000fe40003f06070 */
[----:B------:R-:W-:-:S04]  /*0240*/  LOP3.LUT R2, R3, R0, RZ, 0x3c, !PT ;  /* 0x0000000003027212 */ /* 0x000fc800078e3cff */
[----:B------:R-:W-:Y:S01]  /*0250*/  ISETP.GE.AND P2, PT, R2, RZ, PT ;  /* 0x000000ff0200720c */ /* 0x000fe20003f46270 */
[----:B------:R-:W-:-:S05]  /*0260*/  IMAD.MOV.U32 R2, RZ, RZ, c[0x0][0x178] ;  /* 0x00005e00ff027624 */ /* 0x000fca00078e00ff */
[----:B------:R-:W-:Y:S02]  /*0270*/  IADD3 R2, R2, 0x1ff, RZ ;  /* 0x000001ff02027810 */ /* 0x000fe40007ffe0ff */
[----:B------:R-:W-:-:S05]  /*0280*/  @P0 IADD3 R5, R5, 0x1, RZ ;  /* 0x0000000105050810 */ /* 0x000fca0007ffe0ff */
[----:B------:R-:W-:Y:S01]  /*0290*/  IMAD.MOV.U32 R4, RZ, RZ, R5 ;  /* 0x000000ffff047224 */ /* 0x000fe200078e0005 */
[----:B------:R-:W-:-:S03]  /*02a0*/  SHF.R.S32.HI R5, RZ, 0x1f, R2 ;  /* 0x0000001fff057819 */ /* 0x000fc60000011402 */
[----:B------:R-:W-:Y:S01]  /*02b0*/  @!P2 IMAD.MOV R4, RZ, RZ, -R4 ;  /* 0x000000ffff04a224 */ /* 0x000fe200078e0a04 */
[----:B------:R-:W-:Y:S02]  /*02c0*/  @!P1 LOP3.LUT R4, RZ, R0, RZ, 0x33, !PT ;  /* 0x00000000ff049212 */ /* 0x000fe400078e33ff */
[----:B------:R-:W-:-:S03]  /*02d0*/  LEA.HI R5, R5, R2, RZ, 0x9 ;  /* 0x0000000205057211 */ /* 0x000fc600078f48ff */
[----:B------:R-:W-:Y:S02]  /*02e0*/  IMAD.SHL.U32 R2, R4, 0x4, RZ ;  /* 0x0000000404027824 */ /* 0x000fe400078e00ff */
[----:B------:R-:W-:-:S03]  /*02f0*/  IMAD.MOV R4, RZ, RZ, -R4 ;  /* 0x000000ffff047224 */ /* 0x000fc600078e0a04 */
[----:B------:R-:W-:Y:S01]  /*0300*/  LEA.HI.SX32 R5, R5, -R2, 0x17 ;  /* 0x8000000205057211 */ /* 0x000fe200078fbaff */
[----:B------:R-:W-:Y:S02]  /*0310*/  IMAD R11, R0, R4, R3 ;  /* 0x00000004000b7224 */ /* 0x000fe400078e0203 */
[----:B------:R-:W-:Y:S01]  /*0320*/  IMAD.MOV.U32 R4, RZ, RZ, RZ ;  /* 0x000000ffff047224 */ /* 0x000fe200078e00ff */
[----:B------:R-:W-:-:S04]  /*0330*/  IMNMX R8, R5, 0x4, PT ;  /* 0x0000000405087817 */ /* 0x000fc80003800200 */
[----:B------:R-:W-:-:S04]  /*0340*/  IABS R7, R8 ;  /* 0x0000000800077213 */ /* 0x000fc80000000000 */
[----:B------:R-:W0:Y:S08]  /*0350*/  I2F.RP R6, R7 ;  /* 0x0000000700067306 */ /* 0x000e300000209400 */
[----:B0-----:R-:W0:Y:S02]  /*0360*/  MUFU.RCP R6, R6 ;  /* 0x0000000600067308 */ /* 0x001e240000001000 */
[----:B0-----:R-:W-:-:S06]  /*0370*/  IADD3 R5, R6, 0xffffffe, RZ ;  /* 0x0ffffffe06057810 */ /* 0x001fcc0007ffe0ff */
[----:B------:R-:W0:Y:S02]  /*0380*/  F2I.FTZ.U32.TRUNC.NTZ R5, R5 ;  /* 0x0000000500057305 */ /* 0x000e24000021f000 */
[----:B0-----:R-:W-:-:S04]  /*0390*/  IMAD.MOV R9, RZ, RZ, -R5 ;  /* 0x000000ffff097224 */ /* 0x001fc800078e0a05 */
[----:B------:R-:W-:Y:S01]  /*03a0*/  IMAD.MOV.U32 R0, RZ, RZ, R9 ;  /* 0x000000ffff007224 */ /* 0x000fe200078e0009 */
[----:B------:R-:W-:-:S03]  /*03b0*/  IABS R9, R11 ;  /* 0x0000000b00097213 */ /* 0x000fc60000000000 */
[----:B------:R-:W-:Y:S01]  /*03c0*/  IMAD R3, R0, R7, RZ ;  /* 0x0000000700037224 */ /* 0x000fe200078e02ff */
[----:B------:R-:W-:-:S03]  /*03d0*/  IABS R0, R8 ;  /* 0x0000000800007213 */ /* 0x000fc60000000000 */
[----:B------:R-:W-:-:S04]  /*03e0*/  IMAD.HI.U32 R4, R5, R3, R4 ;  /* 0x0000000305047227 */ /* 0x000fc800078e0004 */
[----:B------:R-:W-:Y:S02]  /*03f0*/  IMAD.MOV R0, RZ, RZ, -R0 ;  /* 0x000000ffff007224 */ /* 0x000fe400078e0a00 */
        /* <DEDUP_REMOVED lines=8> */
[----:B------:R-:W-:-:S07]  /*0480*/  ISETP.GE.AND P2, PT, R0, RZ, PT ;  /* 0x000000ff0000720c */ /* 0x000fce0003f46270 */
[----:B------:R-:W-:Y:S02]  /*0490*/  @P0 IADD3 R4, R4, 0x1, RZ ;  /* 0x0000000104040810 */ /* 0x000fe40007ffe0ff */
[----:B------:R-:W-:-:S04]  /*04a0*/  PLOP3.LUT P0, PT, PT, PT, UP0, 0x80, 0x0 ;  /* 0x000000000000781c */ /* 0x000fc80003f0f008 */
[----:B------:R-:W-:Y:S01]  /*04b0*/  @!P2 IMAD.MOV R4, RZ, RZ, -R4 ;  /* 0x000000ffff04a224 */ /* 0x000fe200078e0a04 */
[----:B------:R-:W-:-:S05]  /*04c0*/  @!P1 LOP3.LUT R4, RZ, R8, RZ, 0x33, !PT ;  /* 0x00000008ff049212 */ /* 0x000fca00078e33ff */
[----:B------:R-:W-:-:S04]  /*04d0*/  IMAD.MOV R3, RZ, RZ, -R4 ;  /* 0x000000ffff037224 */ /* 0x000fc800078e0a04 */
[----:B------:R-:W-:-:S04]  /*04e0*/  IMAD R3, R8, R3, R11 ;  /* 0x0000000308037224 */ /* 0x000fc800078e020b */
[----:B------:R-:W-:-:S04]  /*04f0*/  IMAD.IADD R3, R2, 0x1, R3 ;  /* 0x0000000102037824 */ /* 0x000fc800078e0203 */
[----:B------:R-:W-:Y:S02]  /*0500*/  IMAD R28, R3, 0x200, R12 ;  /* 0x00000200031c7824 */ /* 0x000fe400078e020c */
[----:B------:R-:W-:-:S03]  /*0510*/  IMAD.SHL.U32 R3, R4, 0x100, RZ ;  /* 0x0000010004037824 */ /* 0x000fc600078e00ff */
[C---:B------:R-:W-:Y:S02]  /*0520*/  IADD3 R0, R28.reuse, 0x80, RZ ;  /* 0x000000801c007810 */ /* 0x040fe40007ffe0ff */
[C---:B------:R-:W-:Y:S02]  /*0530*/  IADD3 R4, R28.reuse, 0x180, RZ ;  /* 0x000001801c047810 */ /* 0x040fe40007ffe0ff */
[----:B------:R-:W-:Y:S01]  /*0540*/  IADD3 R2, R28, 0x100, RZ ;  /* 0x000001001c027810 */ /* 0x000fe20007ffe0ff */
[----:B------:R0:W-:Y:S04]  /*0550*/  STL [R1+0x10d8], R0 ;  /* 0x0010d80001007387 */ /* 0x0001e80000100800 */
[----:B------:R0:W-:Y:S04]  /*0560*/  STL [R1+0x10e0], R4 ;  /* 0x0010e00401007387 */ /* 0x0001e80000100800 */
[----:B------:R0:W-:Y:S01]  /*0570*/  STL [R1+0x10dc], R2 ;  /* 0x0010dc0201007387 */ /* 0x0001e20000100800 */
[----:B------:R-:W-:Y:S05]  /*0580*/  @P0 BRA `(.L_x_0) ;  /* 0x00001f7000000947 */ /* 0x000fea0003800000 */
[----:B0-----:R-:W-:Y:S01]  /*0590*/  IMAD.SHL.U32 R0, R29, 0x200, RZ ;  /* 0x000002001d007824 */ /* 0x001fe200078e00ff */
[----:B------:R-:W-:Y:S01]  /*05a0*/  CS2R R24, SRZ ;  /* 0x0000000000187805 */ /* 0x000fe2000001ff00 */
[----:B------:R-:W-:Y:S01]  /*05b0*/  CS2R R26, SRZ ;  /* 0x00000000001a7805 */ /* 0x000fe2000001ff00 */
[----:B------:R-:W-:Y:S01]  /*05c0*/  CS2R R20, SRZ ;  /* 0x0000000000147805 */ /* 0x000fe2000001ff00 */
[----:B------:R-:W-:Y:S01]  /*05d0*/  CS2R R22, SRZ ;  /* 0x0000000000167805 */ /* 0x000fe2000001ff00 */
[----:B------:R0:W-:Y:S01]  /*05e0*/  STL [R1+0x1860], R0 ;  /* 0x0018600001007387 */ /* 0x0001e20000100800 */
[----:B------:R-:W-:Y:S01]  /*05f0*/  CS2R R16, SRZ ;  /* 0x0000000000107805 */ /* 0x000fe2000001ff00 */
[----:B------:R-:W-:Y:S01]  /*0600*/  CS2R R18, SRZ ;  /* 0x0000000000127805 */ /* 0x000fe2000001ff00 */
[----:B------:R-:W-:Y:S01]  /*0610*/  CS2R R12, SRZ ;  /* 0x00000000000c7805 */ /* 0x000fe2000001ff00 */
[----:B------:R0:W-:Y:S01]  /*0620*/  STL [R1], RZ ;  /* 0x000000ff01007387 */ /* 0x0001e20000100800 */
[----:B------:R-:W-:Y:S01]  /*0630*/  CS2R R14, SRZ ;  /* 0x00000000000e7805 */ /* 0x000fe2000001ff00 */
[----:B------:R-:W-:Y:S01]  /*0640*/  CS2R R8, SRZ ;  /* 0x0000000000087805 */ /* 0x000fe2000001ff00 */
[----:B------:R-:W-:Y:S01]  /*0650*/  CS2R R10, SRZ ;  /* 0x00000000000a7805 */ /* 0x000fe2000001ff00 */
[----:B------:R0:W-:Y:S01]  /*0660*/  STL [R1+0x4], RZ ;  /* 0x000004ff01007387 */ /* 0x0001e20000100800 */
[----:B------:R-:W-:Y:S01]  /*0670*/  CS2R R4, SRZ ;  /* 0x0000000000047805 */ /* 0x000fe2000001ff00 */
[----:B------:R-:W-:-:S02]  /*0680*/  CS2R R6, SRZ ;  /* 0x0000000000067805 */ /* 0x000fc4000001ff00 */
[----:B------:R0:W-:Y:S04]  /*0690*/  STL [R1+0x8], RZ ;  /* 0x000008ff01007387 */ /* 0x0001e80000100800 */
        /* <DEDUP_REMOVED lines=484> */
[----:B------:R0:W-:Y:S01]  /*24e0*/  STL [R1+0x123c], RZ ;  /* 0x00123cff01007387 */ /* 0x0001e20000100800 */
[----:B------:R-:W-:Y:S05]  /*24f0*/  BRA `(.L_x_1) ;  /* 0x0004116000007947 */ /* 0x000fea0003800000 */
.L_x_0:
[----:B------:R-:W2:Y:S01]  /*2500*/  LDL R21, [R1+0x10e0] ;  /* 0x0010e00001157983 */ /* 0x000ea20000100800 */
[----:B0-----:R-:W-:Y:S01]  /*2510*/  IABS R4, c[0x0][0x178] ;  /* 0x00005e0000047a13 */ /* 0x001fe20000000000 */
[----:B------:R-:W-:Y:S01]  /*2520*/  IMAD.MOV.U32 R22, RZ, RZ, R2 ;  /* 0x000000ffff167224 */ /* 0x000fe200078e0002 */
[----:B------:R-:W-:Y:S01]  /*2530*/  IABS R23, c[0x0][0x17c] ;  /* 0x00005f0000177a13 */ /* 0x000fe20000000000 */
[----:B------:R-:W-:Y:S01]  /*2540*/  IMAD.MOV.U32 R18, RZ, RZ, R0 ;  /* 0x000000ffff127224 */ /* 0x000fe200078e0000 */
[----:B------:R-:W0:Y:S01]  /*2550*/  I2F.RP R2, R4 ;  /* 0x0000000400027306 */ /* 0x000e220000209400 */
[----:B------:R-:W-:Y:S01]  /*2560*/  IABS R13, R28 ;  /* 0x0000001c000d7213 */ /* 0x000fe20000000000 */
[----:B------:R1:W-:Y:S01]  /*2570*/  STL [R1+0x1864], R28 ;  /* 0x0018641c01007387 */ /* 0x0003e20000100800 */
[----:B------:R-:W-:Y:S01]  /*2580*/  IABS R17, R22 ;  /* 0x0000001600117213 */ /* 0x000fe20000000000 */
[----:B------:R-:W-:Y:S01]  /*2590*/  ULDC.64 UR4, c[0x0][0x188] ;  /* 0x0000620000047ab9 */ /* 0x000fe20000000a00 */
[----:B------:R-:W-:-:S03]  /*25a0*/  IABS R15, R18 ;  /* 0x00000012000f7213 */ /* 0x000fc60000000000 */
[----:B------:R-:W3:Y:S08]  /*25b0*/  I2F.RP R0, R23 ;  /* 0x0000001700007306 */ /* 0x000ef00000209400 */
[----:B0-----:R-:W0:Y:S08]  /*25c0*/  MUFU.RCP R2, R2 ;  /* 0x0000000200027308 */ /* 0x001e300000001000 */
[----:B---3--:R-:W3:Y:S01]  /*25d0*/  MUFU.RCP R0, R0 ;  /* 0x0000000000007308 */ /* 0x008ee20000001000 */
[----:B0-----:R-:W-:-:S07]  /*25e0*/  IADD3 R8, R2, 0xffffffe, RZ ;  /* 0x0ffffffe02087810 */ /* 0x001fce0007ffe0ff */
[----:B------:R0:W4:Y:S01]  /*25f0*/  F2I.FTZ.U32.TRUNC.NTZ R9, R8 ;  /* 0x0000000800097305 */ /* 0x000122000021f000 */
[----:B---3--:R-:W-:-:S07]  /*2600*/  IADD3 R6, R0, 0xffffffe, RZ ;  /* 0x0ffffffe00067810 */ /* 0x008fce0007ffe0ff */
[----:B------:R3:W1:Y:S01]  /*2610*/  F2I.FTZ.U32.TRUNC.NTZ R7, R6 ;  /* 0x0000000600077305 */ /* 0x000662000021f000 */
[----:B0-----:R-:W-:Y:S02]  /*2620*/  IMAD.MOV.U32 R8, RZ, RZ, RZ ;  /* 0x000000ffff087224 */ /* 0x001fe400078e00ff */
[----:B----4-:R-:W-:Y:S02]  /*2630*/  IMAD.MOV R5, RZ, RZ, -R9 ;  /* 0x000000ffff057224 */ /* 0x010fe400078e0a09 */
[----:B---3--:R-:W-:Y:S02]  /*2640*/  IMAD.MOV.U32 R6, RZ, RZ, RZ ;  /* 0x000000ffff067224 */ /* 0x008fe400078e00ff */
[----:B------:R-:W-:Y:S02]  /*2650*/  IMAD R5, R5, R4, RZ ;  /* 0x0000000405057224 */ /* 0x000fe400078e02ff */
[----:B-1----:R-:W-:Y:S02]  /*2660*/  IMAD.MOV R2, RZ, RZ, -R7 ;  /* 0x000000ffff027224 */ /* 0x002fe400078e0a07 */
[----:B------:R-:W-:Y:S01]  /*2670*/  IMAD.HI.U32 R0, R9, R5, R8 ;  /* 0x0000000509007227 */ /* 0x000fe200078e0008 */
[----:B------:R-:W-:-:S03]  /*2680*/  SHF.R.U32.HI R9, RZ, 0x5, R29 ;  /* 0x00000005ff097819 */ /* 0x000fc6000001161d */
[----:B------:R-:W-:Y:S02]  /*2690*/  IMAD R5, R2, R23, RZ ;  /* 0x0000001702057224 */ /* 0x000fe400078e02ff */
[----:B------:R-:W-:-:S04]  /*26a0*/  IMAD.HI.U32 R8, R0, R13, RZ ;  /* 0x0000000d00087227 */ /* 0x000fc800078e00ff */
[----:B------:R-:W-:-:S04]  /*26b0*/  IMAD.HI.U32 R5, R7, R5, R6 ;  /* 0x0000000507057227 */ /* 0x000fc800078e0006 */
[----:B------:R-:W-:-:S04]  /*26c0*/  IMAD.HI.U32 R6, R0, R17, RZ ;  /* 0x0000001100067227 */ /* 0x000fc800078e00ff */
[----:B------:R-:W-:Y:S02]  /*26d0*/  IMAD.MOV R6, RZ, RZ, -R6 ;  /* 0x000000ffff067224 */ /* 0x000fe400078e0a06 */
[----:B------:R-:W-:Y:S02]  /*26e0*/  IMAD.MOV R8, RZ, RZ, -R8 ;  /* 0x000000ffff087224 */ /* 0x000fe400078e0a08 */
[----:B------:R-:W-:Y:S02]  /*26f0*/  IMAD R17, R4, R6, R17 ;  /* 0x0000000604117224 */ /* 0x000fe400078e0211 */
[----:B------:R-:W-:-:S03]  /*2700*/  IMAD.HI.U32 R7, R0, R15, RZ ;  /* 0x0000000f00077227 */ /* 0x000fc600078e00ff */
[C---:B------:R-:W-:Y:S01]  /*2710*/  ISETP.GT.U32.AND P1, PT, R4.reuse, R17, PT ;  /* 0x000000110400720c */ /* 0x040fe20003f24070 */
[----:B------:R-:W-:Y:S02]  /*2720*/  IMAD R13, R4, R8, R13 ;  /* 0x00000008040d7224 */ /* 0x000fe400078e020d */
[----:B------:R-:W-:-:S03]  /*2730*/  IMAD.MOV R7, RZ, RZ, -R7 ;  /* 0x000000ffff077224 */ /* 0x000fc600078e0a07 */
[C---:B------:R-:W-:Y:S01]  /*2740*/  ISETP.GT.U32.AND P3, PT, R4.reuse, R13, PT ;  /* 0x0000000d0400720c */ /* 0x040fe20003f64070 */
[----:B------:R-:W-:-:S05]  /*2750*/  IMAD R15, R4, R7, R15 ;  /* 0x00000007040f7224 */ /* 0x000fca00078e020f */
[----:B------:R-:W-:Y:S01]  /*2760*/  ISETP.GT.U32.AND P2, PT, R4, R15, PT ;  /* 0x0000000f0400720c */ /* 0x000fe20003f44070 */
[----:B------:R-:W-:-:S06]  /*2770*/  @!P1 IMAD.IADD R17, R17, 0x1, -R4 ;  /* 0x0000000111119824 */ /* 0x000fcc00078e0a04 */
[----:B------:R-:W-:Y:S01]  /*2780*/  @!P3 IMAD.IADD R13, R13, 0x1, -R4 ;  /* 0x000000010d0db824 */ /* 0x000fe200078e0a04 */
[----:B------:R-:W-:-:S04]  /*2790*/  ISETP.GT.U32.AND P3, PT, R4, R17, PT ;  /* 0x000000110400720c */ /* 0x000fc80003f64070 */
[----:B------:R-:W-:Y:S01]  /*27a0*/  ISETP.GT.U32.AND P5, PT, R4, R13, PT ;  /* 0x0000000d0400720c */ /* 0x000fe20003fa4070 */
[----:B------:R-:W-:-:S05]  /*27b0*/  @!P2 IMAD.IADD R15, R15, 0x1, -R4 ;  /* 0x000000010f0fa824 */ /* 0x000fca00078e0a04 */
[----:B------:R-:W-:-:S03]  /*27c0*/  ISETP.GT.U32.AND P4, PT, R4, R15, PT ;  /* 0x0000000f0400720c */ /* 0x000fc60003f84070 */
[----:B------:R-:W-:Y:S01]  /*27d0*/  @!P3 IMAD.IADD R17, R17, 0x1, -R4 ;  /* 0x000000011111b824 */ /* 0x000fe200078e0a04 */
[----:B------:R-:W-:-:S03]  /*27e0*/  ISETP.GE.AND P3, PT, R22, RZ, PT ;  /* 0x000000ff1600720c */ /* 0x000fc60003f66270 */
[----:B------:R-:W-:-:S06]  /*27f0*/  @!P5 IMAD.IADD R13, R13, 0x1, -R4 ;  /* 0x000000010d0dd824 */ /* 0x000fcc00078e0a04 */
[----:B------:R-:W-:Y:S01]  /*2800*/  @!P4 IMAD.IADD R15, R15, 0x1, -R4 ;  /* 0x000000010f0fc824 */ /* 0x000fe200078e0a04 */
[----:B------:R-:W-:-:S03]  /*2810*/  ISETP.GE.AND P4, PT, R28, RZ, PT ;  /* 0x000000ff1c00720c */ /* 0x000fc60003f86270 */
[----:B------:R-:W-:-:S10]  /*2820*/  @!P3 IMAD.MOV R17, RZ, RZ, -R17 ;  /* 0x000000ffff11b224 */ /* 0x000fd400078e0a11 */
[----:B------:R-:W-:Y:S01]  /*2830*/  @!P4 IMAD.MOV R13, RZ, RZ, -R13 ;  /* 0x000000ffff0dc224 */ /* 0x000fe200078e0a0d */
[----:B--2---:R-:W-:Y:S02]  /*2840*/  IABS R19, R21 ;  /* 0x0000001500137213 */ /* 0x004fe40000000000 */
[----:B------:R-:W-:-:S03]  /*2850*/  ISETP.GE.AND P1, PT, R21, RZ, PT ;  /* 0x000000ff1500720c */ /* 0x000fc60003f26270 */
[----:B------:R-:W-:Y:S01]  /*2860*/  IMAD.HI.U32 R2, R0, R19, RZ ;  /* 0x0000001300027227 */ /* 0x000fe200078e00ff */
[----:B------:R-:W-:-:S03]  /*2870*/  SGXT.U32 R0, R9, 0x2 ;  /* 0x000000020900781a */ /* 0x000fc60000000000 */
[----:B------:R-:W-:Y:S01]  /*2880*/  IMAD.MOV R2, RZ, RZ, -R2 ;  /* 0x000000ffff027224 */ /* 0x000fe200078e0a02 */
[----:B------:R-:W-:-:S03]  /*2890*/  LOP3.LUT R0, R3, R0, RZ, 0xfc, !PT ;  /* 0x0000000003007212 */ /* 0x000fc600078efcff */
[----:B------:R-:W-:Y:S01]  /*28a0*/  IMAD R19, R4, R2, R19 ;  /* 0x0000000204137224 */ /* 0x000fe200078e0213 */
[C---:B------:R-:W-:Y:S02]  /*28b0*/  LOP3.LUT R10, R0.reuse, 0xf8, RZ, 0xfc, !PT ;  /* 0x000000f8000a7812 */ /* 0x040fe400078efcff */
[----:B------:R-:W-:Y:S02]  /*28c0*/  LOP3.LUT R16, R0, 0xf4, RZ, 0xfc, !PT ;  /* 0x000000f400107812 */ /* 0x000fe400078efcff */
[----:B------:R-:W-:Y:S02]  /*28d0*/  ISETP.GT.U32.AND P0, PT, R4, R19, PT ;  /* 0x000000130400720c */ /* 0x000fe40003f04070 */
[----:B------:R-:W-:Y:S02]  /*28e0*/  IABS R2, R10 ;  /* 0x0000000a00027213 */ /* 0x000fe40000000000 */
[----:B------:R-:W-:Y:S02]  /*28f0*/  IABS R8, R16 ;  /* 0x0000001000087213 */ /* 0x000fe40000000000 */
[C---:B------:R-:W-:Y:S01]  /*2900*/  LOP3.LUT R11, R0.reuse, 0xec, RZ, 0xfc, !PT ;  /* 0x000000ec000b7812 */ /* 0x040fe200078efcff */
[----:B------:R-:W-:Y:S01]  /*2910*/  IMAD.HI.U32 R7, R5, R2, RZ ;  /* 0x0000000205077227 */ /* 0x000fe200078e00ff */
[----:B------:R-:W-:-:S02]  /*2920*/  LOP3.LUT R12, R0, 0xf0, RZ, 0xfc, !PT ;  /* 0x000000f0000c7812 */ /* 0x000fc400078efcff */
[----:B------:R-:W-:Y:S01]  /*2930*/  IABS R26, R11 ;  /* 0x0000000b001a7213 */ /* 0x000fe20000000000 */
[----:B------:R-:W-:Y:S01]  /*2940*/  IMAD.MOV R7, RZ, RZ, -R7 ;  /* 0x000000ffff077224 */ /* 0x000fe200078e0a07 */
[----:B------:R-:W-:Y:S01]  /*2950*/  IABS R6, R12 ;  /* 0x0000000c00067213 */ /* 0x000fe20000000000 */
[----:B------:R-:W-:Y:S01]  /*2960*/  @!P0 IMAD.IADD R19, R19, 0x1, -R4 ;  /* 0x0000000113138824 */ /* 0x000fe200078e0a04 */
[----:B------:R-:W-:Y:S01]  /*2970*/  ISETP.GE.AND P6, PT, R10, RZ, PT ;  /* 0x000000ff0a00720c */ /* 0x000fe20003fc6270 */
[----:B------:R-:W-:Y:S01]  /*2980*/  IMAD.HI.U32 R9, R5, R8, RZ ;  /* 0x0000000805097227 */ /* 0x000fe200078e00ff */
[----:B------:R-:W-:Y:S02]  /*2990*/  ISETP.GE.AND P2, PT, R16, RZ, PT ;  /* 0x000000ff1000720c */ /* 0x000fe40003f46270 */
[----:B------:R-:W-:Y:S01]  /*29a0*/  ISETP.GT.U32.AND P0, PT, R4, R19, PT ;  /* 0x000000130400720c */ /* 0x000fe20003f04070 */
[----:B------:R-:W-:Y:S01]  /*29b0*/  IMAD R2, R23, R7, R2 ;  /* 0x0000000717027224 */ /* 0x000fe200078e0202 */
[----:B------:R-:W-:Y:S01]  /*29c0*/  LOP3.LUT R24, R0, 0xc, RZ, 0xfc, !PT ;  /* 0x0000000c00187812 */ /* 0x000fe200078efcff */
[----:B------:R-:W-:-:S02]  /*29d0*/  IMAD.MOV R9, RZ, RZ, -R9 ;  /* 0x000000ffff097224 */ /* 0x000fc400078e0a09 */
[----:B------:R-:W-:Y:S01]  /*29e0*/  IMAD.HI.U32 R14, R5, R26, RZ ;  /* 0x0000001a050e7227 */ /* 0x000fe200078e00ff */
[----:B------:R-:W-:-:S03]  /*29f0*/  ISETP.GT.U32.AND P5, PT, R23, R2, PT ;  /* 0x000000021700720c */ /* 0x000fc60003fa4070 */
[----:B------:R-:W-:Y:S01]  /*2a00*/  IMAD R29, R23, R9, R8 ;  /* 0x00000009171d7224 */ /* 0x000fe200078e0208 */
[----:B------:R-:W-:Y:S01]  /*2a10*/  LOP3.LUT R9, R0, 0xe8, RZ, 0xfc, !PT ;  /* 0x000000e800097812 */ /* 0x000fe200078efcff */
[----:B------:R-:W-:Y:S01]  /*2a20*/  IMAD.HI.U32 R10, R5, R6, RZ ;  /* 0x00000006050a7227 */ /* 0x000fe200078e00ff */
[----:B------:R-:W-:Y:S02]  /*2a30*/  LOP3.LUT R8, RZ, c[0x0][0x178], RZ, 0x33, !PT ;  /* 0x00005e00ff087a12 */ /* 0x000fe400078e33ff */
[----:B------:R-:W-:Y:S01]  /*2a40*/  ISETP.GT.U32.AND P3, PT, R23, R29, PT ;  /* 0x0000001d1700720c */ /* 0x000fe20003f64070 */
[----:B------:R-:W-:Y:S01]  /*2a50*/  @!P0 IMAD.IADD R19, R19, 0x1, -R4 ;  /* 0x0000000113138824 */ /* 0x000fe200078e0a04 */
[----:B------:R-:W-:Y:S01]  /*2a60*/  ISETP.GE.AND P0, PT, R18, RZ, PT ;  /* 0x000000ff1200720c */ /* 0x000fe20003f06270 */
[----:B------:R-:W-:Y:S02]  /*2a70*/  IMAD.MOV R14, RZ, RZ, -R14 ;  /* 0x000000ffff0e7224 */ /* 0x000fe400078e0a0e */
[----:B------:R-:W-:-:S02]  /*2a80*/  IMAD.MOV R10, RZ, RZ, -R10 ;  /* 0x000000ffff0a7224 */ /* 0x000fc400078e0a0a */
[C---:B------:R-:W-:Y:S02]  /*2a90*/  IMAD R26, R23.reuse, R14, R26 ;  /* 0x0000000e171a7224 */ /* 0x040fe400078e021a */
[----:B------:R-:W-:Y:S02]  /*2aa0*/  @!P5 IMAD.IADD R2, R2, 0x1, -R23 ;  /* 0x000000010202d824 */ /* 0x000fe400078e0a17 */
[C---:B------:R-:W-:Y:S01]  /*2ab0*/  IMAD R27, R23.reuse, R10, R6 ;  /* 0x0000000a171b7224 */ /* 0x040fe200078e0206 */
[----:B------:R-:W-:Y:S01]  /*2ac0*/  LOP3.LUT R10, R0, 0xe4, RZ, 0xfc, !PT ;  /* 0x000000e4000a7812 */ /* 0x000fe200078efcff */
[----:B------:R-:W-:Y:S01]  /*2ad0*/  @!P1 IMAD.MOV R19, RZ, RZ, -R19 ;  /* 0x000000ffff139224 */ /* 0x000fe200078e0a13 */
[C---:B------:R-:W-:Y:S01]  /*2ae0*/  ISETP.GT.U32.AND P4, PT, R23.reuse, R26, PT ;  /* 0x0000001a1700720c */ /* 0x040fe20003f84070 */
[----:B------:R-:W-:Y:S01]  /*2af0*/  @!P0 IMAD.MOV R15, RZ, RZ, -R15 ;  /* 0x000000ffff0f8224 */ /* 0x000fe200078e0a0f */
[----:B------:R-:W-:Y:S01]  /*2b00*/  ISETP.GT.U32.AND P0, PT, R23, R2, PT ;  /* 0x000000021700720c */ /* 0x000fe20003f04070 */
[----:B------:R-:W-:Y:S01]  /*2b10*/  @!P3 IMAD.IADD R29, R29, 0x1, -R23 ;  /* 0x000000011d1db824 */ /* 0x000fe200078e0a17 */
[----:B------:R-:W-:-:S02]  /*2b20*/  ISETP.NE.AND P1, PT, RZ, c[0x0][0x178], PT ;  /* 0x00005e00ff007a0c */ /* 0x000fc40003f25270 */
[----:B------:R-:W-:Y:S02]  /*2b30*/  IABS R16, R10 ;  /* 0x0000000a00107213 */ /* 0x000fe40000000000 */
[----:B------:R-:W-:Y:S02]  /*2b40*/  IABS R6, R9 ;  /* 0x0000000900067213 */ /* 0x000fe40000000000 */
[----:B------:R-:W-:Y:S01]  /*2b50*/  ISETP.GT.U32.AND P5, PT, R23, R27, PT ;  /* 0x0000001b1700720c */ /* 0x000fe20003fa4070 */
[C---:B------:R-:W-:Y:S01]  /*2b60*/  IMAD.HI.U32 R4, R5.reuse, R16, RZ ;  /* 0x0000001005047227 */ /* 0x040fe200078e00ff */
[C---:B------:R-:W-:Y:S02]  /*2b70*/  SEL R18, R8.reuse, R19, !P1 ;  /* 0x0000001308127207 */ /* 0x040fe40004800000 */
[C---:B------:R-:W-:Y:S01]  /*2b80*/  SEL R28, R8.reuse, R15, !P1 ;  /* 0x0000000f081c7207 */ /* 0x040fe20004800000 */
[----:B------:R-:W-:Y:S01]  /*2b90*/  IMAD.HI.U32 R7, R5, R6, RZ ;  /* 0x0000000605077227 */ /* 0x000fe200078e00ff */
[----:B------:R-:W-:Y:S01]  /*2ba0*/  ISETP.GT.U32.AND P3, PT, R23, R29, PT ;  /* 0x0000001d1700720c */ /* 0x000fe20003f64070 */
[----:B------:R-:W-:Y:S01]  /*2bb0*/  STL [R1+0xe0], R18 ;  /* 0x0000e01201007387 */ /* 0x000fe20000100800 */
[C---:B------:R-:W-:Y:S01]  /*2bc0*/  SEL R14, R8.reuse, R17, !P1 ;  /* 0x00000011080e7207 */ /* 0x040fe20004800000 */
[----:B------:R-:W-:Y:S01]  /*2bd0*/  IMAD.MOV R4, RZ, RZ, -R4 ;  /* 0x000000ffff047224 */ /* 0x000fe200078e0a04 */
[----:B------:R-:W-:Y:S01]  /*2be0*/  SEL R8, R8, R13, !P1 ;  /* 0x0000000d08087207 */ /* 0x000fe20004800000 */
[----:B------:R-:W-:Y:S01]  /*2bf0*/  STL [R1+0x190c], R28 ;  /* 0x00190c1c01007387 */ /* 0x000fe20000100800 */
[----:B------:R-:W-:Y:S01]  /*2c00*/  IMAD.MOV R7, RZ, RZ, -R7 ;  /* 0x000000ffff077224 */ /* 0x000fe200078e0a07 */
[----:B------:R-:W-:Y:S01]  /*2c10*/  ISETP.GE.AND P1, PT, R12, RZ, PT ;  /* 0x000000ff0c00720c */ /* 0x000fe20003f26270 */
[--C-:B------:R-:W-:Y:S01]  /*2c20*/  @!P0 IMAD.IADD R2, R2, 0x1, -R23.reuse ;  /* 0x0000000102028824 */ /* 0x100fe200078e0a17 */
[----:B------:R0:W-:Y:S01]  /*2c30*/  STL [R1+0xe4], R14 ;  /* 0x0000e40e01007387 */ /* 0x0001e20000100800 */
[----:B------:R-:W-:-:S02]  /*2c40*/  @!P4 IMAD.IADD R26, R26, 0x1, -R23 ;  /* 0x000000011a1ac824 */ /* 0x000fc400078e0a17 */
[C---:B------:R-:W-:Y:S01]  /*2c50*/  IMAD R16, R23.reuse, R4, R16 ;  /* 0x0000000417107224 */ /* 0x040fe200078e0210 */
[----:B------:R1:W-:Y:S01]  /*2c60*/  STL [R1+0xec], R8 ;  /* 0x0000ec0801007387 */ /* 0x0003e20000100800 */
[----:B------:R-:W-:Y:S01]  /*2c70*/  IMAD R6, R23, R7, R6 ;  /* 0x0000000717067224 */ /* 0x000fe200078e0206 */
[C---:B------:R-:W-:Y:S01]  /*2c80*/  LOP3.LUT R7, R0.reuse, 0xd8, RZ, 0xfc, !PT ;  /* 0x000000d800077812 */ /* 0x040fe200078efcff */
[--C-:B------:R-:W-:Y:S01]  /*2c90*/  @!P5 IMAD.IADD R27, R27, 0x1, -R23.reuse ;  /* 0x000000011b1bd824 */ /* 0x100fe200078e0a17 */
[----:B------:R-:W-:Y:S01]  /*2ca0*/  ISETP.GT.U32.AND P5, PT, R23, R26, PT ;  /* 0x0000001a1700720c */ /* 0x000fe20003fa4070 */
[----:B------:R-:W-:Y:S01]  /*2cb0*/  @!P3 IMAD.IADD R29, R29, 0x1, -R23 ;  /* 0x000000011d1db824 */ /* 0x000fe200078e0a17 */
[C---:B------:R-:W-:Y:S01]  /*2cc0*/  ISETP.GT.U32.AND P3, PT, R23.reuse, R16, PT ;  /* 0x000000101700720c */ /* 0x040fe20003f64070 */
[----:B0-----:R-:W-:Y:S01]  /*2cd0*/  IMAD.MOV.U32 R14, RZ, RZ, R2 ;  /* 0x000000ffff0e7224 */ /* 0x001fe200078e0002 */
[----:B------:R-:W-:Y:S01]  /*2ce0*/  ISETP.GT.U32.AND P0, PT, R23, R6, PT ;  /* 0x000000061700720c */ /* 0x000fe20003f04070 */
[----:B------:R-:W-:Y:S01]  /*2cf0*/  @!P2 IMAD.MOV R29, RZ, RZ, -R29 ;  /* 0x000000ffff1da224 */ /* 0x000fe200078e0a1d */
[----:B-1----:R-:W-:Y:S01]  /*2d00*/  LOP3.LUT R8, R0, 0xe0, RZ, 0xfc, !PT ;  /* 0x000000e000087812 */ /* 0x002fe200078efcff */
[----:B------:R-:W-:Y:S01]  /*2d10*/  @!P6 IMAD.MOV R14, RZ, RZ, -R14 ;  /* 0x000000ffff0ee224 */ /* 0x000fe200078e0a0e */
[----:B------:R-:W-:-:S02]  /*2d20*/  ISETP.GE.AND P6, PT, R11, RZ, PT ;  /* 0x000000ff0b00720c */ /* 0x000fc40003fc6270 */
[----:B------:R-:W-:Y:S02]  /*2d30*/  IABS R12, R8 ;  /* 0x00000008000c7213 */ /* 0x000fe40000000000 */
[----:B------:R-:W-:Y:S01]  /*2d40*/  IABS R2, R7 ;  /* 0x0000000700027213 */ /* 0x000fe20000000000 */
[--C-:B------:R-:W-:Y:S01]  /*2d50*/  @!P5 IMAD.IADD R26, R26, 0x1, -R23.reuse ;  /* 0x000000011a1ad824 */ /* 0x100fe200078e0a17 */
[----:B------:R-:W-:Y:S01]  /*2d60*/  ISETP.GT.U32.AND P4, PT, R23, R27, PT ;  /* 0x0000001b1700720c */ /* 0x000fe20003f84070 */
[----:B------:R-:W-:Y:S01]  /*2d70*/  IMAD.HI.U32 R4, R5, R12, RZ ;  /* 0x0000000c05047227 */ /* 0x000fe200078e00ff */
[----:B------:R0:W-:Y:S01]  /*2d80*/  STL [R1+0xc], R14 ;  /* 0x00000c0e01007387 */ /* 0x0001e20000100800 */
[----:B------:R-:W-:Y:S02]  /*2d90*/  ISETP.GE.AND P5, PT, R10, RZ, PT ;  /* 0x000000ff0a00720c */ /* 0x000fe40003fa6270 */
[----:B------:R-:W-:Y:S02]  /*2da0*/  IMAD.MOV R4, RZ, RZ, -R4 ;  /* 0x000000ffff047224 */ /* 0x000fe400078e0a04 */
[----:B------:R-:W-:-:S02]  /*2db0*/  @!P3 IMAD.IADD R16, R16, 0x1, -R23 ;  /* 0x000000011010b824 */ /* 0x000fc400078e0a17 */
[C---:B------:R-:W-:Y:S01]  /*2dc0*/  IMAD R12, R23.reuse, R4, R12 ;  /* 0x00000004170c7224 */ /* 0x040fe200078e020c */
[----:B------:R-:W-:Y:S01]  /*2dd0*/  LOP3.LUT R4, R0, 0xd0, RZ, 0xfc, !PT ;  /* 0x000000d000047812 */ /* 0x000fe200078efcff */
[----:B------:R-:W-:Y:S01]  /*2de0*/  @!P0 IMAD.IADD R6, R6, 0x1, -R23 ;  /* 0x0000000106068824 */ /* 0x000fe200078e0a17 */
[----:B------:R-:W-:Y:S01]  /*2df0*/  ISETP.GE.AND P0, PT, R8, RZ, PT ;  /* 0x000000ff0800720c */ /* 0x000fe20003f06270 */
[----:B------:R-:W-:Y:S01]  /*2e00*/  @!P6 IMAD.MOV R26, RZ, RZ, -R26 ;  /* 0x000000ffff1ae224 */ /* 0x000fe200078e0a1a */
[----:B------:R-:W-:Y:S01]  /*2e10*/  ISETP.GT.U32.AND P6, PT, R23, R12, PT ;  /* 0x0000000c1700720c */ /* 0x000fe20003fc4070 */
[----:B------:R-:W-:Y:S01]  /*2e20*/  IMAD.HI.U32 R8, R5, R2, RZ ;  /* 0x0000000205087227 */ /* 0x000fe200078e00ff */
[C---:B------:R-:W-:Y:S02]  /*2e30*/  ISETP.GT.U32.AND P3, PT, R23.reuse, R16, PT ;  /* 0x000000101700720c */ /* 0x040fe40003f64070 */
[----:B------:R-:W-:Y:S01]  /*2e40*/  ISETP.GT.U32.AND P2, PT, R23, R6, PT ;  /* 0x000000061700720c */ /* 0x000fe20003f44070 */
[----:B------:R-:W-:-:S02]  /*2e50*/  IMAD.MOV R8, RZ, RZ, -R8 ;  /* 0x000000ffff087224 */ /* 0x000fc400078e0a08 */
[----:B------:R-:W-:Y:S01]  /*2e60*/  @!P4 IMAD.IADD R27, R27, 0x1, -R23 ;  /* 0x000000011b1bc824 */ /* 0x000fe200078e0a17 */
[----:B------:R-:W-:Y:S01]  /*2e70*/  ISETP.GE.AND P4, PT, R9, RZ, PT ;  /* 0x000000ff0900720c */ /* 0x000fe20003f86270 */
[----:B------:R-:W-:Y:S01]  /*2e80*/  IMAD R17, R23, R8, R2 ;  /* 0x0000000817117224 */ /* 0x000fe200078e0202 */
[----:B------:R-:W-:Y:S01]  /*2e90*/  LOP3.LUT R2, R0, 0xd4, RZ, 0xfc, !PT ;  /* 0x000000d400027812 */ /* 0x000fe200078efcff */
[----:B------:R-:W-:Y:S01]  /*2ea0*/  @!P1 IMAD.MOV R27, RZ, RZ, -R27 ;  /* 0x000000ffff1b9224 */ /* 0x000fe200078e0a1b */
[----:B------:R-:W-:Y:S01]  /*2eb0*/  ISETP.GE.AND P1, PT, R7, RZ, PT ;  /* 0x000000ff0700720c */ /* 0x000fe20003f26270 */
[--C-:B------:R-:W-:Y:S01]  /*2ec0*/  @!P6 IMAD.IADD R12, R12, 0x1, -R23.reuse ;  /* 0x000000010c0ce824 */ /* 0x100fe200078e0a17 */
[----:B0-----:R-:W-:Y:S01]  /*2ed0*/  IABS R14, R2 ;  /* 0x00000002000e7213 */ /* 0x001fe20000000000 */
[--C-:B------:R-:W-:Y:S01]  /*2ee0*/  @!P3 IMAD.IADD R16, R16, 0x1, -R23.reuse ;  /* 0x000000011010b824 */ /* 0x100fe200078e0a17 */
[C---:B------:R-:W-:Y:S01]  /*2ef0*/  ISETP.GT.U32.AND P3, PT, R23.reuse, R17, PT ;  /* 0x000000111700720c */ /* 0x040fe20003f64070 */
[----:B------:R-:W-:Y:S01]  /*2f00*/  @!P2 IMAD.IADD R6, R6, 0x1, -R23 ;  /* 0x000000010606a824 */ /* 0x000fe200078e0a17 */
[----:B------:R-:W-:Y:S01]  /*2f10*/  ISETP.GT.U32.AND P6, PT, R23, R12, PT ;  /* 0x0000000c1700720c */ /* 0x000fe20003fc4070 */
[----:B------:R-:W-:Y:S01]  /*2f20*/  IMAD.HI.U32 R7, R5, R14, RZ ;  /* 0x0000000e05077227 */ /* 0x000fe200078e00ff */
[----:B------:R-:W-:-:S02]  /*2f30*/  LOP3.LUT R8, R0, 0xcc, RZ, 0xfc, !PT ;  /* 0x000000cc00087812 */ /* 0x000fc400078efcff */
[----:B------:R-:W-:Y:S01]  /*2f40*/  ISETP.GE.AND P2, PT, R2, RZ, PT ;  /* 0x000000ff0200720c */ /* 0x000fe20003f46270 */
[----:B------:R-:W-:Y:S01]  /*2f50*/  IMAD.MOV R7, RZ, RZ, -R7 ;  /* 0x000000ffff077224 */ /* 0x000fe200078e0a07 */
[----:B------:R-:W-:Y:S01]  /*2f60*/  IABS R2, R4 ;  /* 0x0000000400027213 */ /* 0x000fe20000000000 */
[----:B------:R-:W-:Y:S01]  /*2f70*/  @!P4 IMAD.MOV R6, RZ, RZ, -R6 ;  /* 0x000000ffff06c224 */ /* 0x000fe200078e0a06 */
[----:B------:R-:W-:Y:S01]  /*2f80*/  IABS R10, R8 ;  /* 0x00000008000a7213 */ /* 0x000fe20000000000 */
[----:B------:R-:W-:Y:S01]  /*2f90*/  IMAD R14, R23, R7, R14 ;  /* 0x00000007170e7224 */ /* 0x000fe200078e020e */
[----:B------:R-:W-:Y:S01]  /*2fa0*/  ISETP.GE.AND P4, PT, R4, RZ, PT ;  /* 0x000000ff0400720c */ /* 0x000fe20003f86270 */
[--C-:B------:R-:W-:Y:S02]  /*2fb0*/  @!P3 IMAD.IADD R17, R17, 0x1, -R23.reuse ;  /* 0x000000011111b824 */ /* 0x100fe400078e0a17 */
[----:B------:R-:W-:Y:S01]  /*2fc0*/  @!P6 IMAD.IADD R12, R12, 0x1, -R23 ;  /* 0x000000010c0ce824 */ /* 0x000fe200078e0a17 */
[----:B------:R-:W-:Y:S01]  /*2fd0*/  ISETP.GT.U32.AND P6, PT, R23, R14, PT ;  /* 0x0000000e1700720c */ /* 0x000fe20003fc4070 */
[----:B------:R-:W-:Y:S01]  /*2fe0*/  IMAD.HI.U32 R11, R5, R2, RZ ;  /* 0x00000002050b7227 */ /* 0x000fe200078e00ff */
[----:B------:R-:W-:-:S03]  /*2ff0*/  ISETP.GT.U32.AND P3, PT, R23, R17, PT ;  /* 0x000000111700720c */ /* 0x000fc60003f64070 */
[----:B------:R-:W-:-:S04]  /*3000*/  IMAD.HI.U32 R4, R5, R10, RZ ;  /* 0x0000000a05047227 */ /* 0x000fc800078e00ff */
[----:B------:R-:W-:Y:S02]  /*3010*/  IMAD.MOV R11, RZ, RZ, -R11 ;  /* 0x000000ffff0b7224 */ /* 0x000fe400078e0a0b */
[----:B------:R-:W-:Y:S01]  /*3020*/  IMAD.MOV R7, RZ, RZ, -R4 ;  /* 0x000000ffff077224 */ /* 0x000fe200078e0a04 */
[C---:B------:R-:W-:Y:S01]  /*3030*/  LOP3.LUT R4, R0.reuse, 0xc8, RZ, 0xfc, !PT ;  /* 0x000000c800047812 */ /* 0x040fe200078efcff */
[C---:B------:R-:W-:Y:S01]  /*3040*/  IMAD R11, R23.reuse, R11, R2 ;  /* 0x0000000b170b7224 */ /* 0x040fe200078e0202 */
[----:B------:R-:W-:Y:S01]  /*3050*/  LOP3.LUT R2, R0, 0xc0, RZ, 0xfc, !PT ;  /* 0x000000c000027812 */ /* 0x000fe200078efcff */
[--C-:B------:R-:W-:Y:S01]  /*3060*/  @!P6 IMAD.IADD R14, R14, 0x1, -R23.reuse ;  /* 0x000000010e0ee824 */ /* 0x100fe200078e0a17 */
[----:B------:R-:W-:Y:S01]  /*3070*/  IABS R9, R4 ;  /* 0x0000000400097213 */ /* 0x000fe20000000000 */
[C---:B------:R-:W-:Y:S01]  /*3080*/  IMAD R10, R23.reuse, R7, R10 ;  /* 0x00000007170a7224 */ /* 0x040fe200078e020a */
[----:B------:R-:W-:Y:S01]  /*3090*/  LOP3.LUT R7, R0, 0xb8, RZ, 0xfc, !PT ;  /* 0x000000b800077812 */ /* 0x000fe200078efcff */
[----:B------:R-:W-:Y:S01]  /*30a0*/  IMAD.MOV.U32 R18, RZ, RZ, R12 ;  /* 0x000000ffff127224 */ /* 0x000fe200078e000c */
[----:B------:R-:W-:Y:S01]  /*30b0*/  ISETP.GT.U32.AND P6, PT, R23, R14, PT ;  /* 0x0000000e1700720c */ /* 0x000fe20003fc4070 */
[----:B------:R-:W-:Y:S01]  /*30c0*/  @!P3 IMAD.IADD R17, R17, 0x1, -R23 ;  /* 0x000000011111b824 */ /* 0x000fe200078e0a17 */
[C---:B------:R-:W-:Y:S01]  /*30d0*/  ISETP.GT.U32.AND P3, PT, R23.reuse, R11, PT ;  /* 0x0000000b1700720c */ /* 0x040fe20003f64070 */
[----:B------:R-:W-:Y:S01]  /*30e0*/  @!P0 IMAD.MOV R18, RZ, RZ, -R18 ;  /* 0x000000ffff128224 */ /* 0x000fe200078e0a12 */
[----:B------:R-:W-:Y:S01]  /*30f0*/  ISETP.GT.U32.AND P0, PT, R23, R10, PT ;  /* 0x0000000a1700720c */ /* 0x000fe20003f04070 */
[----:B------:R-:W-:Y:S01]  /*3100*/  IMAD.HI.U32 R12, R5, R9, RZ ;  /* 0x00000009050c7227 */ /* 0x000fe200078e00ff */
[----:B------:R-:W-:-:S03]  /*3110*/  IABS R15, R2 ;  /* 0x00000002000f7213 */ /* 0x000fc60000000000 */
[----:B------:R-:W-:Y:S02]  /*3120*/  IMAD.MOV.U32 R13, RZ, RZ, R16 ;  /* 0x000000ffff0d7224 */ /* 0x000fe400078e0010 */
[----:B------:R-:W-:Y:S02]  /*3130*/  IMAD.MOV R12, RZ, RZ, -R12 ;  /* 0x000000ffff0c7224 */ /* 0x000fe400078e0a0c */
[----:B------:R-:W-:Y:S01]  /*3140*/  @!P1 IMAD.MOV R17, RZ, RZ, -R17 ;  /* 0x000000ffff119224 */ /* 0x000fe200078e0a11 */
[----:B------:R-:W-:Y:S01]  /*3150*/  ISETP.GE.AND P1, PT, R4, RZ, PT ;  /* 0x000000ff0400720c */ /* 0x000fe20003f26270 */
[----:B------:R-:W-:Y:S01]  /*3160*/  @!P5 IMAD.MOV R13, RZ, RZ, -R13 ;  /* 0x000000ffff0dd224 */ /* 0x000fe200078e0a0d */
[----:B------:R-:W-:Y:S01]  /*3170*/  ISETP.GE.AND P5, PT, R8, RZ, PT ;  /* 0x000000ff0800720c */ /* 0x000fe20003fa6270 */
[----:B------:R-:W-:Y:S01]  /*3180*/  IMAD R4, R23, R12, R9 ;  /* 0x0000000c17047224 */ /* 0x000fe200078e0209 */
[----:B------:R-:W-:Y:S01]  /*3190*/  IABS R8, R7 ;  /* 0x0000000700087213 */ /* 0x000fe20000000000 */
[--C-:B------:R-:W-:Y:S01]  /*31a0*/  @!P3 IMAD.IADD R11, R11, 0x1, -R23.reuse ;  /* 0x000000010b0bb824 */ /* 0x100fe200078e0a17 */
[----:B------:R0:W-:Y:S01]  /*31b0*/  STL [R1+0x34], R13 ;  /* 0x0000340d01007387 */ /* 0x0001e20000100800 */
[--C-:B------:R-:W-:Y:S01]  /*31c0*/  @!P6 IMAD.IADD R14, R14, 0x1, -R23.reuse ;  /* 0x000000010e0ee824 */ /* 0x100fe200078e0a17 */
[C---:B------:R-:W-:Y:S01]  /*31d0*/  ISETP.GT.U32.AND P6, PT, R23.reuse, R4, PT ;  /* 0x000000041700720c */ /* 0x040fe20003fc4070 */
[----:B------:R-:W-:Y:S01]  /*31e0*/  @!P0 IMAD.IADD R10, R10, 0x1, -R23 ;  /* 0x000000010a0a8824 */ /* 0x000fe200078e0a17 */
[----:B------:R-:W-:Y:S01]  /*31f0*/  ISETP.GT.U32.AND P3, PT, R23, R11, PT ;  /* 0x0000000b1700720c */ /* 0x000fe20003f64070 */
[----:B------:R-:W-:Y:S01]  /*3200*/  STL [R1+0x64], R18 ;  /* 0x0000641201007387 */ /* 0x000fe20000100800 */
[----:B------:R-:W-:-:S02]  /*3210*/  IMAD.HI.U32 R9, R5, R15, RZ ;  /* 0x0000000f05097227 */ /* 0x000fc400078e00ff */
[----:B------:R-:W-:Y:S01]  /*3220*/  ISETP.GT.U32.AND P0, PT, R23, R10, PT ;  /* 0x0000000a1700720c */ /* 0x000fe20003f04070 */
[----:B------:R1:W-:Y:S01]  /*3230*/  STL [R1+0xa0], R17 ;  /* 0x0000a01101007387 */ /* 0x0003e20000100800 */
[----:B0-----:R-:W-:Y:S01]  /*3240*/  LOP3.LUT R13, R0, 0xc4, RZ, 0xfc, !PT ;  /* 0x000000c4000d7812 */ /* 0x001fe200078efcff */
[----:B------:R-:W-:-:S03]  /*3250*/  IMAD.HI.U32 R12, R5, R8, RZ ;  /* 0x00000008050c7227 */ /* 0x000fc600078e00ff */
[----:B------:R-:W-:Y:S01]  /*3260*/  IABS R16, R13 ;  /* 0x0000000d00107213 */ /* 0x000fe20000000000 */
[----:B------:R-:W-:Y:S02]  /*3270*/  @!P6 IMAD.IADD R4, R4, 0x1, -R23 ;  /* 0x000000010404e824 */ /* 0x000fe400078e0a17 */
[----:B------:R-:W-:Y:S02]  /*3280*/  IMAD.MOV R9, RZ, RZ, -R9 ;  /* 0x000000ffff097224 */ /* 0x000fe400078e0a09 */
[----:B-1----:R-:W-:Y:S01]  /*3290*/  IMAD.HI.U32 R17, R5, R16, RZ ;  /* 0x0000001005117227 */ /* 0x002fe200078e00ff */
[----:B------:R-:W-:-:S03]  /*32a0*/  ISETP.GT.U32.AND P6, PT, R23, R4, PT ;  /* 0x000000041700720c */ /* 0x000fc60003fc4070 */
[----:B------:R-:W-:Y:S02]  /*32b0*/  IMAD.MOV R17, RZ, RZ, -R17 ;  /* 0x000000ffff117224 */ /* 0x000fe400078e0a11 */
[----:B------:R-:W-:Y:S01]  /*32c0*/  @!P3 IMAD.IADD R11, R11, 0x1, -R23 ;  /* 0x000000010b0bb824 */ /* 0x000fe200078e0a17 */
[----:B------:R-:W-:Y:S01]  /*32d0*/  ISETP.GE.AND P3, PT, R13, RZ, PT ;  /* 0x000000ff0d00720c */ /* 0x000fe20003f66270 */
[C---:B------:R-:W-:Y:S02]  /*32e0*/  IMAD R13, R23.reuse, R17, R16 ;  /* 0x00000011170d7224 */ /* 0x040fe400078e0210 */
[----:B------:R-:W-:Y:S02]  /*32f0*/  IMAD.MOV.U32 R18, RZ, RZ, R14 ;  /* 0x000000ffff127224 */ /* 0x000fe400078e000e */
[----:B------:R-:W-:Y:S02]  /*3300*/  IMAD.MOV R12, RZ, RZ, -R12 ;  /* 0x000000ffff0c7224 */ /* 0x000fe400078e0a0c */
[----:B------:R-:W-:Y:S01]  /*3310*/  IMAD R15, R23, R9, R15 ;  /* 0x00000009170f7224 */ /* 0x000fe200078e020f */
[----:B------:R-:W-:Y:S01]  /*3320*/  LOP3.LUT R9, R0, 0xb4, RZ, 0xfc, !PT ;  /* 0x000000b400097812 */ /* 0x000fe200078efcff */
[----:B------:R-:W-:-:S02]  /*3330*/  @!P0 IMAD.IADD R10, R10, 0x1, -R23 ;  /* 0x000000010a0a8824 */ /* 0x000fc400078e0a17 */
[----:B------:R-:W-:Y:S01]  /*3340*/  @!P2 IMAD.MOV R18, RZ, RZ, -R18 ;  /* 0x000000ffff12a224 */ /* 0x000fe200078e0a12 */
[C---:B------:R-:W-:Y:S01]  /*3350*/  ISETP.GT.U32.AND P2, PT, R23.reuse, R13, PT ;  /* 0x0000000d1700720c */ /* 0x040fe20003f44070 */
[C---:B------:R-:W-:Y:S01]  /*3360*/  IMAD R8, R23.reuse, R12, R8 ;  /* 0x0000000c17087224 */ /* 0x040fe200078e0208 */
[C---:B------:R-:W-:Y:S01]  /*3370*/  ISETP.GT.U32.AND P0, PT, R23.reuse, R15, PT ;  /* 0x0000000f1700720c */ /* 0x040fe20003f04070 */
[----:B------:R-:W-:Y:S01]  /*3380*/  IMAD.MOV.U32 R14, RZ, RZ, R10 ;  /* 0x000000ffff0e7224 */ /* 0x000fe200078e000a */
[----:B------:R-:W-:Y:S01]  /*3390*/  IABS R12, R9 ;  /* 0x00000009000c7213 */ /* 0x000fe20000000000 */
[----:B------:R-:W-:Y:S01]  /*33a0*/  @!P4 IMAD.MOV R11, RZ, RZ, -R11 ;  /* 0x000000ffff0bc224 */ /* 0x000fe200078e0a0b */
[----:B------:R-:W-:Y:S01]  /*33b0*/  ISETP.GE.AND P4, PT, R2, RZ, PT ;  /* 0x000000ff0200720c */ /* 0x000fe20003f86270 */
[----:B------:R-:W-:Y:S01]  /*33c0*/  @!P5 IMAD.MOV R14, RZ, RZ, -R14 ;  /* 0x000000ffff0ed224 */ /* 0x000fe200078e0a0e */
[----:B------:R-:W-:Y:S01]  /*33d0*/  ISETP.GT.U32.AND P5, PT, R23, R8, PT ;  /* 0x000000081700720c */ /* 0x000fe20003fa4070 */
[--C-:B------:R-:W-:Y:S01]  /*33e0*/  @!P6 IMAD.IADD R4, R4, 0x1, -R23.reuse ;  /* 0x000000010404e824 */ /* 0x100fe200078e0a17 */
[----:B------:R-:W-:Y:S01]  /*33f0*/  LOP3.LUT R2, R0, 0xb0, RZ, 0xfc, !PT ;  /* 0x000000b000027812 */ /* 0x000fe200078efcff */
[----:B------:R-:W-:Y:S01]  /*3400*/  IMAD.HI.U32 R10, R5, R12, RZ ;  /* 0x0000000c050a7227 */ /* 0x000fe200078e00ff */
[----:B------:R-:W-:Y:S01]  /*3410*/  ISETP.GE.AND P6, PT, R7, RZ, PT ;  /* 0x000000ff0700720c */ /* 0x000fe20003fc6270 */
[----:B------:R-:W-:Y:S01]  /*3420*/  STL [R1+0xb4], R18 ;  /* 0x0000b41201007387 */ /* 0x000fe20000100800 */
[----:B------:R-:W-:Y:S01]  /*3430*/  IABS R7, R2 ;  /* 0x0000000200077213 */ /* 0x000fe20000000000 */
[--C-:B------:R-:W-:Y:S01]  /*3440*/  @!P2 IMAD.IADD R13, R13, 0x1, -R23.reuse ;  /* 0x000000010d0da824 */ /* 0x100fe200078e0a17 */
[----:B------:R-:W-:Y:S01]  /*3450*/  ISETP.GE.AND P2, PT, R9, RZ, PT ;  /* 0x000000ff0900720c */ /* 0x000fe20003f46270 */
[----:B------:R-:W-:Y:S01]  /*3460*/  @!P0 IMAD.IADD R15, R15, 0x1, -R23 ;  /* 0x000000010f0f8824 */ /* 0x000fe200078e0a17 */
[----:B------:R-:W-:Y:S01]  /*3470*/  STL [R1+0xbc], R11 ;  /* 0x0000bc0b01007387 */ /* 0x000fe20000100800 */
[----:B------:R-:W-:Y:S01]  /*3480*/  IMAD.MOV R9, RZ, RZ, -R10 ;  /* 0x000000ffff097224 */ /* 0x000fe200078e0a0a */
[C---:B------:R-:W-:Y:S01]  /*3490*/  ISETP.GT.U32.AND P0, PT, R23.reuse, R13, PT ;  /* 0x0000000d1700720c */ /* 0x040fe20003f04070 */
[----:B------:R-:W-:Y:S01]  /*34a0*/  IMAD.MOV.U32 R10, RZ, RZ, R7 ;  /* 0x000000ffff0a7224 */ /* 0x000fe200078e0007 */
[----:B------:R0:W-:Y:S01]  /*34b0*/  STL [R1+0xc0], R14 ;  /* 0x0000c00e01007387 */ /* 0x0001e20000100800 */
[----:B------:R-:W-:Y:S01]  /*34c0*/  @!P5 IMAD.IADD R8, R8, 0x1, -R23 ;  /* 0x000000010808d824 */ /* 0x000fe200078e0a17 */
[C---:B------:R-:W-:Y:S01]  /*34d0*/  ISETP.GT.U32.AND P5, PT, R23.reuse, R15, PT ;  /* 0x0000000f1700720c */ /* 0x040fe20003fa4070 */
[----:B------:R-:W-:Y:S01]  /*34e0*/  IMAD R12, R23, R9, R12 ;  /* 0x00000009170c7224 */ /* 0x000fe200078e020c */
[----:B------:R-:W-:Y:S01]  /*34f0*/  LOP3.LUT R7, R0, 0xac, RZ, 0xfc, !PT ;  /* 0x000000ac00077812 */ /* 0x000fe200078efcff */
[----:B------:R-:W-:-:S04]  /*3500*/  IMAD.HI.U32 R9, R5, R10, RZ ;  /* 0x0000000a05097227 */ /* 0x000fc800078e00ff */
[----:B------:R-:W-:Y:S01]  /*3510*/  IMAD.MOV R9, RZ, RZ, -R9 ;  /* 0x000000ffff097224 */ /* 0x000fe200078e0a09 */
[----:B0-----:R-:W-:Y:S01]  /*3520*/  IABS R14, R7 ;  /* 0x00000007000e7213 */ /* 0x001fe20000000000 */
[----:B------:R-:W-:Y:S01]  /*3530*/  IMAD.MOV.U32 R11, RZ, RZ, R4 ;  /* 0x000000ffff0b7224 */ /* 0x000fe200078e0004 */
[----:B------:R-:W-:Y:S01]  /*3540*/  LOP3.LUT R4, R0, 0xa8, RZ, 0xfc, !PT ;  /* 0x000000a800047812 */ /* 0x000fe200078efcff */
[C---:B------:R-:W-:Y:S02]  /*3550*/  IMAD R10, R23.reuse, R9, R10 ;  /* 0x00000009170a7224 */ /* 0x040fe400078e020a */
[----:B------:R-:W-:Y:S01]  /*3560*/  @!P1 IMAD.MOV R11, RZ, RZ, -R11 ;  /* 0x000000ffff0b9224 */ /* 0x000fe200078e0a0b */
[----:B------:R-:W-:Y:S01]  /*3570*/  ISETP.GT.U32.AND P1, PT, R23, R8, PT ;  /* 0x000000081700720c */ /* 0x000fe20003f24070 */
[--C-:B------:R-:W-:Y:S01]  /*3580*/  @!P5 IMAD.IADD R15, R15, 0x1, -R23.reuse ;  /* 0x000000010f0fd824 */ /* 0x100fe200078e0a17 */
[----:B------:R-:W-:Y:S01]  /*3590*/  ISETP.GT.U32.AND P5, PT, R23, R10, PT ;  /* 0x0000000a1700720c */ /* 0x000fe20003fa4070 */
[----:B------:R-:W-:Y:S01]  /*35a0*/  @!P0 IMAD.IADD R13, R13, 0x1, -R23 ;  /* 0x000000010d0d8824 */ /* 0x000fe200078e0a17 */
[----:B------:R-:W-:Y:S01]  /*35b0*/  ISETP.GT.U32.AND P0, PT, R23, R12, PT ;  /* 0x0000000c1700720c */ /* 0x000fe20003f04070 */
[----:B------:R0:W-:Y:S01]  /*35c0*/  STL [R1+0xc4], R11 ;  /* 0x0000c40b01007387 */ /* 0x0001e20000100800 */
[----:B------:R-:W-:Y:S01]  /*35d0*/  IABS R9, R4 ;  /* 0x0000000400097213 */ /* 0x000fe20000000000 */
[----:B------:R-:W-:-:S02]  /*35e0*/  IMAD.MOV.U32 R18, RZ, RZ, R13 ;  /* 0x000000ffff127224 */ /* 0x000fc400078e000d */
[----:B------:R-:W-:Y:S02]  /*35f0*/  @!P4 IMAD.MOV R15, RZ, RZ, -R15 ;  /* 0x000000ffff0fc224 */ /* 0x000fe400078e0a0f */
[----:B------:R-:W-:Y:S01]  /*3600*/  IMAD.HI.U32 R17, R5, R9, RZ ;  /* 0x0000000905117227 */ /* 0x000fe200078e00ff */
[----:B0-----:R-:W-:-:S03]  /*3610*/  LOP3.LUT R11, R0, 0xa4, RZ, 0xfc, !PT ;  /* 0x000000a4000b7812 */ /* 0x001fc600078efcff */
[--C-:B------:R-:W-:Y:S01]  /*3620*/  @!P1 IMAD.IADD R8, R8, 0x1, -R23.reuse ;  /* 0x0000000108089824 */ /* 0x100fe200078e0a17 */
[----:B------:R-:W-:Y:S01]  /*3630*/  ISETP.GE.AND P1, PT, R2, RZ, PT ;  /* 0x000000ff0200720c */ /* 0x000fe20003f26270 */
[--C-:B------:R-:W-:Y:S01]  /*3640*/  @!P5 IMAD.IADD R10, R10, 0x1, -R23.reuse ;  /* 0x000000010a0ad824 */ /* 0x100fe200078e0a17 */
[----:B------:R-:W-:Y:S01]  /*3650*/  IABS R16, R11 ;  /* 0x0000000b00107213 */ /* 0x000fe20000000000 */
[----:B------:R-:W-:Y:S01]  /*3660*/  @!P0 IMAD.IADD R12, R12, 0x1, -R23 ;  /* 0x000000010c0c8824 */ /* 0x000fe200078e0a17 */
[----:B------:R-:W-:Y:S01]  /*3670*/  ISETP.GE.AND P0, PT, R7, RZ, PT ;  /* 0x000000ff0700720c */ /* 0x000fe20003f06270 */
[----:B------:R-:W-:Y:S01]  /*3680*/  IMAD.MOV R13, RZ, RZ, -R17 ;  /* 0x000000ffff0d7224 */ /* 0x000fe200078e0a11 */
[----:B------:R-:W-:Y:S01]  /*3690*/  ISETP.GT.U32.AND P5, PT, R23, R10, PT ;  /* 0x0000000a1700720c */ /* 0x000fe20003fa4070 */
[----:B------:R-:W-:Y:S02]  /*36a0*/  IMAD.MOV.U32 R2, RZ, RZ, R16 ;  /* 0x000000ffff027224 */ /* 0x000fe400078e0010 */
[----:B------:R-:W-:-:S04]  /*36b0*/  IMAD.HI.U32 R16, R5, R14, RZ ;  /* 0x0000000e05107227 */ /* 0x000fc800078e00ff */
[----:B------:R-:W-:-:S04]  /*36c0*/  IMAD.HI.U32 R7, R5, R2, RZ ;  /* 0x0000000205077227 */ /* 0x000fc800078e00ff */
[----:B------:R-:W-:Y:S02]  /*36d0*/  IMAD.MOV R16, RZ, RZ, -R16 ;  /* 0x000000ffff107224 */ /* 0x000fe400078e0a10 */
[----:B------:R-:W-:Y:S01]  /*36e0*/  @!P3 IMAD.MOV R18, RZ, RZ, -R18 ;  /* 0x000000ffff12b224 */ /* 0x000fe200078e0a12 */
[C---:B------:R-:W-:Y:S01]  /*36f0*/  ISETP.GT.U32.AND P3, PT, R23.reuse, R12, PT ;  /* 0x0000000c1700720c */ /* 0x040fe20003f64070 */
[----:B------:R-:W-:Y:S02]  /*3700*/  IMAD.MOV R7, RZ, RZ, -R7 ;  /* 0x000000ffff077224 */ /* 0x000fe400078e0a07 */
[C---:B------:R-:W-:Y:S01]  /*3710*/  IMAD R9, R23.reuse, R13, R9 ;  /* 0x0000000d17097224 */ /* 0x040fe200078e0209 */
[----:B------:R-:W-:Y:S01]  /*3720*/  STL [R1+0xb8], R18 ;  /* 0x0000b81201007387 */ /* 0x000fe20000100800 */
[C---:B------:R-:W-:Y:S01]  /*3730*/  IMAD R14, R23.reuse, R16, R14 ;  /* 0x00000010170e7224 */ /* 0x040fe200078e020e */
[----:B------:R-:W-:Y:S01]  /*3740*/  LOP3.LUT R16, R0, 0xa0, RZ, 0xfc, !PT ;  /* 0x000000a000107812 */ /* 0x000fe200078efcff */
[C---:B------:R-:W-:Y:S01]  /*3750*/  IMAD R2, R23.reuse, R7, R2 ;  /* 0x0000000717027224 */ /* 0x040fe200078e0202 */
[----:B------:R0:W-:Y:S01]  /*3760*/  STL [R1+0xa8], R15 ;  /* 0x0000a80f01007387 */ /* 0x0001e20000100800 */
[----:B------:R-:W-:Y:S01]  /*3770*/  @!P6 IMAD.MOV R8, RZ, RZ, -R8 ;  /* 0x000000ffff08e224 */ /* 0x000fe200078e0a08 */
[C---:B------:R-:W-:Y:S01]  /*3780*/  ISETP.GT.U32.AND P6, PT, R23.reuse, R9, PT ;  /* 0x000000091700720c */ /* 0x040fe20003fc4070 */
[--C-:B------:R-:W-:Y:S01]  /*3790*/  @!P5 IMAD.IADD R10, R10, 0x1, -R23.reuse ;  /* 0x000000010a0ad824 */ /* 0x100fe200078e0a17 */
[C---:B------:R-:W-:Y:S01]  /*37a0*/  ISETP.GT.U32.AND P4, PT, R23.reuse, R14, PT ;  /* 0x0000000e1700720c */ /* 0x040fe20003f84070 */
[----:B------:R-:W-:Y:S01]  /*37b0*/  @!P3 IMAD.IADD R12, R12, 0x1, -R23 ;  /* 0x000000010c0cb824 */ /* 0x000fe200078e0a17 */
[----:B------:R-:W-:Y:S01]  /*37c0*/  ISETP.GT.U32.AND P5, PT, R23, R2, PT ;  /* 0x000000021700720c */ /* 0x000fe20003fa4070 */
[----:B------:R1:W-:Y:S01]  /*37d0*/  STL [R1+0xac], R8 ;  /* 0x0000ac0801007387 */ /* 0x0003e20000100800 */
[----:B------:R-:W-:Y:S01]  /*37e0*/  ISETP.GE.AND P3, PT, R4, RZ, PT ;  /* 0x000000ff0400720c */ /* 0x000fe20003f66270 */
[----:B------:R-:W-:Y:S01]  /*37f0*/  @!P1 IMAD.MOV R10, RZ, RZ, -R10 ;  /* 0x000000ffff0a9224 */ /* 0x000fe200078e0a0a */
[----:B------:R-:W-:Y:S01]  /*3800*/  LOP3.LUT R4, R0, 0x98, RZ, 0xfc, !PT ;  /* 0x0000009800047812 */ /* 0x000fe200078efcff */
[----:B0-----:R-:W-:-:S03]  /*3810*/  IMAD.MOV.U32 R15, RZ, RZ, R12 ;  /* 0x000000ffff0f7224 */ /* 0x001fc600078e000c */
[----:B------:R-:W-:Y:S01]  /*3820*/  IABS R7, R4 ;  /* 0x0000000400077213 */ /* 0x000fe20000000000 */
[--C-:B------:R-:W-:Y:S02]  /*3830*/  @!P6 IMAD.IADD R9, R9, 0x1, -R23.reuse ;  /* 0x000000010909e824 */ /* 0x100fe400078e0a17 */
[--C-:B------:R-:W-:Y:S01]  /*3840*/  @!P4 IMAD.IADD R14, R14, 0x1, -R23.reuse ;  /* 0x000000010e0ec824 */ /* 0x100fe200078e0a17 */
[----:B-1----:R-:W-:Y:S01]  /*3850*/  IABS R8, R16 ;  /* 0x0000001000087213 */ /* 0x002fe20000000000 */
[----:B------:R-:W-:Y:S01]  /*3860*/  @!P5 IMAD.IADD R2, R2, 0x1, -R23 ;  /* 0x000000010202d824 */ /* 0x000fe200078e0a17 */
[----:B------:R-:W-:Y:S01]  /*3870*/  ISETP.GT.U32.AND P5, PT, R23, R9, PT ;  /* 0x000000091700720c */ /* 0x000fe20003fa4070 */
[----:B------:R-:W-:Y:S01]  /*3880*/  IMAD.HI.U32 R12, R5, R7, RZ ;  /* 0x00000007050c7227 */ /* 0x000fe200078e00ff */
[----:B------:R-:W-:Y:S02]  /*3890*/  ISETP.GT.U32.AND P6, PT, R23, R14, PT ;  /* 0x0000000e1700720c */ /* 0x000fe40003fc4070 */
[----:B------:R-:W-:Y:S01]  /*38a0*/  ISETP.GE.AND P4, PT, R11, RZ, PT ;  /* 0x000000ff0b00720c */ /* 0x000fe20003f86270 */
[----:B------:R-:W-:Y:S01]  /*38b0*/  IMAD.HI.U32 R13, R5, R8, RZ ;  /* 0x00000008050d7227 */ /* 0x000fe200078e00ff */
[----:B------:R-:W-:-:S03]  /*38c0*/  LOP3.LUT R11, R0, 0x94, RZ, 0xfc, !PT ;  /* 0x00000094000b7812 */ /* 0x000fc600078efcff */
[----:B------:R-:W-:Y:S01]  /*38d0*/  IMAD.MOV R12, RZ, RZ, -R12 ;  /* 0x000000ffff0c7224 */ /* 0x000fe200078e0a0c */
[----:B------:R-:W-:Y:S01]  /*38e0*/  IABS R18, R11 ;  /* 0x0000000b00127213 */ /* 0x000fe20000000000 */
[----:B------:R-:W-:Y:S02]  /*38f0*/  IMAD.MOV R13, RZ, RZ, -R13 ;  /* 0x000000ffff0d7224 */ /* 0x000fe400078e0a0d */
[C---:B------:R-:W-:Y:S01]  /*3900*/  IMAD R7, R23.reuse, R12, R7 ;  /* 0x0000000c17077224 */ /* 0x040fe200078e0207 */
[----:B------:R-:W-:Y:S01]  /*3910*/  LOP3.LUT R12, R0, 0x8c, RZ, 0xfc, !PT ;  /* 0x0000008c000c7812 */ /* 0x000fe200078efcff */
[----:B------:R-:W-:Y:S02]  /*3920*/  IMAD R8, R23, R13, R8 ;  /* 0x0000000d17087224 */ /* 0x000fe400078e0208 */
[--C-:B------:R-:W-:Y:S01]  /*3930*/  @!P5 IMAD.IADD R9, R9, 0x1, -R23.reuse ;  /* 0x000000010909d824 */ /* 0x100fe200078e0a17 */
[C---:B------:R-:W-:Y:S01]  /*3940*/  ISETP.GT.U32.AND P5, PT, R23.reuse, R7, PT ;  /* 0x000000071700720c */ /* 0x040fe20003fa4070 */
[----:B------:R-:W-:Y:S01]  /*3950*/  @!P6 IMAD.IADD R14, R14, 0x1, -R23 ;  /* 0x000000010e0ee824 */ /* 0x000fe200078e0a17 */
[C---:B------:R-:W-:Y:S01]  /*3960*/  ISETP.GT.U32.AND P6, PT, R23.reuse, R8, PT ;  /* 0x000000081700720c */ /* 0x040fe20003fc4070 */
[----:B------:R-:W-:Y:S01]  /*3970*/  @!P2 IMAD.MOV R15, RZ, RZ, -R15 ;  /* 0x000000ffff0fa224 */ /* 0x000fe200078e0a0f */
[----:B------:R-:W-:Y:S01]  /*3980*/  ISETP.GT.U32.AND P2, PT, R23, R2, PT ;  /* 0x000000021700720c */ /* 0x000fe20003f44070 */
[----:B------:R-:W-:-:S03]  /*3990*/  IMAD.HI.U32 R19, R5, R18, RZ ;  /* 0x0000001205137227 */ /* 0x000fc600078e00ff */
[----:B------:R0:W-:Y:S01]  /*39a0*/  STL [R1+0xb0], R15 ;  /* 0x0000b00f01007387 */ /* 0x0001e20000100800 */
[----:B------:R-:W-:Y:S02]  /*39b0*/  IMAD.MOV R19, RZ, RZ, -R19 ;  /* 0x000000ffff137224 */ /* 0x000fe400078e0a13 */
[----:B------:R-:W-:Y:S01]  /*39c0*/  @!P3 IMAD.MOV R9, RZ, RZ, -R9 ;  /* 0x000000ffff09b224 */ /* 0x000fe200078e0a09 */
[----:B------:R1:W-:Y:S01]  /*39d0*/  STL [R1+0xa4], R10 ;  /* 0x0000a40a01007387 */ /* 0x0003e20000100800 */
[--C-:B------:R-:W-:Y:S01]  /*39e0*/  @!P5 IMAD.IADD R7, R7, 0x1, -R23.reuse ;  /* 0x000000010707d824 */ /* 0x100fe200078e0a17 */
[----:B------:R-:W-:Y:S01]  /*39f0*/  ISETP.GE.AND P3, PT, R11, RZ, PT ;  /* 0x000000ff0b00720c */ /* 0x000fe20003f66270 */
[--C-:B------:R-:W-:Y:S01]  /*3a00*/  @!P6 IMAD.IADD R8, R8, 0x1, -R23.reuse ;  /* 0x000000010808e824 */ /* 0x100fe200078e0a17 */
[----:B------:R-:W-:Y:S01]  /*3a10*/  ISETP.GE.AND P6, PT, R4, RZ, PT ;  /* 0x000000ff0400720c */ /* 0x000fe20003fc6270 */
[----:B------:R-:W-:Y:S01]  /*3a20*/  @!P2 IMAD.IADD R2, R2, 0x1, -R23 ;  /* 0x000000010202a824 */ /* 0x000fe200078e0a17 */
[----:B0-----:R-:W-:Y:S01]  /*3a30*/  LOP3.LUT R15, R0, 0x90, RZ, 0xfc, !PT ;  /* 0x00000090000f7812 */ /* 0x001fe200078efcff */
[C---:B------:R-:W-:Y:S01]  /*3a40*/  IMAD R4, R23.reuse, R19, R18 ;  /* 0x0000001317047224 */ /* 0x040fe200078e0212 */
[C---:B------:R-:W-:Y:S01]  /*3a50*/  ISETP.GT.U32.AND P1, PT, R23.reuse, R7, PT ;  /* 0x000000071700720c */ /* 0x040fe20003f24070 */
[----:B------:R-:W-:Y:S01]  /*3a60*/  @!P4 IMAD.MOV R2, RZ, RZ, -R2 ;  /* 0x000000ffff02c224 */ /* 0x000fe200078e0a02 */
[----:B------:R-:W-:Y:S01]  /*3a70*/  IABS R13, R15 ;  /* 0x0000000f000d7213 */ /* 0x000fe20000000000 */
[----:B-1----:R-:W-:Y:S01]  /*3a80*/  IMAD.MOV.U32 R10, RZ, RZ, R14 ;  /* 0x000000ffff0a7224 */ /* 0x002fe200078e000e */
[----:B------:R-:W-:-:S02]  /*3a90*/  ISETP.GT.U32.AND P5, PT, R23, R8, PT ;  /* 0x000000081700720c */ /* 0x000fc40003fa4070 */
[----:B------:R-:W-:Y:S01]  /*3aa0*/  ISETP.GE.AND P2, PT, R16, RZ, PT ;  /* 0x000000ff1000720c */ /* 0x000fe20003f46270 */
[----:B------:R-:W-:Y:S01]  /*3ab0*/  IMAD.HI.U32 R17, R5, R13, RZ ;  /* 0x0000000d05117227 */ /* 0x000fe200078e00ff */
[----:B------:R-:W-:Y:S02]  /*3ac0*/  IABS R16, R12 ;  /* 0x0000000c00107213 */ /* 0x000fe40000000000 */
[----:B------:R-:W-:Y:S01]  /*3ad0*/  ISETP.GE.AND P4, PT, R15, RZ, PT ;  /* 0x000000ff0f00720c */ /* 0x000fe20003f86270 */
[----:B------:R-:W-:Y:S01]  /*3ae0*/  @!P0 IMAD.MOV R10, RZ, RZ, -R10 ;  /* 0x000000ffff0a8224 */ /* 0x000fe200078e0a0a */
[----:B------:R-:W-:Y:S01]  /*3af0*/  ISETP.GT.U32.AND P0, PT, R23, R4, PT ;  /* 0x000000041700720c */ /* 0x000fe20003f04070 */
[----:B------:R-:W-:Y:S01]  /*3b00*/  IMAD.MOV R17, RZ, RZ, -R17 ;  /* 0x000000ffff117224 */ /* 0x000fe200078e0a11 */
[----:B------:R-:W-:Y:S01]  /*3b10*/  LOP3.LUT R15, R0, 0x6c, RZ, 0xfc, !PT ;  /* 0x0000006c000f7812 */ /* 0x000fe200078efcff */
[----:B------:R-:W-:Y:S01]  /*3b20*/  @!P1 IMAD.IADD R7, R7, 0x1, -R23 ;  /* 0x0000000107079824 */ /* 0x000fe200078e0a17 */
[----:B------:R0:W-:Y:S01]  /*3b30*/  STL [R1+0x9c], R10 ;  /* 0x00009c0a01007387 */ /* 0x0001e20000100800 */
[----:B------:R-:W-:-:S02]  /*3b40*/  IMAD R13, R23, R17, R13 ;  /* 0x00000011170d7224 */ /* 0x000fc400078e020d */
[----:B------:R-:W-:Y:S01]  /*3b50*/  @!P5 IMAD.IADD R8, R8, 0x1, -R23 ;  /* 0x000000010808d824 */ /* 0x000fe200078e0a17 */
[----:B------:R-:W-:Y:S01]  /*3b60*/  STL [R1+0x98], R9 ;  /* 0x0000980901007387 */ /* 0x000fe20000100800 */
[----:B------:R-:W-:Y:S01]  /*3b70*/  IMAD.MOV.U32 R18, RZ, RZ, R7 ;  /* 0x000000ffff127224 */ /* 0x000fe200078e0007 */
[----:B------:R-:W-:Y:S01]  /*3b80*/  ISETP.GT.U32.AND P1, PT, R23, R13, PT ;  /* 0x0000000d1700720c */ /* 0x000fe20003f24070 */
[----:B------:R-:W-:Y:S01]  /*3b90*/  IMAD.MOV.U32 R19, RZ, RZ, R8 ;  /* 0x000000ffff137224 */ /* 0x000fe200078e0008 */
[----:B------:R1:W-:Y:S01]  /*3ba0*/  STL [R1+0x94], R2 ;  /* 0x0000940201007387 */ /* 0x0003e20000100800 */
[----:B------:R-:W-:Y:S01]  /*3bb0*/  @!P0 IMAD.IADD R4, R4, 0x1, -R23 ;  /* 0x0000000104048824 */ /* 0x000fe200078e0a17 */
[C---:B0-----:R-:W-:Y:S01]  /*3bc0*/  LOP3.LUT R10, R0.reuse, 0x88, RZ, 0xfc, !PT ;  /* 0x00000088000a7812 */ /* 0x041fe200078efcff */
[----:B------:R-:W-:Y:S01]  /*3bd0*/  @!P2 IMAD.MOV R19, RZ, RZ, -R19 ;  /* 0x000000ffff13a224 */ /* 0x000fe200078e0a13 */
[----:B------:R-:W-:Y:S01]  /*3be0*/  LOP3.LUT R7, R0, 0x80, RZ, 0xfc, !PT ;  /* 0x0000008000077812 */ /* 0x000fe200078efcff */
[----:B------:R-:W-:Y:S01]  /*3bf0*/  @!P6 IMAD.MOV R18, RZ, RZ, -R18 ;  /* 0x000000ffff12e224 */ /* 0x000fe200078e0a12 */
[----:B------:R-:W-:-:S02]  /*3c00*/  IABS R11, R10 ;  /* 0x0000000a000b7213 */ /* 0x000fc40000000000 */
[----:B------:R-:W-:Y:S01]  /*3c10*/  ISETP.GT.U32.AND P0, PT, R23, R4, PT ;  /* 0x000000041700720c */ /* 0x000fe20003f04070 */
[----:B------:R-:W-:Y:S01]  /*3c20*/  STL [R1+0x50], R19 ;  /* 0x0000501301007387 */ /* 0x000fe20000100800 */
[----:B-1----:R-:W-:Y:S01]  /*3c30*/  IMAD.HI.U32 R2, R5, R16, RZ ;  /* 0x0000001005027227 */ /* 0x002fe200078e00ff */
[----:B------:R-:W-:Y:S02]  /*3c40*/  LOP3.LUT R9, R0, 0x84, RZ, 0xfc, !PT ;  /* 0x0000008400097812 */ /* 0x000fe400078efcff */
[----:B------:R-:W-:Y:S01]  /*3c50*/  ISETP.GE.AND P6, PT, R10, RZ, PT ;  /* 0x000000ff0a00720c */ /* 0x000fe20003fc6270 */
[----:B------:R-:W-:Y:S01]  /*3c60*/  IMAD.MOV R2, RZ, RZ, -R2 ;  /* 0x000000ffff027224 */ /* 0x000fe200078e0a02 */
[----:B------:R-:W-:Y:S01]  /*3c70*/  IABS R14, R9 ;  /* 0x00000009000e7213 */ /* 0x000fe20000000000 */
[----:B------:R-:W-:Y:S01]  /*3c80*/  @!P1 IMAD.IADD R13, R13, 0x1, -R23 ;  /* 0x000000010d0d9824 */ /* 0x000fe200078e0a17 */
[----:B------:R-:W-:Y:S01]  /*3c90*/  ISETP.GE.AND P5, PT, R12, RZ, PT ;  /* 0x000000ff0c00720c */ /* 0x000fe20003fa6270 */
[C---:B------:R-:W-:Y:S01]  /*3ca0*/  IMAD R2, R23.reuse, R2, R16 ;  /* 0x0000000217027224 */ /* 0x040fe200078e0210 */
[----:B------:R-:W-:Y:S01]  /*3cb0*/  STL [R1+0x74], R18 ;  /* 0x0000741201007387 */ /* 0x000fe20000100800 */
[----:B------:R-:W-:Y:S01]  /*3cc0*/  IMAD.MOV.U32 R16, RZ, RZ, R11 ;  /* 0x000000ffff107224 */ /* 0x000fe200078e000b */
[C---:B------:R-:W-:Y:S01]  /*3cd0*/  ISETP.GT.U32.AND P1, PT, R23.reuse, R13, PT ;  /* 0x0000000d1700720c */ /* 0x040fe20003f24070 */
[----:B------:R-:W-:Y:S01]  /*3ce0*/  @!P0 IMAD.IADD R4, R4, 0x1, -R23 ;  /* 0x0000000104048824 */ /* 0x000fe200078e0a17 */
[----:B------:R-:W-:Y:S01]  /*3cf0*/  ISETP.GT.U32.AND P2, PT, R23, R2, PT ;  /* 0x000000021700720c */ /* 0x000fe20003f44070 */
[----:B------:R-:W-:Y:S01]  /*3d00*/  IMAD.HI.U32 R8, R5, R16, RZ ;  /* 0x0000001005087227 */ /* 0x000fe200078e00ff */
[----:B------:R-:W-:-:S02]  /*3d10*/  ISETP.GE.AND P0, PT, R9, RZ, PT ;  /* 0x000000ff0900720c */ /* 0x000fc40003f06270 */
[----:B------:R-:W-:Y:S01]  /*3d20*/  IABS R9, R7 ;  /* 0x0000000700097213 */ /* 0x000fe20000000000 */
[----:B------:R-:W-:Y:S02]  /*3d30*/  IMAD.MOV R10, RZ, RZ, -R8 ;  /* 0x000000ffff0a7224 */ /* 0x000fe400078e0a08 */
[----:B------:R-:W-:-:S04]  /*3d40*/  IMAD.HI.U32 R8, R5, R14, RZ ;  /* 0x0000000e05087227 */ /* 0x000fc800078e00ff */
[----:B------:R-:W-:Y:S02]  /*3d50*/  IMAD R16, R23, R10, R16 ;  /* 0x0000000a17107224 */ /* 0x000fe400078e0210 */
[--C-:B------:R-:W-:Y:S02]  /*3d60*/  @!P2 IMAD.IADD R2, R2, 0x1, -R23.reuse ;  /* 0x000000010202a824 */ /* 0x100fe400078e0a17 */
[----:B------:R-:W-:Y:S02]  /*3d70*/  IMAD.MOV R8, RZ, RZ, -R8 ;  /* 0x000000ffff087224 */ /* 0x000fe400078e0a08 */
[----:B------:R-:W-:Y:S01]  /*3d80*/  @!P1 IMAD.IADD R13, R13, 0x1, -R23 ;  /* 0x000000010d0d9824 */ /* 0x000fe200078e0a17 */
[C---:B------:R-:W-:Y:S01]  /*3d90*/  ISETP.GT.U32.AND P2, PT, R23.reuse, R2, PT ;  /* 0x000000021700720c */ /* 0x040fe20003f44070 */
[----:B------:R-:W-:Y:S01]  /*3da0*/  IMAD.MOV.U32 R11, RZ, RZ, R4 ;  /* 0x000000ffff0b7224 */ /* 0x000fe200078e0004 */
[----:B------:R-:W-:Y:S01]  /*3db0*/  ISETP.GT.U32.AND P1, PT, R23, R16, PT ;  /* 0x000000101700720c */ /* 0x000fe20003f24070 */
[----:B------:R-:W-:-:S02]  /*3dc0*/  IMAD.MOV.U32 R4, RZ, RZ, R9 ;  /* 0x000000ffff047224 */ /* 0x000fc400078e0009 */
[----:B------:R-:W-:Y:S02]  /*3dd0*/  IMAD R14, R23, R8, R14 ;  /* 0x00000008170e7224 */ /* 0x000fe400078e020e */
[----:B------:R-:W-:Y:S01]  /*3de0*/  IMAD.MOV.U32 R9, RZ, RZ, R13 ;  /* 0x000000ffff097224 */ /* 0x000fe200078e000d */
[----:B------:R-:W-:Y:S01]  /*3df0*/  LOP3.LUT R13, R0, 0x78, RZ, 0xfc, !PT ;  /* 0x00000078000d7812 */ /* 0x000fe200078efcff */
[----:B------:R-:W-:Y:S01]  /*3e00*/  @!P3 IMAD.MOV R11, RZ, RZ, -R11 ;  /* 0x000000ffff0bb224 */ /* 0x000fe200078e0a0b */
[----:B------:R-:W-:Y:S01]  /*3e10*/  ISETP.GE.AND P3, PT, R7, RZ, PT ;  /* 0x000000ff0700720c */ /* 0x000fe20003f66270 */
[----:B------:R-:W-:-:S03]  /*3e20*/  IMAD.HI.U32 R7, R5, R4, RZ ;  /* 0x0000000405077227 */ /* 0x000fc600078e00ff */
[----:B------:R0:W-:Y:S01]  /*3e30*/  STL [R1+0x78], R11 ;  /* 0x0000780b01007387 */ /* 0x0001e20000100800 */
[----:B------:R-:W-:Y:S01]  /*3e40*/  @!P4 IMAD.MOV R9, RZ, RZ, -R9 ;  /* 0x000000ffff09c224 */ /* 0x000fe200078e0a09 */
[----:B------:R-:W-:Y:S01]  /*3e50*/  ISETP.GT.U32.AND P4, PT, R23, R14, PT ;  /* 0x0000000e1700720c */ /* 0x000fe20003f84070 */
[----:B------:R-:W-:Y:S02]  /*3e60*/  IMAD.MOV R7, RZ, RZ, -R7 ;  /* 0x000000ffff077224 */ /* 0x000fe400078e0a07 */
[--C-:B------:R-:W-:Y:S01]  /*3e70*/  @!P2 IMAD.IADD R2, R2, 0x1, -R23.reuse ;  /* 0x000000010202a824 */ /* 0x100fe200078e0a17 */
[----:B------:R-:W-:Y:S01]  /*3e80*/  ISETP.GE.AND P2, PT, R13, RZ, PT ;  /* 0x000000ff0d00720c */ /* 0x000fe20003f46270 */
[----:B------:R-:W-:Y:S01]  /*3e90*/  IMAD R4, R23, R7, R4 ;  /* 0x0000000717047224 */ /* 0x000fe200078e0204 */
[----:B------:R1:W-:Y:S01]  /*3ea0*/  STL [R1+0x90], R9 ;  /* 0x0000900901007387 */ /* 0x0003e20000100800 */
[----:B------:R-:W-:Y:S01]  /*3eb0*/  @!P1 IMAD.IADD R16, R16, 0x1, -R23 ;  /* 0x0000000110109824 */ /* 0x000fe200078e0a17 */
[----:B0-----:R-:W-:Y:S01]  /*3ec0*/  LOP3.LUT R11, R0, 0x74, RZ, 0xfc, !PT ;  /* 0x00000074000b7812 */ /* 0x001fe200078efcff */
[----:B------:R-:W-:Y:S01]  /*3ed0*/  IMAD.MOV.U32 R12, RZ, RZ, R2 ;  /* 0x000000ffff0c7224 */ /* 0x000fe200078e0002 */
[----:B------:R-:W-:-:S02]  /*3ee0*/  IABS R13, R13 ;  /* 0x0000000d000d7213 */ /* 0x000fc40000000000 */
[C---:B------:R-:W-:Y:S01]  /*3ef0*/  ISETP.GT.U32.AND P1, PT, R23.reuse, R16, PT ;  /* 0x000000101700720c */ /* 0x040fe20003f24070 */
[----:B------:R-:W-:Y:S01]  /*3f00*/  @!P5 IMAD.MOV R12, RZ, RZ, -R12 ;  /* 0x000000ffff0cd224 */ /* 0x000fe200078e0a0c */
[----:B------:R-:W-:Y:S01]  /*3f10*/  ISETP.GT.U32.AND P5, PT, R23, R4, PT ;  /* 0x000000041700720c */ /* 0x000fe20003fa4070 */
[----:B------:R-:W-:Y:S01]  /*3f20*/  @!P4 IMAD.IADD R14, R14, 0x1, -R23 ;  /* 0x000000010e0ec824 */ /* 0x000fe200078e0a17 */
[----:B-1----:R-:W-:Y:S01]  /*3f30*/  IABS R9, R11 ;  /* 0x0000000b00097213 */ /* 0x002fe20000000000 */
[----:B------:R-:W-:Y:S01]  /*3f40*/  IMAD.HI.U32 R10, R5, R13, RZ ;  /* 0x0000000d050a7227 */ /* 0x000fe200078e00ff */
[----:B------:R-:W-:Y:S01]  /*3f50*/  LOP3.LUT R7, R0, 0x70, RZ, 0xfc, !PT ;  /* 0x0000007000077812 */ /* 0x000fe200078efcff */
[----:B------:R0:W-:Y:S01]  /*3f60*/  STL [R1+0x8c], R12 ;  /* 0x00008c0c01007387 */ /* 0x0001e20000100800 */
[----:B------:R-:W-:Y:S01]  /*3f70*/  ISETP.GT.U32.AND P4, PT, R23, R14, PT ;  /* 0x0000000e1700720c */ /* 0x000fe20003f84070 */
[----:B------:R-:W-:Y:S01]  /*3f80*/  IMAD.HI.U32 R2, R5, R9, RZ ;  /* 0x0000000905027227 */ /* 0x000fe200078e00ff */
[----:B------:R-:W-:-:S03]  /*3f90*/  IABS R8, R7 ;  /* 0x0000000700087213 */ /* 0x000fc60000000000 */
[----:B------:R-:W-:Y:S02]  /*3fa0*/  IMAD.MOV R10, RZ, RZ, -R10 ;  /* 0x000000ffff0a7224 */ /* 0x000fe400078e0a0a */
[----:B------:R-:W-:Y:S02]  /*3fb0*/  IMAD.MOV R2, RZ, RZ, -R2 ;  /* 0x000000ffff027224 */ /* 0x000fe400078e0a02 */
[--C-:B------:R-:W-:Y:S01]  /*3fc0*/  @!P1 IMAD.IADD R16, R16, 0x1, -R23.reuse ;  /* 0x0000000110109824 */ /* 0x100fe200078e0a17 */
[----:B------:R-:W-:Y:S01]  /*3fd0*/  ISETP.GE.AND P1, PT, R11, RZ, PT ;  /* 0x000000ff0b00720c */ /* 0x000fe20003f26270 */
[----:B------:R-:W-:Y:S01]  /*3fe0*/  @!P5 IMAD.IADD R4, R4, 0x1, -R23 ;  /* 0x000000010404d824 */ /* 0x000fe200078e0a17 */
[----:B0-----:R-:W-:Y:S01]  /*3ff0*/  IABS R12, R15 ;  /* 0x0000000f000c7213 */ /* 0x001fe20000000000 */
[C---:B------:R-:W-:Y:S01]  /*4000*/  IMAD R13, R23.reuse, R10, R13 ;  /* 0x0000000a170d7224 */ /* 0x040fe200078e020d */
[----:B------:R-:W-:Y:S01]  /*4010*/  LOP3.LUT R10, R0, 0x68, RZ, 0xfc, !PT ;  /* 0x00000068000a7812 */ /* 0x000fe200078efcff */
[C---:B------:R-:W-:Y:S01]  /*4020*/  IMAD R9, R23.reuse, R2, R9 ;  /* 0x0000000217097224 */ /* 0x040fe200078e0209 */
[----:B------:R-:W-:Y:S01]  /*4030*/  ISETP.GT.U32.AND P5, PT, R23, R4, PT ;  /* 0x000000041700720c */ /* 0x000fe20003fa4070 */
[----:B------:R-:W-:-:S02]  /*4040*/  IMAD.MOV.U32 R18, RZ, RZ, R16 ;  /* 0x000000ffff127224 */ /* 0x000fc400078e0010 */
[----:B------:R-:W-:Y:S01]  /*4050*/  @!P4 IMAD.IADD R14, R14, 0x1, -R23 ;  /* 0x000000010e0ec824 */ /* 0x000fe200078e0a17 */
[C---:B------:R-:W-:Y:S01]  /*4060*/  ISETP.GT.U32.AND P4, PT, R23.reuse, R13, PT ;  /* 0x0000000d1700720c */ /* 0x040fe20003f84070 */
[----:B------:R-:W-:Y:S01]  /*4070*/  @!P6 IMAD.MOV R18, RZ, RZ, -R18 ;  /* 0x000000ffff12e224 */ /* 0x000fe200078e0a12 */
[----:B------:R-:W-:Y:S01]  /*4080*/  ISETP.GT.U32.AND P6, PT, R23, R9, PT ;  /* 0x000000091700720c */ /* 0x000fe20003fc4070 */
[----:B------:R-:W-:-:S03]  /*4090*/  IMAD.HI.U32 R11, R5, R8, RZ ;  /* 0x00000008050b7227 */ /* 0x000fc600078e00ff */
[----:B------:R-:W-:Y:S01]  /*40a0*/  STL [R1+0x80], R18 ;  /* 0x0000801201007387 */ /* 0x000fe20000100800 */
[----:B------:R-:W-:Y:S02]  /*40b0*/  IMAD.MOV.U32 R17, RZ, RZ, R14 ;  /* 0x000000ffff117224 */ /* 0x000fe400078e000e */
[----:B------:R-:W-:Y:S02]  /*40c0*/  IMAD.MOV R11, RZ, RZ, -R11 ;  /* 0x000000ffff0b7224 */ /* 0x000fe400078e0a0b */
[----:B------:R-:W-:-:S04]  /*40d0*/  IMAD.HI.U32 R2, R5, R12, RZ ;  /* 0x0000000c05027227 */ /* 0x000fc800078e00ff */
[----:B------:R-:W-:Y:S01]  /*40e0*/  @!P0 IMAD.MOV R17, RZ, RZ, -R17 ;  /* 0x000000ffff118224 */ /* 0x000fe200078e0a11 */
[----:B------:R-:W-:Y:S01]  /*40f0*/  ISETP.GE.AND P0, PT, R7, RZ, PT ;  /* 0x000000ff0700720c */ /* 0x000fe20003f06270 */
[C---:B------:R-:W-:Y:S01]  /*4100*/  IMAD R7, R23.reuse, R11, R8 ;  /* 0x0000000b17077224 */ /* 0x040fe200078e0208 */
[----:B------:R-:W-:Y:S01]  /*4110*/  IABS R11, R10 ;  /* 0x0000000a000b7213 */ /* 0x000fe20000000000 */
[----:B------:R-:W-:Y:S01]  /*4120*/  IMAD.MOV R2, RZ, RZ, -R2 ;  /* 0x000000ffff027224 */ /* 0x000fe200078e0a02 */
[----:B------:R0:W-:Y:S01]  /*4130*/  STL [R1+0x88], R17 ;  /* 0x0000881101007387 */ /* 0x0001e20000100800 */
[--C-:B------:R-:W-:Y:S01]  /*4140*/  @!P5 IMAD.IADD R4, R4, 0x1, -R23.reuse ;  /* 0x000000010404d824 */ /* 0x100fe200078e0a17 */
[----:B------:R-:W-:Y:S01]  /*4150*/  ISETP.GT.U32.AND P5, PT, R23, R7, PT ;  /* 0x000000071700720c */ /* 0x000fe20003fa4070 */
[--C-:B------:R-:W-:Y:S01]  /*4160*/  @!P4 IMAD.IADD R13, R13, 0x1, -R23.reuse ;  /* 0x000000010d0dc824 */ /* 0x100fe200078e0a17 */
[C---:B------:R-:W-:Y:S01]  /*4170*/  LOP3.LUT R8, R0.reuse, 0x64, RZ, 0xfc, !PT ;  /* 0x0000006400087812 */ /* 0x040fe200078efcff */
[----:B------:R-:W-:Y:S01]  /*4180*/  IMAD R12, R23, R2, R12 ;  /* 0x00000002170c7224 */ /* 0x000fe200078e020c */
[----:B------:R-:W-:Y:S01]  /*4190*/  LOP3.LUT R2, R0, 0x60, RZ, 0xfc, !PT ;  /* 0x0000006000027812 */ /* 0x000fe200078efcff */
[----:B------:R-:W-:Y:S01]  /*41a0*/  @!P6 IMAD.IADD R9, R9, 0x1, -R23 ;  /* 0x000000010909e824 */ /* 0x000fe200078e0a17 */
[----:B------:R-:W-:Y:S01]  /*41b0*/  ISETP.GT.U32.AND P4, PT, R23, R13, PT ;  /* 0x0000000d1700720c */ /* 0x000fe20003f84070 */
[----:B------:R-:W-:Y:S01]  /*41c0*/  IMAD.HI.U32 R16, R5, R11, RZ ;  /* 0x0000000b05107227 */ /* 0x000fe200078e00ff */
[----:B------:R-:W-:-:S02]  /*41d0*/  IABS R14, R8 ;  /* 0x00000008000e7213 */ /* 0x000fc40000000000 */
[C---:B------:R-:W-:Y:S01]  /*41e0*/  ISETP.GT.U32.AND P6, PT, R23.reuse, R9, PT ;  /* 0x000000091700720c */ /* 0x040fe20003fc4070 */
[----:B0-----:R-:W-:Y:S01]  /*41f0*/  IMAD.MOV.U32 R17, RZ, RZ, R4 ;  /* 0x000000ffff117224 */ /* 0x001fe200078e0004 */
[----:B------:R-:W-:Y:S01]  /*4200*/  IABS R4, R2 ;  /* 0x0000000200047213 */ /* 0x000fe20000000000 */
[----:B------:R-:W-:Y:S02]  /*4210*/  IMAD.MOV R16, RZ, RZ, -R16 ;  /* 0x000000ffff107224 */ /* 0x000fe400078e0a10 */
[----:B------:R-:W-:Y:S01]  /*4220*/  @!P3 IMAD.MOV R17, RZ, RZ, -R17 ;  /* 0x000000ffff11b224 */ /* 0x000fe200078e0a11 */
[----:B------:R-:W-:Y:S01]  /*4230*/  ISETP.GT.U32.AND P3, PT, R23, R12, PT ;  /* 0x0000000c1700720c */ /* 0x000fe20003f64070 */
[----:B------:R-:W-:Y:S02]  /*4240*/  @!P5 IMAD.IADD R7, R7, 0x1, -R23 ;  /* 0x000000010707d824 */ /* 0x000fe400078e0a17 */
[----:B------:R-:W-:Y:S01]  /*4250*/  IMAD R11, R23, R16, R11 ;  /* 0x00000010170b7224 */ /* 0x000fe200078e020b */
[----:B------:R0:W-:Y:S01]  /*4260*/  STL [R1+0x84], R17 ;  /* 0x0000841101007387 */ /* 0x0001e20000100800 */
[--C-:B------:R-:W-:Y:S01]  /*4270*/  @!P4 IMAD.IADD R13, R13, 0x1, -R23.reuse ;  /* 0x000000010d0dc824 */ /* 0x100fe200078e0a17 */
[----:B------:R-:W-:Y:S01]  /*4280*/  ISETP.GE.AND P4, PT, R15, RZ, PT ;  /* 0x000000ff0f00720c */ /* 0x000fe20003f86270 */
[----:B------:R-:W-:Y:S01]  /*4290*/  @!P6 IMAD.IADD R9, R9, 0x1, -R23 ;  /* 0x000000010909e824 */ /* 0x000fe200078e0a17 */
[----:B------:R-:W-:Y:S01]  /*42a0*/  ISETP.GT.U32.AND P5, PT, R23, R7, PT ;  /* 0x000000071700720c */ /* 0x000fe20003fa4070 */
[----:B------:R-:W-:Y:S01]  /*42b0*/  IMAD.HI.U32 R15, R5, R14, RZ ;  /* 0x0000000e050f7227 */ /* 0x000fe200078e00ff */
[----:B------:R-:W-:-:S02]  /*42c0*/  ISETP.GT.U32.AND P6, PT, R23, R11, PT ;  /* 0x0000000b1700720c */ /* 0x000fc40003fc4070 */
[----:B------:R-:W-:Y:S01]  /*42d0*/  LOP3.LUT R16, R0, 0x48, RZ, 0xfc, !PT ;  /* 0x0000004800107812 */ /* 0x000fe200078efcff */
[----:B------:R-:W-:Y:S02]  /*42e0*/  @!P3 IMAD.IADD R12, R12, 0x1, -R23 ;  /* 0x000000010c0cb824 */ /* 0x000fe400078e0a17 */
[----:B0-----:R-:W-:Y:S01]  /*42f0*/  IMAD.MOV.U32 R17, RZ, RZ, R13 ;  /* 0x000000ffff117224 */ /* 0x001fe200078e000d */
[----:B------:R-:W-:Y:S01]  /*4300*/  IABS R18, R16 ;  /* 0x0000001000127213 */ /* 0x000fe20000000000 */
[----:B------:R-:W-:Y:S01]  /*4310*/  IMAD.MOV R15, RZ, RZ, -R15 ;  /* 0x000000ffff0f7224 */ /* 0x000fe200078e0a0f */
[----:B------:R-:W-:Y:S01]  /*4320*/  ISETP.GT.U32.AND P3, PT, R23, R12, PT ;  /* 0x0000000c1700720c */ /* 0x000fe20003f64070 */
[----:B------:R-:W-:-:S04]  /*4330*/  IMAD.HI.U32 R13, R5, R4, RZ ;  /* 0x00000004050d7227 */ /* 0x000fc800078e00ff */
[----:B------:R-:W-:Y:S01]  /*4340*/  IMAD R14, R23, R15, R14 ;  /* 0x0000000f170e7224 */ /* 0x000fe200078e020e */
[C---:B------:R-:W-:Y:S01]  /*4350*/  LOP3.LUT R15, R0.reuse, 0x4c, RZ, 0xfc, !PT ;  /* 0x0000004c000f7812 */ /* 0x040fe200078efcff */
[----:B------:R-:W-:Y:S02]  /*4360*/  IMAD.MOV R13, RZ, RZ, -R13 ;  /* 0x000000ffff0d7224 */ /* 0x000fe400078e0a0d */
[--C-:B------:R-:W-:Y:S01]  /*4370*/  @!P5 IMAD.IADD R7, R7, 0x1, -R23.reuse ;  /* 0x000000010707d824 */ /* 0x100fe200078e0a17 */
[----:B------:R-:W-:Y:S01]  /*4380*/  ISETP.GT.U32.AND P5, PT, R23, R14, PT ;  /* 0x0000000e1700720c */ /* 0x000fe20003fa4070 */
[--C-:B------:R-:W-:Y:S02]  /*4390*/  @!P6 IMAD.IADD R11, R11, 0x1, -R23.reuse ;  /* 0x000000010b0be824 */ /* 0x100fe400078e0a17 */
[C---:B------:R-:W-:Y:S01]  /*43a0*/  IMAD R4, R23.reuse, R13, R4 ;  /* 0x0000000d17047224 */ /* 0x040fe200078e0204 */
[----:B------:R-:W-:Y:S01]  /*43b0*/  LOP3.LUT R13, R0, 0x50, RZ, 0xfc, !PT ;  /* 0x00000050000d7812 */ /* 0x000fe200078efcff */
[----:B------:R-:W-:Y:S01]  /*43c0*/  @!P3 IMAD.IADD R12, R12, 0x1, -R23 ;  /* 0x000000010c0cb824 */ /* 0x000fe200078e0a17 */
[C---:B------:R-:W-:Y:S01]  /*43d0*/  ISETP.GT.U32.AND P6, PT, R23.reuse, R11, PT ;  /* 0x0000000b1700720c */ /* 0x040fe20003fc4070 */
[----:B------:R-:W-:Y:S01]  /*43e0*/  @!P2 IMAD.MOV R17, RZ, RZ, -R17 ;  /* 0x000000ffff11a224 */ /* 0x000fe200078e0a11 */
[----:B------:R-:W-:Y:S01]  /*43f0*/  ISETP.GT.U32.AND P3, PT, R23, R4, PT ;  /* 0x000000041700720c */ /* 0x000fe20003f64070 */
[----:B------:R-:W-:Y:S01]  /*4400*/  @!P1 IMAD.MOV R9, RZ, RZ, -R9 ;  /* 0x000000ffff099224 */ /* 0x000fe200078e0a09 */
[----:B------:R-:W-:Y:S01]  /*4410*/  ISETP.GE.AND P1, PT, R8, RZ, PT ;  /* 0x000000ff0800720c */ /* 0x000fe20003f26270 */
[----:B------:R-:W-:Y:S01]  /*4420*/  IMAD.MOV.U32 R22, RZ, RZ, R12 ;  /* 0x000000ffff167224 */ /* 0x000fe200078e000c */
[----:B------:R0:W-:Y:S01]  /*4430*/  STL [R1+0x7c], R17 ;  /* 0x00007c1101007387 */ /* 0x0001e20000100800 */
[--C-:B------:R-:W-:Y:S01]  /*4440*/  @!P5 IMAD.IADD R14, R14, 0x1, -R23.reuse ;  /* 0x000000010e0ed824 */ /* 0x100fe200078e0a17 */
[----:B------:R-:W-:Y:S01]  /*4450*/  ISETP.GE.AND P5, PT, R2, RZ, PT ;  /* 0x000000ff0200720c */ /* 0x000fe20003fa6270 */
[----:B------:R-:W-:Y:S01]  /*4460*/  @!P4 IMAD.MOV R22, RZ, RZ, -R22 ;  /* 0x000000ffff16c224 */ /* 0x000fe200078e0a16 */
[----:B------:R-:W-:Y:S01]  /*4470*/  LOP3.LUT R8, R0, 0x58, RZ, 0xfc, !PT ;  /* 0x0000005800087812 */ /* 0x000fe200078efcff */
[----:B------:R1:W-:Y:S01]  /*4480*/  STL [R1+0xd8], R9 ;  /* 0x0000d80901007387 */ /* 0x0003e20000100800 */
[----:B------:R-:W-:Y:S01]  /*4490*/  ISETP.GE.AND P2, PT, R10, RZ, PT ;  /* 0x000000ff0a00720c */ /* 0x000fe20003f46270 */
[--C-:B------:R-:W-:Y:S01]  /*44a0*/  @!P6 IMAD.IADD R11, R11, 0x1, -R23.reuse ;  /* 0x000000010b0be824 */ /* 0x100fe200078e0a17 */
[----:B------:R-:W-:Y:S01]  /*44b0*/  ISETP.GE.AND P6, PT, R8, RZ, PT ;  /* 0x000000ff0800720c */ /* 0x000fe20003fc6270 */
[----:B------:R-:W-:Y:S01]  /*44c0*/  @!P3 IMAD.IADD R4, R4, 0x1, -R23 ;  /* 0x000000010404b824 */ /* 0x000fe200078e0a17 */
[----:B0-----:R-:W-:Y:S01]  /*44d0*/  LOP3.LUT R17, R0, 0x54, RZ, 0xfc, !PT ;  /* 0x0000005400117812 */ /* 0x001fe200078efcff */
[----:B------:R-:W-:-:S02]  /*44e0*/  IMAD.MOV.U32 R10, RZ, RZ, R7 ;  /* 0x000000ffff0a7224 */ /* 0x000fc400078e0007 */
[----:B------:R-:W-:Y:S01]  /*44f0*/  IMAD.HI.U32 R12, R5, R18, RZ ;  /* 0x00000012050c7227 */ /* 0x000fe200078e00ff */
[----:B------:R-:W-:Y:S02]  /*4500*/  IABS R2, R17 ;  /* 0x0000001100027213 */ /* 0x000fe40000000000 */
[----:B-1----:R-:W-:Y:S01]  /*4510*/  IABS R9, R8 ;  /* 0x0000000800097213 */ /* 0x002fe20000000000 */
[----:B------:R-:W-:Y:S01]  /*4520*/  @!P0 IMAD.MOV R10, RZ, RZ, -R10 ;  /* 0x000000ffff0a8224 */ /* 0x000fe200078e0a0a */
[C---:B------:R-:W-:Y:S01]  /*4530*/  ISETP.GT.U32.AND P3, PT, R23.reuse, R4, PT ;  /* 0x000000041700720c */ /* 0x040fe20003f64070 */
[----:B------:R-:W-:Y:S01]  /*4540*/  IMAD.MOV.U32 R8, RZ, RZ, R2 ;  /* 0x000000ffff087224 */ /* 0x000fe200078e0002 */
[----:B------:R-:W-:Y:S01]  /*4550*/  ISETP.GT.U32.AND P0, PT, R23, R14, PT ;  /* 0x0000000e1700720c */ /* 0x000fe20003f04070 */
[----:B------:R-:W-:Y:S01]  /*4560*/  IMAD.MOV.U32 R7, RZ, RZ, R9 ;  /* 0x000000ffff077224 */ /* 0x000fe200078e0009 */
[----:B------:R0:W-:Y:S01]  /*4570*/  STL [R1+0xdc], R10 ;  /* 0x0000dc0a01007387 */ /* 0x0001e20000100800 */
[----:B------:R-:W-:-:S03]  /*4580*/  IMAD.HI.U32 R2, R5, R8, RZ ;  /* 0x0000000805027227 */ /* 0x000fc600078e00ff */
[----:B------:R-:W-:Y:S01]  /*4590*/  STL [R1+0x70], R22 ;  /* 0x0000701601007387 */ /* 0x000fe20000100800 */
[----:B------:R-:W-:Y:S02]  /*45a0*/  IMAD.MOV R2, RZ, RZ, -R2 ;  /* 0x000000ffff027224 */ /* 0x000fe400078e0a02 */
[----:B------:R-:W-:Y:S01]  /*45b0*/  IMAD.HI.U32 R9, R5, R7, RZ ;  /* 0x0000000705097227 */ /* 0x000fe200078e00ff */
[----:B0-----:R-:W-:-:S03]  /*45c0*/  IABS R10, R15 ;  /* 0x0000000f000a7213 */ /* 0x001fc60000000000 */
[C---:B------:R-:W-:Y:S01]  /*45d0*/  IMAD R8, R23.reuse, R2, R8 ;  /* 0x0000000217087224 */ /* 0x040fe200078e0208 */
[----:B------:R-:W-:Y:S01]  /*45e0*/  LOP3.LUT R2, R0, 0x44, RZ, 0xfc, !PT ;  /* 0x0000004400027812 */ /* 0x000fe200078efcff */
[----:B------:R-:W-:Y:S02]  /*45f0*/  @!P3 IMAD.IADD R4, R4, 0x1, -R23 ;  /* 0x000000010404b824 */ /* 0x000fe400078e0a17 */
[----:B------:R-:W-:Y:S01]  /*4600*/  IMAD.MOV R9, RZ, RZ, -R9 ;  /* 0x000000ffff097224 */ /* 0x000fe200078e0a09 */
[C---:B------:R-:W-:Y:S01]  /*4610*/  ISETP.GT.U32.AND P3, PT, R23.reuse, R8, PT ;  /* 0x000000081700720c */ /* 0x040fe20003f64070 */
[----:B------:R-:W-:Y:S02]  /*4620*/  @!P0 IMAD.IADD R14, R14, 0x1, -R23 ;  /* 0x000000010e0e8824 */ /* 0x000fe400078e0a17 */
[----:B------:R-:W-:Y:S01]  /*4630*/  IMAD R7, R23, R9, R7 ;  /* 0x0000000917077224 */ /* 0x000fe200078e0207 */
[----:B------:R-:W-:Y:S01]  /*4640*/  IABS R9, R13 ;  /* 0x0000000d00097213 */ /* 0x000fe20000000000 */
[----:B------:R-:W-:-:S03]  /*4650*/  IMAD.HI.U32 R19, R5, R10, RZ ;  /* 0x0000000a05137227 */ /* 0x000fc600078e00ff */
[----:B------:R-:W-:Y:S01]  /*4660*/  ISETP.GT.U32.AND P0, PT, R23, R7, PT ;  /* 0x000000071700720c */ /* 0x000fe20003f04070 */
[----:B------:R-:W-:Y:S02]  /*4670*/  IMAD.MOV R19, RZ, RZ, -R19 ;  /* 0x000000ffff137224 */ /* 0x000fe400078e0a13 */
[----:B------:R-:W-:-:S04]  /*4680*/  IMAD.HI.U32 R20, R5, R9, RZ ;  /* 0x0000000905147227 */ /* 0x000fc800078e00ff */
[----:B------:R-:W-:Y:S02]  /*4690*/  @!P3 IMAD.IADD R8, R8, 0x1, -R23 ;  /* 0x000000010808b824 */ /* 0x000fe400078e0a17 */
[----:B------:R-:W-:Y:S02]  /*46a0*/  IMAD.MOV.U32 R21, RZ, RZ, R11 ;  /* 0x000000ffff157224 */ /* 0x000fe400078e000b */
[----:B------:R-:W-:Y:S01]  /*46b0*/  IMAD.MOV R11, RZ, RZ, -R12 ;  /* 0x000000ffff0b7224 */ /* 0x000fe200078e0a0c */
[----:B------:R-:W-:Y:S01]  /*46c0*/  ISETP.GT.U32.AND P4, PT, R23, R8, PT ;  /* 0x000000081700720c */ /* 0x000fe20003f84070 */
[----:B------:R-:W-:Y:S01]  /*46d0*/  @!P0 IMAD.IADD R7, R7, 0x1, -R23 ;  /* 0x0000000107078824 */ /* 0x000fe200078e0a17 */
[----:B------:R-:W-:Y:S01]  /*46e0*/  ISETP.GE.AND P0, PT, R17, RZ, PT ;  /* 0x000000ff1100720c */ /* 0x000fe20003f06270 */
[C---:B------:R-:W-:Y:S01]  /*46f0*/  IMAD R10, R23.reuse, R19, R10 ;  /* 0x00000013170a7224 */ /* 0x040fe200078e020a */
[----:B------:R-:W-:Y:S01]  /*4700*/  IABS R17, R2 ;  /* 0x0000000200117213 */ /* 0x000fe20000000000 */
[----:B------:R-:W-:Y:S01]  /*4710*/  IMAD.MOV.U32 R12, RZ, RZ, R4 ;  /* 0x000000ffff0c7224 */ /* 0x000fe200078e0004 */
[----:B------:R-:W-:Y:S01]  /*4720*/  ISETP.GT.U32.AND P3, PT, R23, R7, PT ;  /* 0x000000071700720c */ /* 0x000fe20003f64070 */
[----:B------:R-:W-:-:S02]  /*4730*/  IMAD.MOV R20, RZ, RZ, -R20 ;  /* 0x000000ffff147224 */ /* 0x000fc400078e0a14 */
[C---:B------:R-:W-:Y:S01]  /*4740*/  IMAD R18, R23.reuse, R11, R18 ;  /* 0x0000000b17127224 */ /* 0x040fe200078e0212 */
[----:B------:R-:W-:Y:S01]  /*4750*/  LOP3.LUT R11, R0, 0x40, RZ, 0xfc, !PT ;  /* 0x00000040000b7812 */ /* 0x000fe200078efcff */
[----:B------:R-:W-:Y:S01]  /*4760*/  @!P5 IMAD.MOV R12, RZ, RZ, -R12 ;  /* 0x000000ffff0cd224 */ /* 0x000fe200078e0a0c */
[C---:B------:R-:W-:Y:S01]  /*4770*/  ISETP.GT.U32.AND P5, PT, R23.reuse, R10, PT ;  /* 0x0000000a1700720c */ /* 0x040fe20003fa4070 */
[C---:B------:R-:W-:Y:S02]  /*4780*/  IMAD R9, R23.reuse, R20, R9 ;  /* 0x0000001417097224 */ /* 0x040fe400078e0209 */
[----:B------:R-:W-:Y:S01]  /*4790*/  @!P4 IMAD.IADD R8, R8, 0x1, -R23 ;  /* 0x000000010808c824 */ /* 0x000fe200078e0a17 */
[C---:B------:R-:W-:Y:S01]  /*47a0*/  ISETP.GT.U32.AND P4, PT, R23.reuse, R18, PT ;  /* 0x000000121700720c */ /* 0x040fe20003f84070 */
[----:B------:R-:W-:Y:S01]  /*47b0*/  @!P2 IMAD.MOV R21, RZ, RZ, -R21 ;  /* 0x000000ffff15a224 */ /* 0x000fe200078e0a15 */
[----:B------:R-:W-:Y:S01]  /*47c0*/  ISETP.GT.U32.AND P2, PT, R23, R9, PT ;  /* 0x000000091700720c */ /* 0x000fe20003f44070 */
[----:B------:R-:W-:-:S03]  /*47d0*/  IMAD.HI.U32 R4, R5, R17, RZ ;  /* 0x0000001105047227 */ /* 0x000fc600078e00ff */
[----:B------:R-:W-:Y:S01]  /*47e0*/  STL [R1+0x6c], R21 ;  /* 0x00006c1501007387 */ /* 0x000fe20000100800 */
[----:B------:R-:W-:Y:S01]  /*47f0*/  @!P1 IMAD.MOV R14, RZ, RZ, -R14 ;  /* 0x000000ffff0e9224 */ /* 0x000fe200078e0a0e */
[----:B------:R-:W-:Y:S01]  /*4800*/  ISETP.GE.AND P1, PT, R13, RZ, PT ;  /* 0x000000ff0d00720c */ /* 0x000fe20003f26270 */
[--C-:B------:R-:W-:Y:S01]  /*4810*/  @!P3 IMAD.IADD R7, R7, 0x1, -R23.reuse ;  /* 0x000000010707b824 */ /* 0x100fe200078e0a17 */
[----:B------:R-:W-:Y:S01]  /*4820*/  IABS R13, R11 ;  /* 0x0000000b000d7213 */ /* 0x000fe20000000000 */
[--C-:B------:R-:W-:Y:S01]  /*4830*/  @!P5 IMAD.IADD R10, R10, 0x1, -R23.reuse ;  /* 0x000000010a0ad824 */ /* 0x100fe200078e0a17 */
[----:B------:R0:W-:Y:S01]  /*4840*/  STL [R1+0x68], R14 ;  /* 0x0000680e01007387 */ /* 0x0001e20000100800 */
[----:B------:R-:W-:Y:S01]  /*4850*/  IMAD.MOV R4, RZ, RZ, -R4 ;  /* 0x000000ffff047224 */ /* 0x000fe200078e0a04 */
[----:B------:R-:W-:Y:S01]  /*4860*/  ISETP.GE.AND P3, PT, R15, RZ, PT ;  /* 0x000000ff0f00720c */ /* 0x000fe20003f66270 */
[----:B------:R-:W-:Y:S01]  /*4870*/  @!P4 IMAD.IADD R18, R18, 0x1, -R23 ;  /* 0x000000011212c824 */ /* 0x000fe200078e0a17 */
[----:B------:R-:W-:Y:S01]  /*4880*/  LOP3.LUT R15, R0, 0x38, RZ, 0xfc, !PT ;  /* 0x00000038000f7812 */ /* 0x000fe200078efcff */
[----:B------:R-:W-:Y:S01]  /*4890*/  @!P6 IMAD.MOV R7, RZ, RZ, -R7 ;  /* 0x000000ffff07e224 */ /* 0x000fe200078e0a07 */
[----:B------:R-:W-:Y:S01]  /*48a0*/  ISETP.GT.U32.AND P6, PT, R23, R10, PT ;  /* 0x0000000a1700720c */ /* 0x000fe20003fc4070 */
[----:B------:R-:W-:Y:S01]  /*48b0*/  @!P2 IMAD.IADD R9, R9, 0x1, -R23 ;  /* 0x000000010909a824 */ /* 0x000fe200078e0a17 */
[C---:B------:R-:W-:Y:S01]  /*48c0*/  ISETP.GT.U32.AND P4, PT, R23.reuse, R18, PT ;  /* 0x000000121700720c */ /* 0x040fe20003f84070 */
[----:B------:R-:W-:Y:S01]  /*48d0*/  IMAD R4, R23, R4, R17 ;  /* 0x0000000417047224 */ /* 0x000fe200078e0211 */
[----:B------:R-:W-:Y:S01]  /*48e0*/  ISETP.GE.AND P2, PT, R16, RZ, PT ;  /* 0x000000ff1000720c */ /* 0x000fe20003f46270 */
[----:B0-----:R-:W-:Y:S01]  /*48f0*/  IMAD.HI.U32 R14, R5, R13, RZ ;  /* 0x0000000d050e7227 */ /* 0x001fe200078e00ff */
[----:B------:R-:W-:Y:S01]  /*4900*/  ISETP.GT.U32.AND P5, PT, R23, R9, PT ;  /* 0x000000091700720c */ /* 0x000fe20003fa4070 */
[----:B------:R0:W-:Y:S01]  /*4910*/  STL [R1+0x60], R12 ;  /* 0x0000600c01007387 */ /* 0x0001e20000100800 */
[----:B------:R-:W-:Y:S01]  /*4920*/  IABS R16, R15 ;  /* 0x0000000f00107213 */ /* 0x000fe20000000000 */
[----:B------:R-:W-:-:S02]  /*4930*/  IMAD.MOV R14, RZ, RZ, -R14 ;  /* 0x000000ffff0e7224 */ /* 0x000fc400078e0a0e */
[----:B------:R-:W-:Y:S01]  /*4940*/  @!P0 IMAD.MOV R8, RZ, RZ, -R8 ;  /* 0x000000ffff088224 */ /* 0x000fe200078e0a08 */
[C---:B------:R-:W-:Y:S01]  /*4950*/  ISETP.GT.U32.AND P0, PT, R23.reuse, R4, PT ;  /* 0x000000041700720c */ /* 0x040fe20003f04070 */
[----:B------:R-:W-:Y:S01]  /*4960*/  IMAD R13, R23, R14, R13 ;  /* 0x0000000e170d7224 */ /* 0x000fe200078e020d */
[----:B------:R-:W-:Y:S01]  /*4970*/  LOP3.LUT R14, R0, 0x30, RZ, 0xfc, !PT ;  /* 0x00000030000e7812 */ /* 0x000fe200078efcff */
[--C-:B------:R-:W-:Y:S01]  /*4980*/  @!P6 IMAD.IADD R10, R10, 0x1, -R23.reuse ;  /* 0x000000010a0ae824 */ /* 0x100fe200078e0a17 */
[----:B------:R-:W-:Y:S01]  /*4990*/  STL [R1+0x1910], R7 ;  /* 0x0019100701007387 */ /* 0x000fe20000100800 */
[----:B------:R-:W-:Y:S01]  /*49a0*/  IMAD.HI.U32 R17, R5, R16, RZ ;  /* 0x0000001005117227 */ /* 0x000fe200078e00ff */
[----:B------:R-:W-:Y:S02]  /*49b0*/  ISETP.GT.U32.AND P6, PT, R23, R13, PT ;  /* 0x0000000d1700720c */ /* 0x000fe40003fc4070 */
[----:B0-----:R-:W-:Y:S01]  /*49c0*/  LOP3.LUT R12, R0, 0x34, RZ, 0xfc, !PT ;  /* 0x00000034000c7812 */ /* 0x001fe200078efcff */
[--C-:B------:R-:W-:Y:S01]  /*49d0*/  @!P4 IMAD.IADD R18, R18, 0x1, -R23.reuse ;  /* 0x000000011212c824 */ /* 0x100fe200078e0a17 */
[----:B------:R-:W-:Y:S01]  /*49e0*/  ISETP.GE.AND P4, PT, R11, RZ, PT ;  /* 0x000000ff0b00720c */ /* 0x000fe20003f86270 */
[----:B------:R-:W-:Y:S01]  /*49f0*/  @!P5 IMAD.IADD R9, R9, 0x1, -R23 ;  /* 0x000000010909d824 */ /* 0x000fe200078e0a17 */
[----:B------:R-:W-:Y:S01]  /*4a00*/  ISETP.GE.AND P5, PT, R2, RZ, PT ;  /* 0x000000ff0200720c */ /* 0x000fe20003fa6270 */
[----:B------:R-:W-:Y:S01]  /*4a10*/  IMAD.MOV R11, RZ, RZ, -R17 ;  /* 0x000000ffff0b7224 */ /* 0x000fe200078e0a11 */
[----:B------:R-:W-:Y:S01]  /*4a20*/  IABS R2, R12 ;  /* 0x0000000c00027213 */ /* 0x000fe20000000000 */
[----:B------:R-:W-:Y:S01]  /*4a30*/  @!P0 IMAD.IADD R4, R4, 0x1, -R23 ;  /* 0x0000000104048824 */ /* 0x000fe200078e0a17 */
[----:B------:R-:W-:Y:S01]  /*4a40*/  IABS R17, R14 ;  /* 0x0000000e00117213 */ /* 0x000fe20000000000 */
[----:B------:R-:W-:Y:S01]  /*4a50*/  IMAD R11, R23, R11, R16 ;  /* 0x0000000b170b7224 */ /* 0x000fe200078e0210 */
[----:B------:R-:W-:Y:S01]  /*4a60*/  ISETP.GE.AND P0, PT, R15, RZ, PT ;  /* 0x000000ff0f00720c */ /* 0x000fe20003f06270 */
[----:B------:R-:W-:Y:S01]  /*4a70*/  @!P1 IMAD.MOV R9, RZ, RZ, -R9 ;  /* 0x000000ffff099224 */ /* 0x000fe200078e0a09 */
[----:B------:R-:W-:Y:S01]  /*4a80*/  ISETP.GT.U32.AND P1, PT, R23, R4, PT ;  /* 0x000000041700720c */ /* 0x000fe20003f24070 */
[----:B------:R-:W-:Y:S01]  /*4a90*/  IMAD.HI.U32 R19, R5, R2, RZ ;  /* 0x0000000205137227 */ /* 0x000fe200078e00ff */
[----:B------:R-:W-:Y:S01]  /*4aa0*/  LOP3.LUT R15, R0, 0x2c, RZ, 0xfc, !PT ;  /* 0x0000002c000f7812 */ /* 0x000fe200078efcff */
[----:B------:R-:W-:Y:S02]  /*4ab0*/  STL [R1+0x1914], R8 ;  /* 0x0019140801007387 */ /* 0x000fe40000100800 */
[----:B------:R-:W-:Y:S01]  /*4ac0*/  @!P6 IMAD.IADD R13, R13, 0x1, -R23 ;  /* 0x000000010d0de824 */ /* 0x000fe200078e0a17 */
[C---:B------:R-:W-:Y:S01]  /*4ad0*/  ISETP.GT.U32.AND P6, PT, R23.reuse, R11, PT ;  /* 0x0000000b1700720c */ /* 0x040fe20003fc4070 */
[----:B------:R-:W-:Y:S01]  /*4ae0*/  IMAD.MOV R19, RZ, RZ, -R19 ;  /* 0x000000ffff137224 */ /* 0x000fe200078e0a13 */
[----:B------:R0:W-:Y:S01]  /*4af0*/  STL [R1+0x1918], R9 ;  /* 0x0019180901007387 */ /* 0x0001e20000100800 */
[----:B------:R-:W-:Y:S01]  /*4b00*/  @!P3 IMAD.MOV R10, RZ, RZ, -R10 ;  /* 0x000000ffff0ab224 */ /* 0x000fe200078e0a0a */
[C---:B------:R-:W-:Y:S01]  /*4b10*/  ISETP.GT.U32.AND P3, PT, R23.reuse, R13, PT ;  /* 0x0000000d1700720c */ /* 0x040fe20003f64070 */
[----:B------:R-:W-:Y:S01]  /*4b20*/  IMAD R2, R23, R19, R2 ;  /* 0x0000001317027224 */ /* 0x000fe200078e0202 */
[----:B------:R-:W-:Y:S01]  /*4b30*/  IABS R19, R15 ;  /* 0x0000000f00137213 */ /* 0x000fe20000000000 */
[----:B------:R-:W-:Y:S01]  /*4b40*/  @!P1 IMAD.IADD R4, R4, 0x1, -R23 ;  /* 0x0000000104049824 */ /* 0x000fe200078e0a17 */
[----:B------:R-:W-:Y:S01]  /*4b50*/  STL [R1+0x191c], R10 ;  /* 0x00191c0a01007387 */ /* 0x000fe20000100800 */
[----:B------:R-:W-:Y:S01]  /*4b60*/  IMAD.HI.U32 R16, R5, R17, RZ ;  /* 0x0000001105107227 */ /* 0x000fe200078e00ff */
[----:B------:R-:W-:-:S02]  /*4b70*/  ISETP.GT.U32.AND P1, PT, R23, R2, PT ;  /* 0x000000021700720c */ /* 0x000fc40003f24070 */
[----:B0-----:R-:W-:Y:S01]  /*4b80*/  LOP3.LUT R9, R0, 0x8, RZ, 0xfc, !PT ;  /* 0x0000000800097812 */ /* 0x001fe200078efcff */
[--C-:B------:R-:W-:Y:S02]  /*4b90*/  @!P6 IMAD.IADD R11, R11, 0x1, -R23.reuse ;  /* 0x000000010b0be824 */ /* 0x100fe400078e0a17 */
[----:B------:R-:W-:Y:S02]  /*4ba0*/  IMAD.MOV R16, RZ, RZ, -R16 ;  /* 0x000000ffff107224 */ /* 0x000fe400078e0a10 */
[----:B------:R-:W-:Y:S01]  /*4bb0*/  @!P3 IMAD.IADD R13, R13, 0x1, -R23 ;  /* 0x000000010d0db824 */ /* 0x000fe200078e0a17 */
[----:B------:R-:W-:Y:S01]  /*4bc0*/  ISETP.GT.U32.AND P6, PT, R23, R11, PT ;  /* 0x0000000b1700720c */ /* 0x000fe20003fc4070 */
[----:B------:R-:W-:Y:S01]  /*4bd0*/  IMAD.MOV.U32 R20, RZ, RZ, R18 ;  /* 0x000000ffff147224 */ /* 0x000fe200078e0012 */
[----:B------:R-:W-:Y:S01]  /*4be0*/  ISETP.GE.AND P3, PT, R14, RZ, PT ;  /* 0x000000ff0e00720c */ /* 0x000fe20003f66270 */
[----:B------:R-:W-:Y:S02]  /*4bf0*/  IMAD.MOV.U32 R7, RZ, RZ, R13 ;  /* 0x000000ffff077224 */ /* 0x000fe400078e000d */
[----:B------:R-:W-:Y:S01]  /*4c00*/  @!P1 IMAD.IADD R2, R2, 0x1, -R23 ;  /* 0x0000000102029824 */ /* 0x000fe200078e0a17 */
[----:B------:R-:W-:Y:S01]  /*4c10*/  ISETP.GE.AND P1, PT, R15, RZ, PT ;  /* 0x000000ff0f00720c */ /* 0x000fe20003f26270 */
[----:B------:R-:W-:-:S02]  /*4c20*/  IMAD.MOV.U32 R8, RZ, RZ, R4 ;  /* 0x000000ffff087224 */ /* 0x000fc400078e0004 */
[C---:B------:R-:W-:Y:S01]  /*4c30*/  IMAD R17, R23.reuse, R16, R17 ;  /* 0x0000001017117224 */ /* 0x040fe200078e0211 */
[----:B------:R-:W-:Y:S01]  /*4c40*/  LOP3.LUT R16, R0, 0x20, RZ, 0xfc, !PT ;  /* 0x0000002000107812 */ /* 0x000fe200078efcff */
[----:B------:R-:W-:Y:S01]  /*4c50*/  @!P2 IMAD.MOV R20, RZ, RZ, -R20 ;  /* 0x000000ffff14a224 */ /* 0x000fe200078e0a14 */
[----:B------:R-:W-:Y:S01]  /*4c60*/  ISETP.GE.AND P2, PT, R12, RZ, PT ;  /* 0x000000ff0c00720c */ /* 0x000fe20003f46270 */
[----:B------:R-:W-:Y:S01]  /*4c70*/  @!P4 IMAD.MOV R7, RZ, RZ, -R7 ;  /* 0x000000ffff07c224 */ /* 0x000fe200078e0a07 */
[----:B------:R-:W-:Y:S01]  /*4c80*/  LOP3.LUT R12, R0, 0x28, RZ, 0xfc, !PT ;  /* 0x00000028000c7812 */ /* 0x000fe200078efcff */
[----:B------:R-:W-:Y:S01]  /*4c90*/  @!P5 IMAD.MOV R8, RZ, RZ, -R8 ;  /* 0x000000ffff08d224 */ /* 0x000fe200078e0a08 */
[----:B------:R-:W-:Y:S01]  /*4ca0*/  ISETP.GT.U32.AND P4, PT, R23, R2, PT ;  /* 0x000000021700720c */ /* 0x000fe20003f84070 */
[----:B------:R-:W-:Y:S01]  /*4cb0*/  IMAD.HI.U32 R4, R5, R19, RZ ;  /* 0x0000001305047227 */ /* 0x000fe200078e00ff */
[----:B------:R-:W-:Y:S01]  /*4cc0*/  ISETP.GT.U32.AND P5, PT, R23, R17, PT ;  /* 0x000000111700720c */ /* 0x000fe20003fa4070 */
[----:B------:R-:W-:Y:S01]  /*4cd0*/  STL [R1+0x10], R20 ;  /* 0x0000101401007387 */ /* 0x000fe20000100800 */
[----:B------:R-:W-:Y:S01]  /*4ce0*/  IABS R14, R12 ;  /* 0x0000000c000e7213 */ /* 0x000fe20000000000 */
[----:B------:R-:W-:Y:S01]  /*4cf0*/  @!P6 IMAD.IADD R11, R11, 0x1, -R23 ;  /* 0x000000010b0be824 */ /* 0x000fe200078e0a17 */
[----:B------:R-:W-:Y:S01]  /*4d00*/  ISETP.GE.AND P6, PT, R12, RZ, PT ;  /* 0x000000ff0c00720c */ /* 0x000fe20003fc6270 */
[----:B------:R0:W-:Y:S01]  /*4d10*/  STL [R1+0x14], R8 ;  /* 0x0000140801007387 */ /* 0x0001e20000100800 */
[----:B------:R-:W-:Y:S01]  /*4d20*/  IMAD.MOV R13, RZ, RZ, -R4 ;  /* 0x000000ffff0d7224 */ /* 0x000fe200078e0a04 */
[C---:B------:R-:W-:Y:S01]  /*4d30*/  LOP3.LUT R12, R0.reuse, 0x18, RZ, 0xfc, !PT ;  /* 0x00000018000c7812 */ /* 0x040fe200078efcff */
[----:B------:R-:W-:Y:S01]  /*4d40*/  IMAD.HI.U32 R4, R5, R14, RZ ;  /* 0x0000000e05047227 */ /* 0x000fe200078e00ff */
[----:B------:R1:W-:Y:S03]  /*4d50*/  STL [R1+0x18], R7 ;  /* 0x0000180701007387 */ /* 0x0003e60000100800 */
[C---:B------:R-:W-:Y:S01]  /*4d60*/  IMAD R19, R23.reuse, R13, R19 ;  /* 0x0000000d17137224 */ /* 0x040fe200078e0213 */
[----:B------:R-:W-:Y:S01]  /*4d70*/  IABS R13, R12 ;  /* 0x0000000c000d7213 */ /* 0x000fe20000000000 */
[----:B------:R-:W-:Y:S01]  /*4d80*/  IMAD.MOV R4, RZ, RZ, -R4 ;  /* 0x000000ffff047224 */ /* 0x000fe200078e0a04 */
[----:B0-----:R-:W-:Y:S01]  /*4d90*/  LOP3.LUT R8, R0, 0x4, RZ, 0xfc, !PT ;  /* 0x0000000400087812 */ /* 0x001fe200078efcff */
[--C-:B------:R-:W-:Y:S01]  /*4da0*/  @!P4 IMAD.IADD R2, R2, 0x1, -R23.reuse ;  /* 0x000000010202c824 */ /* 0x100fe200078e0a17 */
[----:B------:R-:W-:Y:S01]  /*4db0*/  ISETP.GT.U32.AND P4, PT, R23, R19, PT ;  /* 0x000000131700720c */ /* 0x000fe20003f84070 */
[----:B------:R-:W-:-:S02]  /*4dc0*/  @!P5 IMAD.IADD R17, R17, 0x1, -R23 ;  /* 0x000000011111d824 */ /* 0x000fc400078e0a17 */
[----:B-1----:R-:W-:Y:S01]  /*4dd0*/  IMAD.MOV.U32 R7, RZ, RZ, R11 ;  /* 0x000000ffff077224 */ /* 0x002fe200078e000b */
[----:B------:R-:W-:Y:S01]  /*4de0*/  LOP3.LUT R11, R0, 0x24, RZ, 0xfc, !PT ;  /* 0x00000024000b7812 */ /* 0x000fe200078efcff */
[C---:B------:R-:W-:Y:S01]  /*4df0*/  IMAD R20, R23.reuse, R4, R14 ;  /* 0x0000000417147224 */ /* 0x040fe200078e020e */
[----:B------:R-:W-:Y:S01]  /*4e00*/  ISETP.GT.U32.AND P5, PT, R23, R17, PT ;  /* 0x000000111700720c */ /* 0x000fe20003fa4070 */
[----:B------:R-:W-:Y:S01]  /*4e10*/  @!P0 IMAD.MOV R7, RZ, RZ, -R7 ;  /* 0x000000ffff078224 */ /* 0x000fe200078e0a07 */
[----:B------:R-:W-:Y:S01]  /*4e20*/  ISETP.GE.AND P0, PT, R11, RZ, PT ;  /* 0x000000ff0b00720c */ /* 0x000fe20003f06270 */
[----:B------:R-:W-:Y:S01]  /*4e30*/  IMAD.HI.U32 R15, R5, R13, RZ ;  /* 0x0000000d050f7227 */ /* 0x000fe200078e00ff */
[----:B------:R-:W-:Y:S02]  /*4e40*/  IABS R11, R11 ;  /* 0x0000000b000b7213 */ /* 0x000fe40000000000 */
[----:B------:R0:W-:Y:S01]  /*4e50*/  STL [R1+0x54], R7 ;  /* 0x0000540701007387 */ /* 0x0001e20000100800 */
[----:B------:R-:W-:-:S02]  /*4e60*/  @!P4 IMAD.IADD R19, R19, 0x1, -R23 ;  /* 0x000000011313c824 */ /* 0x000fc400078e0a17 */
[----:B------:R-:W-:-:S03]  /*4e70*/  IMAD.HI.U32 R4, R5, R11, RZ ;  /* 0x0000000b05047227 */ /* 0x000fc600078e00ff */
[----:B------:R-:W-:Y:S01]  /*4e80*/  ISETP.GT.U32.AND P4, PT, R23, R19, PT ;  /* 0x000000131700720c */ /* 0x000fe20003f84070 */
[----:B------:R-:W-:Y:S01]  /*4e90*/  @!P5 IMAD.IADD R17, R17, 0x1, -R23 ;  /* 0x000000011111d824 */ /* 0x000fe200078e0a17 */
[----:B------:R-:W-:Y:S01]  /*4ea0*/  ISETP.GE.AND P5, PT, R16, RZ, PT ;  /* 0x000000ff1000720c */ /* 0x000fe20003fa6270 */
[----:B------:R-:W-:Y:S01]  /*4eb0*/  IMAD.MOV R4, RZ, RZ, -R4 ;  /* 0x000000ffff047224 */ /* 0x000fe200078e0a04 */
[----:B------:R-:W-:Y:S01]  /*4ec0*/  IABS R16, R16 ;  /* 0x0000001000107213 */ /* 0x000fe20000000000 */
[----:B0-----:R-:W-:Y:S01]  /*4ed0*/  IMAD.MOV.U32 R7, RZ, RZ, R2 ;  /* 0x000000ffff077224 */ /* 0x001fe200078e0002 */
[----:B------:R-:W-:Y:S01]  /*4ee0*/  LOP3.LUT R2, R0, 0x14, RZ, 0xfc, !PT ;  /* 0x0000001400027812 */ /* 0x000fe200078efcff */
[C---:B------:R-:W-:Y:S02]  /*4ef0*/  IMAD R11, R23.reuse, R4, R11 ;  /* 0x00000004170b7224 */ /* 0x040fe400078e020b */
[----:B------:R-:W-:Y:S01]  /*4f00*/  @!P2 IMAD.MOV R7, RZ, RZ, -R7 ;  /* 0x000000ffff07a224 */ /* 0x000fe200078e0a07 */
[----:B------:R-:W-:Y:S01]  /*4f10*/  ISETP.GT.U32.AND P2, PT, R23, R20, PT ;  /* 0x000000141700720c */ /* 0x000fe20003f44070 */
[----:B------:R-:W-:Y:S01]  /*4f20*/  IMAD.HI.U32 R18, R5, R16, RZ ;  /* 0x0000001005127227 */ /* 0x000fe200078e00ff */
[----:B------:R-:W-:-:S02]  /*4f30*/  IABS R14, R2 ;  /* 0x00000002000e7213 */ /* 0x000fc40000000000 */
[----:B------:R0:W-:Y:S01]  /*4f40*/  STL [R1+0x5c], R7 ;  /* 0x00005c0701007387 */ /* 0x0001e20000100800 */
[----:B------:R-:W-:Y:S02]  /*4f50*/  IMAD.MOV R15, RZ, RZ, -R15 ;  /* 0x000000ffff0f7224 */ /* 0x000fe400078e0a0f */
[----:B------:R-:W-:Y:S01]  /*4f60*/  @!P4 IMAD.IADD R19, R19, 0x1, -R23 ;  /* 0x000000011313c824 */ /* 0x000fe200078e0a17 */
[----:B------:R-:W-:Y:S01]  /*4f70*/  ISETP.GE.AND P4, PT, R12, RZ, PT ;  /* 0x000000ff0c00720c */ /* 0x000fe20003f86270 */
[----:B------:R-:W-:Y:S02]  /*4f80*/  IMAD R13, R23, R15, R13 ;  /* 0x0000000f170d7224 */ /* 0x000fe400078e020d */
[----:B------:R-:W-:-:S04]  /*4f90*/  IMAD.HI.U32 R4, R5, R14, RZ ;  /* 0x0000000e05047227 */ /* 0x000fc800078e00ff */
[----:B------:R-:W-:Y:S02]  /*4fa0*/  @!P2 IMAD.IADD R20, R20, 0x1, -R23 ;  /* 0x000000011414a824 */ /* 0x000fe400078e0a17 */
[----:B0-----:R-:W-:Y:S02]  /*4fb0*/  IMAD.MOV.U32 R7, RZ, RZ, R17 ;  /* 0x000000ffff077224 */ /* 0x001fe400078e0011 */
[----:B------:R-:W-:Y:S01]  /*4fc0*/  IMAD.MOV R17, RZ, RZ, -R18 ;  /* 0x000000ffff117224 */ /* 0x000fe200078e0a12 */
[C---:B------:R-:W-:Y:S01]  /*4fd0*/  ISETP.GT.U32.AND P2, PT, R23.reuse, R20, PT ;  /* 0x000000141700720c */ /* 0x040fe20003f44070 */
[----:B------:R-:W-:Y:S01]  /*4fe0*/  @!P3 IMAD.MOV R7, RZ, RZ, -R7 ;  /* 0x000000ffff07b224 */ /* 0x000fe200078e0a07 */
[C---:B------:R-:W-:Y:S01]  /*4ff0*/  ISETP.GT.U32.AND P3, PT, R23.reuse, R11, PT ;  /* 0x0000000b1700720c */ /* 0x040fe20003f64070 */
[----:B------:R-:W-:Y:S01]  /*5000*/  IMAD R12, R23, R17, R16 ;  /* 0x00000011170c7224 */ /* 0x000fe200078e0210 */
[----:B------:R-:W-:Y:S01]  /*5010*/  IABS R16, R24 ;  /* 0x0000001800107213 */ /* 0x000fe20000000000 */
[----:B------:R-:W-:Y:S01]  /*5020*/  IMAD.MOV R4, RZ, RZ, -R4 ;  /* 0x000000ffff047224 */ /* 0x000fe200078e0a04 */
[----:B------:R0:W-:Y:S01]  /*5030*/  STL [R1+0x4c], R7 ;  /* 0x00004c0701007387 */ /* 0x0001e20000100800 */
[----:B------:R-:W-:-:S02]  /*5040*/  IABS R17, R9 ;  /* 0x0000000900117213 */ /* 0x000fc40000000000 */
[C---:B------:R-:W-:Y:S01]  /*5050*/  IMAD R14, R23.reuse, R4, R14 ;  /* 0x00000004170e7224 */ /* 0x040fe200078e020e */
[----:B------:R-:W-:Y:S02]  /*5060*/  LOP3.LUT R4, R0, 0x10, RZ, 0xfc, !PT ;  /* 0x0000001000047812 */ /* 0x000fe400078efcff */
[----:B------:R-:W-:Y:S01]  /*5070*/  IABS R18, R8 ;  /* 0x0000000800127213 */ /* 0x000fe20000000000 */
[--C-:B------:R-:W-:Y:S01]  /*5080*/  @!P2 IMAD.IADD R20, R20, 0x1, -R23.reuse ;  /* 0x000000011414a824 */ /* 0x100fe200078e0a17 */
[----:B------:R-:W-:Y:S01]  /*5090*/  ISETP.GT.U32.AND P2, PT, R23, R12, PT ;  /* 0x0000000c1700720c */ /* 0x000fe20003f44070 */
[----:B------:R-:W-:Y:S01]  /*50a0*/  @!P3 IMAD.IADD R11, R11, 0x1, -R23 ;  /* 0x000000010b0bb824 */ /* 0x000fe200078e0a17 */
[----:B------:R-:W-:Y:S01]  /*50b0*/  ISETP.GT.U32.AND P3, PT, R23, R13, PT ;  /* 0x0000000d1700720c */ /* 0x000fe20003f64070 */
[----:B0-----:R-:W-:Y:S01]  /*50c0*/  IMAD.MOV.U32 R7, RZ, RZ, R19 ;  /* 0x000000ffff077224 */ /* 0x001fe200078e0013 */
[----:B------:R-:W-:Y:S01]  /*50d0*/  IABS R15, R4 ;  /* 0x00000004000f7213 */ /* 0x000fe20000000000 */
[----:B------:R-:W-:-:S04]  /*50e0*/  IMAD.HI.U32 R19, R5, R16, RZ ;  /* 0x0000001005137227 */ /* 0x000fc800078e00ff */
[----:B------:R-:W-:Y:S02]  /*50f0*/  @!P1 IMAD.MOV R7, RZ, RZ, -R7 ;  /* 0x000000ffff079224 */ /* 0x000fe400078e0a07 */
[----:B------:R-:W-:-:S03]  /*5100*/  IMAD.HI.U32 R21, R5, R15, RZ ;  /* 0x0000000f05157227 */ /* 0x000fc600078e00ff */
[----:B------:R0:W-:Y:S01]  /*5110*/  STL [R1+0x20], R7 ;  /* 0x0000200701007387 */ /* 0x0001e20000100800 */
[--C-:B------:R-:W-:Y:S01]  /*5120*/  @!P2 IMAD.IADD R12, R12, 0x1, -R23.reuse ;  /* 0x000000010c0ca824 */ /* 0x100fe200078e0a17 */
[----:B------:R-:W-:Y:S01]  /*5130*/  ISETP.GT.U32.AND P2, PT, R23, R11, PT ;  /* 0x0000000b1700720c */ /* 0x000fe20003f44070 */
[----:B------:R-:W-:Y:S02]  /*5140*/  @!P3 IMAD.IADD R13, R13, 0x1, -R23 ;  /* 0x000000010d0db824 */ /* 0x000fe400078e0a17 */
[----:B------:R-:W-:Y:S01]  /*5150*/  IMAD.MOV R21, RZ, RZ, -R21 ;  /* 0x000000ffff157224 */ /* 0x000fe200078e0a15 */
[C---:B------:R-:W-:Y:S01]  /*5160*/  ISETP.GT.U32.AND P3, PT, R23.reuse, R12, PT ;  /* 0x0000000c1700720c */ /* 0x040fe20003f64070 */
[----:B------:R-:W-:Y:S01]  /*5170*/  IMAD.MOV.U32 R28, RZ, RZ, R20 ;  /* 0x000000ffff1c7224 */ /* 0x000fe200078e0014 */
[C---:B------:R-:W-:Y:S01]  /*5180*/  ISETP.GT.U32.AND P1, PT, R23.reuse, R13, PT ;  /* 0x0000000d1700720c */ /* 0x040fe20003f24070 */
[----:B------:R-:W-:Y:S01]  /*5190*/  IMAD.MOV R19, RZ, RZ, -R19 ;  /* 0x000000ffff137224 */ /* 0x000fe200078e0a13 */
[----:B0-----:R-:W0:Y:S01]  /*51a0*/  S2R R7, SR_TID.X ;  /* 0x0000000000077919 */ /* 0x001e220000002100 */
[----:B------:R-:W-:-:S02]  /*51b0*/  IMAD R15, R23, R21, R15 ;  /* 0x00000015170f7224 */ /* 0x000fc400078e020f */
[----:B------:R-:W-:Y:S01]  /*51c0*/  @!P6 IMAD.MOV R28, RZ, RZ, -R28 ;  /* 0x000000ffff1ce224 */ /* 0x000fe200078e0a1c */
[C---:B------:R-:W-:Y:S01]  /*51d0*/  ISETP.GT.U32.AND P6, PT, R23.reuse, R14, PT ;  /* 0x0000000e1700720c */ /* 0x040fe20003fc4070 */
[----:B------:R-:W-:Y:S02]  /*51e0*/  IMAD R16, R23, R19, R16 ;  /* 0x0000001317107224 */ /* 0x000fe400078e0210 */
[--C-:B------:R-:W-:Y:S01]  /*51f0*/  @!P2 IMAD.IADD R11, R11, 0x1, -R23.reuse ;  /* 0x000000010b0ba824 */ /* 0x100fe200078e0a17 */
[----:B------:R-:W-:Y:S01]  /*5200*/  ISETP.GE.AND P2, PT, R2, RZ, PT ;  /* 0x000000ff0200720c */ /* 0x000fe20003f46270 */
[--C-:B------:R-:W-:Y:S01]  /*5210*/  @!P3 IMAD.IADD R12, R12, 0x1, -R23.reuse ;  /* 0x000000010c0cb824 */ /* 0x100fe200078e0a17 */
[----:B------:R-:W-:Y:S01]  /*5220*/  ISETP.GT.U32.AND P3, PT, R23, R15, PT ;  /* 0x0000000f1700720c */ /* 0x000fe20003f64070 */
[----:B------:R-:W-:Y:S01]  /*5230*/  @!P1 IMAD.IADD R13, R13, 0x1, -R23 ;  /* 0x000000010d0d9824 */ /* 0x000fe200078e0a17 */
[----:B------:R-:W-:Y:S01]  /*5240*/  ISETP.GT.U32.AND P1, PT, R23, R16, PT ;  /* 0x000000101700720c */ /* 0x000fe20003f24070 */
[C---:B------:R-:W-:Y:S01]  /*5250*/  IMAD.HI.U32 R20, R5.reuse, R17, RZ ;  /* 0x0000001105147227 */ /* 0x040fe200078e00ff */
[----:B------:R1:W-:Y:S03]  /*5260*/  STL [R1+0x1920], R28 ;  /* 0x0019201c01007387 */ /* 0x0003e60000100800 */
[----:B------:R-:W-:Y:S01]  /*5270*/  IMAD.HI.U32 R2, R5, R18, RZ ;  /* 0x0000001205027227 */ /* 0x000fe200078e00ff */
[----:B------:R2:W-:Y:S03]  /*5280*/  STL [R1+0x1868], R3 ;  /* 0x0018680301007387 */ /* 0x0005e60000100800 */
[----:B------:R-:W-:-:S02]  /*5290*/  IMAD.MOV R20, RZ, RZ, -R20 ;  /* 0x000000ffff147224 */ /* 0x000fc400078e0a14 */
[----:B------:R-:W-:Y:S01]  /*52a0*/  IMAD.MOV R19, RZ, RZ, -R2 ;  /* 0x000000ffff137224 */ /* 0x000fe200078e0a02 */
[----:B0-----:R-:W-:Y:S01]  /*52b0*/  LEA.HI R2, R7, R3, RZ, 0x1b ;  /* 0x0000000307027211 */ /* 0x001fe200078fd8ff */
[----:B------:R-:W-:Y:S01]  /*52c0*/  @!P6 IMAD.IADD R14, R14, 0x1, -R23 ;  /* 0x000000010e0ee824 */ /* 0x000fe200078e0a17 */
[----:B------:R-:W-:Y:S01]  /*52d0*/  ISETP.GE.AND P6, PT, R4, RZ, PT ;  /* 0x000000ff0400720c */ /* 0x000fe20003fc6270 */
[----:B------:R-:W-:Y:S01]  /*52e0*/  IMAD R17, R23, R20, R17 ;  /* 0x0000001417117224 */ /* 0x000fe200078e0211 */
[----:B------:R-:W-:Y:S01]  /*52f0*/  IADD3 R4, R2, 0xfc, RZ ;  /* 0x000000fc02047810 */ /* 0x000fe20007ffe0ff */
[--C-:B------:R-:W-:Y:S01]  /*5300*/  @!P3 IMAD.IADD R15, R15, 0x1, -R23.reuse ;  /* 0x000000010f0fb824 */ /* 0x100fe200078e0a17 */
[C---:B------:R-:W-:Y:S01]  /*5310*/  ISETP.GT.U32.AND P3, PT, R23.reuse, R14, PT ;  /* 0x0000000e1700720c */ /* 0x040fe20003f64070 */
[----:B------:R-:W-:Y:S01]  /*5320*/  @!P1 IMAD.IADD R16, R16, 0x1, -R23 ;  /* 0x0000000110109824 */ /* 0x000fe200078e0a17 */
[C---:B------:R-:W-:Y:S01]  /*5330*/  IADD3 R20, R2.reuse, 0xdc, RZ ;  /* 0x000000dc02147810 */ /* 0x040fe20007ffe0ff */
[----:B------:R-:W-:Y:S01]  /*5340*/  @!P4 IMAD.MOV R13, RZ, RZ, -R13 ;  /* 0x000000ffff0dc224 */ /* 0x000fe200078e0a0d */
[C---:B------:R-:W-:Y:S01]  /*5350*/  ISETP.GT.U32.AND P4, PT, R23.reuse, R17, PT ;  /* 0x000000111700720c */ /* 0x040fe20003f84070 */
[----:B------:R-:W-:Y:S01]  /*5360*/  @!P0 IMAD.MOV R11, RZ, RZ, -R11 ;  /* 0x000000ffff0b8224 */ /* 0x000fe200078e0a0b */
[C---:B------:R-:W-:Y:S01]  /*5370*/  ISETP.GT.U32.AND P0, PT, R23.reuse, R15, PT ;  /* 0x0000000f1700720c */ /* 0x040fe20003f04070 */
[C---:B------:R-:W-:Y:S01]  /*5380*/  IMAD R18, R23.reuse, R19, R18 ;  /* 0x0000001317127224 */ /* 0x040fe200078e0212 */
[----:B------:R-:W-:Y:S01]  /*5390*/  IABS R19, R4 ;  /* 0x0000000400137213 */ /* 0x000fe20000000000 */
[----:B------:R-:W-:Y:S01]  /*53a0*/  @!P5 IMAD.MOV R12, RZ, RZ, -R12 ;  /* 0x000000ffff0cd224 */ /* 0x000fe200078e0a0c */
[----:B------:R-:W-:Y:S01]  /*53b0*/  ISETP.GT.U32.AND P1, PT, R23, R16, PT ;  /* 0x000000101700720c */ /* 0x000fe20003f24070 */
[----:B------:R0:W-:Y:S01]  /*53c0*/  STL [R1+0x1924], R11 ;  /* 0x0019240b01007387 */ /* 0x0001e20000100800 */
[----:B------:R-:W-:Y:S01]  /*53d0*/  IADD3 R22, R2, 0xbc, RZ ;  /* 0x000000bc02167810 */ /* 0x000fe20007ffe0ff */
[----:B------:R-:W-:Y:S01]  /*53e0*/  IMAD.HI.U32 R21, R5, R19, RZ ;  /* 0x0000001305157227 */ /* 0x000fe200078e00ff */
[----:B------:R-:W-:Y:S01]  /*53f0*/  ISETP.GE.AND P5, PT, R4, RZ, PT ;  /* 0x000000ff0400720c */ /* 0x000fe20003fa6270 */
[----:B------:R3:W-:Y:S01]  /*5400*/  STL [R1+0x1928], R12 ;  /* 0x0019280c01007387 */ /* 0x0007e20000100800 */
[C---:B-1----:R-:W-:Y:S01]  /*5410*/  IADD3 R28, R2.reuse, 0x9c, RZ ;  /* 0x0000009c021c7810 */ /* 0x042fe20007ffe0ff */
[----:B------:R-:W-:Y:S01]  /*5420*/  IMAD.MOV R21, RZ, RZ, -R21 ;  /* 0x000000ffff157224 */ /* 0x000fe200078e0a15 */
[----:B--2---:R-:W-:Y:S01]  /*5430*/  IADD3 R3, R2, 0x3c, RZ ;  /* 0x0000003c02037810 */ /* 0x004fe20007ffe0ff */
[--C-:B------:R-:W-:Y:S01]  /*5440*/  @!P3 IMAD.IADD R14, R14, 0x1, -R23.reuse ;  /* 0x000000010e0eb824 */ /* 0x100fe200078e0a17 */
[----:B------:R-:W-:Y:S01]  /*5450*/  ISETP.GE.AND P3, PT, R20, RZ, PT ;  /* 0x000000ff1400720c */ /* 0x000fe20003f66270 */
[--C-:B------:R-:W-:Y:S01]  /*5460*/  @!P4 IMAD.IADD R17, R17, 0x1, -R23.reuse ;  /* 0x000000011111c824 */ /* 0x100fe200078e0a17 */
[----:B------:R-:W-:Y:S01]  /*5470*/  IABS R20, R20 ;  /* 0x0000001400147213 */ /* 0x000fe20000000000 */
[----:B------:R-:W-:Y:S01]  /*5480*/  @!P0 IMAD.IADD R15, R15, 0x1, -R23 ;  /* 0x000000010f0f8824 */ /* 0x000fe200078e0a17 */
[----:B------:R-:W-:Y:S01]  /*5490*/  ISETP.GE.AND P0, PT, R22, RZ, PT ;  /* 0x000000ff1600720c */ /* 0x000fe20003f06270 */
[C---:B------:R-:W-:Y:S01]  /*54a0*/  IMAD R19, R23.reuse, R21, R19 ;  /* 0x0000001517137224 */ /* 0x040fe200078e0213 */
[----:B------:R-:W-:Y:S01]  /*54b0*/  IABS R22, R22 ;  /* 0x0000001600167213 */ /* 0x000fe20000000000 */
[----:B------:R-:W-:Y:S01]  /*54c0*/  @!P1 IMAD.IADD R16, R16, 0x1, -R23 ;  /* 0x0000000110109824 */ /* 0x000fe200078e0a17 */
[C---:B------:R-:W-:Y:S01]  /*54d0*/  ISETP.GT.U32.AND P1, PT, R23.reuse, R18, PT ;  /* 0x000000121700720c */ /* 0x040fe20003f24070 */
[----:B------:R-:W-:Y:S01]  /*54e0*/  @!P2 IMAD.MOV R14, RZ, RZ, -R14 ;  /* 0x000000ffff0ea224 */ /* 0x000fe200078e0a0e */
[----:B------:R-:W-:Y:S01]  /*54f0*/  ISETP.GT.U32.AND P2, PT, R23, R17, PT ;  /* 0x000000111700720c */ /* 0x000fe20003f44070 */
[----:B------:R-:W-:Y:S01]  /*5500*/  IMAD.HI.U32 R4, R5, R20, RZ ;  /* 0x0000001405047227 */ /* 0x000fe200078e00ff */
[----:B------:R-:W-:Y:S01]  /*5510*/  ISETP.GE.AND P4, PT, R24, RZ, PT ;  /* 0x000000ff1800720c */ /* 0x000fe20003f86270 */
[----:B------:R1:W-:Y:S01]  /*5520*/  STL [R1+0x192c], R13 ;  /* 0x00192c0d01007387 */ /* 0x0003e20000100800 */
[----:B------:R-:W-:Y:S01]  /*5530*/  IABS R25, R28 ;  /* 0x0000001c00197213 */ /* 0x000fe20000000000 */
[----:B------:R-:W-:Y:S01]  /*5540*/  @!P6 IMAD.MOV R15, RZ, RZ, -R15 ;  /* 0x000000ffff0fe224 */ /* 0x000fe200078e0a0f */
[----:B------:R-:W-:Y:S01]  /*5550*/  ISETP.GT.U32.AND P6, PT, R23, R19, PT ;  /* 0x000000131700720c */ /* 0x000fe20003fc4070 */
[----:B------:R-:W-:Y:S01]  /*5560*/  IMAD.HI.U32 R21, R5, R22, RZ ;  /* 0x0000001605157227 */ /* 0x000fe200078e00ff */
[----:B0-----:R-:W-:Y:S01]  /*5570*/  IADD3 R11, R2, 0x7c, RZ ;  /* 0x0000007c020b7810 */ /* 0x001fe20007ffe0ff */
[----:B------:R-:W-:Y:S02]  /*5580*/  STL [R1+0x1930], R14 ;  /* 0x0019300e01007387 */ /* 0x000fe40000100800 */
[----:B------:R-:W-:Y:S01]  /*5590*/  IMAD.MOV R4, RZ, RZ, -R4 ;  /* 0x000000ffff047224 */ /* 0x000fe200078e0a04 */
[----:B------:R-:W-:Y:S01]  /*55a0*/  IABS R24, R11 ;  /* 0x0000000b00187213 */ /* 0x000fe20000000000 */
[----:B------:R-:W-:Y:S01]  /*55b0*/  IMAD.MOV R21, RZ, RZ, -R21 ;  /* 0x000000ffff157224 */ /* 0x000fe200078e0a15 */
[----:B------:R-:W-:Y:S01]  /*55c0*/  STL [R1+0x1934], R15 ;  /* 0x0019340f01007387 */ /* 0x000fe20000100800 */
[----:B------:R-:W-:-:S02]  /*55d0*/  IMAD R20, R23, R4, R20 ;  /* 0x0000000417147224 */ /* 0x000fc400078e0214 */
[----:B------:R-:W-:Y:S02]  /*55e0*/  IMAD R21, R23, R21, R22 ;  /* 0x0000001517157224 */ /* 0x000fe400078e0216 */
[--C-:B------:R-:W-:Y:S02]  /*55f0*/  @!P1 IMAD.IADD R18, R18, 0x1, -R23.reuse ;  /* 0x0000000112129824 */ /* 0x100fe400078e0a17 */
[--C-:B------:R-:W-:Y:S01]  /*5600*/  @!P2 IMAD.IADD R17, R17, 0x1, -R23.reuse ;  /* 0x000000011111a824 */ /* 0x100fe200078e0a17 */
[----:B------:R-:W-:Y:S01]  /*5610*/  ISETP.GT.U32.AND P2, PT, R23, R20, PT ;  /* 0x000000141700720c */ /* 0x000fe20003f44070 */
[----:B------:R-:W-:Y:S01]  /*5620*/  @!P6 IMAD.IADD R19, R19, 0x1, -R23 ;  /* 0x000000011313e824 */ /* 0x000fe200078e0a17 */
[C---:B------:R-:W-:Y:S01]  /*5630*/  ISETP.GT.U32.AND P6, PT, R23.reuse, R21, PT ;  /* 0x000000151700720c */ /* 0x040fe20003fc4070 */
[----:B------:R-:W-:Y:S01]  /*5640*/  @!P4 IMAD.MOV R16, RZ, RZ, -R16 ;  /* 0x000000ffff10c224 */ /* 0x000fe200078e0a10 */
[----:B------:R-:W-:Y:S01]  /*5650*/  ISETP.GT.U32.AND P1, PT, R23, R18, PT ;  /* 0x000000121700720c */ /* 0x000fe20003f24070 */
[----:B------:R-:W-:Y:S01]  /*5660*/  IMAD.HI.U32 R22, R5, R25, RZ ;  /* 0x0000001905167227 */ /* 0x000fe200078e00ff */
[----:B------:R-:W-:-:S02]  /*5670*/  ISETP.GE.AND P4, PT, R9, RZ, PT ;  /* 0x000000ff0900720c */ /* 0x000fc40003f86270 */
[----:B------:R-:W-:Y:S01]  /*5680*/  IADD3 R9, R2, 0x5c, RZ ;  /* 0x0000005c02097810 */ /* 0x000fe20007ffe0ff */
[----:B------:R-:W-:Y:S01]  /*5690*/  IMAD.MOV R22, RZ, RZ, -R22 ;  /* 0x000000ffff167224 */ /* 0x000fe200078e0a16 */
[----:B------:R-:W-:Y:S03]  /*56a0*/  STL [R1+0x1938], R16 ;  /* 0x0019381001007387 */ /* 0x000fe60000100800 */
[----:B------:R-:W-:Y:S01]  /*56b0*/  @!P2 IMAD.IADD R20, R20, 0x1, -R23 ;  /* 0x000000011414a824 */ /* 0x000fe200078e0a17 */
[C---:B------:R-:W-:Y:S01]  /*56c0*/  ISETP.GT.U32.AND P2, PT, R23.reuse, R19, PT ;  /* 0x000000131700720c */ /* 0x040fe20003f44070 */
[----:B------:R-:W-:Y:S01]  /*56d0*/  IMAD R22, R23, R22, R25 ;  /* 0x0000001617167224 */ /* 0x000fe200078e0219 */
[----:B------:R-:W-:Y:S01]  /*56e0*/  IABS R25, R9 ;  /* 0x0000000900197213 */ /* 0x000fe20000000000 */
[--C-:B------:R-:W-:Y:S01]  /*56f0*/  @!P6 IMAD.IADD R21, R21, 0x1, -R23.reuse ;  /* 0x000000011515e824 */ /* 0x100fe200078e0a17 */
[----:B------:R-:W-:Y:S01]  /*5700*/  ISETP.GT.U32.AND P6, PT, R23, R20, PT ;  /* 0x000000141700720c */ /* 0x000fe20003fc4070 */
[----:B------:R-:W-:Y:S01]  /*5710*/  @!P1 IMAD.IADD R18, R18, 0x1, -R23 ;  /* 0x0000000112129824 */ /* 0x000fe200078e0a17 */
[----:B------:R-:W-:Y:S01]  /*5720*/  ISETP.GE.AND P1, PT, R8, RZ, PT ;  /* 0x000000ff0800720c */ /* 0x000fe20003f26270 */
[----:B------:R-:W-:Y:S01]  /*5730*/  @!P4 IMAD.MOV R17, RZ, RZ, -R17 ;  /* 0x000000ffff11c224 */ /* 0x000fe200078e0a11 */
[----:B------:R-:W-:Y:S01]  /*5740*/  IADD3 R8, R2, 0x1c, RZ ;  /* 0x0000001c02087810 */ /* 0x000fe20007ffe0ff */
[----:B------:R-:W-:Y:S01]  /*5750*/  IMAD.HI.U32 R2, R5, R24, RZ ;  /* 0x0000001805027227 */ /* 0x000fe200078e00ff */
[----:B------:R-:W-:-:S02]  /*5760*/  ISETP.GT.U32.AND P4, PT, R23, R21, PT ;  /* 0x000000151700720c */ /* 0x000fc40003f84070 */
[----:B---3--:R-:W-:Y:S01]  /*5770*/  IABS R12, R8 ;  /* 0x00000008000c7213 */ /* 0x008fe20000000000 */
[----:B------:R-:W-:Y:S01]  /*5780*/  IMAD.HI.U32 R4, R5, R25, RZ ;  /* 0x0000001905047227 */ /* 0x000fe200078e00ff */
[----:B------:R-:W-:Y:S03]  /*5790*/  STL [R1+0x193c], R17 ;  /* 0x00193c1101007387 */ /* 0x000fe60000100800 */
[----:B------:R-:W-:Y:S02]  /*57a0*/  IMAD.MOV R2, RZ, RZ, -R2 ;  /* 0x000000ffff027224 */ /* 0x000fe400078e0a02 */
[----:B------:R-:W-:Y:S02]  /*57b0*/  IMAD.MOV R10, RZ, RZ, -R4 ;  /* 0x000000ffff0a7224 */ /* 0x000fe400078e0a04 */
[C---:B------:R-:W-:Y:S01]  /*57c0*/  IMAD R24, R23.reuse, R2, R24 ;  /* 0x0000000217187224 */ /* 0x040fe200078e0218 */
[----:B------:R-:W-:Y:S01]  /*57d0*/  IABS R2, R3 ;  /* 0x0000000300027213 */ /* 0x000fe20000000000 */
[C---:B------:R-:W-:Y:S01]  /*57e0*/  IMAD R25, R23.reuse, R10, R25 ;  /* 0x0000000a17197224 */ /* 0x040fe200078e0219 */
[----:B------:R-:W-:Y:S01]  /*57f0*/  IABS R10, R0 ;  /* 0x00000000000a7213 */ /* 0x000fe20000000000 */
[----:B------:R-:W-:Y:S01]  /*5800*/  @!P6 IMAD.IADD R20, R20, 0x1, -R23 ;  /* 0x000000011414e824 */ /* 0x000fe200078e0a17 */
[----:B------:R-:W-:Y:S01]  /*5810*/  ISETP.GT.U32.AND P6, PT, R23, R24, PT ;  /* 0x000000181700720c */ /* 0x000fe20003fc4070 */
[----:B-1----:R-:W-:-:S04]  /*5820*/  IMAD.HI.U32 R13, R5, R2, RZ ;  /* 0x00000002050d7227 */ /* 0x002fc800078e00ff */
[----:B------:R-:W-:Y:S01]  /*5830*/  @!P4 IMAD.IADD R21, R21, 0x1, -R23 ;  /* 0x000000011515c824 */ /* 0x000fe200078e0a17 */
[----:B------:R-:W-:Y:S01]  /*5840*/  ISETP.GT.U32.AND P4, PT, R23, R25, PT ;  /* 0x000000191700720c */ /* 0x000fe20003f84070 */
[----:B------:R-:W-:Y:S02]  /*5850*/  IMAD.MOV.U32 R4, RZ, RZ, R12 ;  /* 0x000000ffff047224 */ /* 0x000fe400078e000c */
[----:B------:R-:W-:Y:S02]  /*5860*/  IMAD.MOV R13, RZ, RZ, -R13 ;  /* 0x000000ffff0d7224 */ /* 0x000fe400078e0a0d */
[----:B------:R-:W-:-:S04]  /*5870*/  IMAD.HI.U32 R12, R5, R4, RZ ;  /* 0x00000004050c7227 */ /* 0x000fc800078e00ff */
[--C-:B------:R-:W-:Y:S01]  /*5880*/  @!P2 IMAD.IADD R19, R19, 0x1, -R23.reuse ;  /* 0x000000011313a824 */ /* 0x100fe200078e0a17 */
[C---:B------:R-:W-:Y:S01]  /*5890*/  ISETP.GT.U32.AND P2, PT, R23.reuse, R22, PT ;  /* 0x000000161700720c */ /* 0x040fe20003f44070 */
[C---:B------:R-:W-:Y:S02]  /*58a0*/  IMAD R2, R23.reuse, R13, R2 ;  /* 0x0000000d17027224 */ /* 0x040fe400078e0202 */
[----:B------:R-:W-:Y:S02]  /*58b0*/  IMAD.MOV R12, RZ, RZ, -R12 ;  /* 0x000000ffff0c7224 */ /* 0x000fe400078e0a0c */
[--C-:B------:R-:W-:Y:S01]  /*58c0*/  @!P6 IMAD.IADD R24, R24, 0x1, -R23.reuse ;  /* 0x000000011818e824 */ /* 0x100fe200078e0a17 */
[C---:B------:R-:W-:Y:S01]  /*58d0*/  ISETP.GT.U32.AND P6, PT, R23.reuse, R2, PT ;  /* 0x000000021700720c */ /* 0x040fe20003fc4070 */
[----:B------:R-:W-:Y:S02]  /*58e0*/  IMAD R4, R23, R12, R4 ;  /* 0x0000000c17047224 */ /* 0x000fe400078e0204 */
[----:B------:R-:W-:Y:S01]  /*58f0*/  @!P4 IMAD.IADD R25, R25, 0x1, -R23 ;  /* 0x000000011919c824 */ /* 0x000fe200078e0a17 */
[----:B------:R-:W-:Y:S01]  /*5900*/  ISETP.GT.U32.AND P4, PT, R23, R24, PT ;  /* 0x000000181700720c */ /* 0x000fe20003f84070 */
[----:B------:R-:W-:-:S02]  /*5910*/  @!P5 IMAD.MOV R19, RZ, RZ, -R19 ;  /* 0x000000ffff13d224 */ /* 0x000fc400078e0a13 */
[----:B------:R-:W-:Y:S01]  /*5920*/  @!P3 IMAD.MOV R20, RZ, RZ, -R20 ;  /* 0x000000ffff14b224 */ /* 0x000fe200078e0a14 */
[C---:B------:R-:W-:Y:S01]  /*5930*/  ISETP.GT.U32.AND P5, PT, R23.reuse, R25, PT ;  /* 0x000000191700720c */ /* 0x040fe20003fa4070 */
[--C-:B------:R-:W-:Y:S01]  /*5940*/  @!P2 IMAD.IADD R22, R22, 0x1, -R23.reuse ;  /* 0x000000011616a824 */ /* 0x100fe200078e0a17 */
[C---:B------:R-:W-:Y:S01]  /*5950*/  ISETP.GT.U32.AND P3, PT, R23.reuse, R4, PT ;  /* 0x000000041700720c */ /* 0x040fe20003f64070 */
[----:B------:R-:W-:Y:S01]  /*5960*/  @!P1 IMAD.MOV R18, RZ, RZ, -R18 ;  /* 0x000000ffff129224 */ /* 0x000fe200078e0a12 */
[----:B------:R-:W-:Y:S01]  /*5970*/  ISETP.GE.AND P2, PT, R28, RZ, PT ;  /* 0x000000ff1c00720c */ /* 0x000fe20003f46270 */
[----:B------:R-:W-:Y:S01]  /*5980*/  @!P6 IMAD.IADD R2, R2, 0x1, -R23 ;  /* 0x000000010202e824 */ /* 0x000fe200078e0a17 */
[----:B------:R-:W-:Y:S01]  /*5990*/  ISETP.GT.U32.AND P1, PT, R23, R22, PT ;  /* 0x000000161700720c */ /* 0x000fe20003f24070 */
[----:B------:R-:W-:Y:S01]  /*59a0*/  IMAD.HI.U32 R5, R5, R10, RZ ;  /* 0x0000000a05057227 */ /* 0x000fe200078e00ff */
[----:B------:R-:W-:Y:S02]  /*59b0*/  STL [R1+0x1940], R18 ;  /* 0x0019401201007387 */ /* 0x000fe40000100800 */
[----:B------:R-:W-:Y:S01]  /*59c0*/  ISETP.GT.U32.AND P6, PT, R23, R2, PT ;  /* 0x000000021700720c */ /* 0x000fe20003fc4070 */
[----:B------:R-:W-:Y:S01]  /*59d0*/  IMAD.MOV R5, RZ, RZ, -R5 ;  /* 0x000000ffff057224 */ /* 0x000fe200078e0a05 */
[----:B------:R-:W-:Y:S01]  /*59e0*/  STL [R1+0x1944], R19 ;  /* 0x0019441301007387 */ /* 0x000fe20000100800 */
[--C-:B------:R-:W-:Y:S01]  /*59f0*/  @!P5 IMAD.IADD R25, R25, 0x1, -R23.reuse ;  /* 0x000000011919d824 */ /* 0x100fe200078e0a17 */
[----:B------:R-:W-:Y:S01]  /*5a00*/  ISETP.GE.AND P5, PT, R3, RZ, PT ;  /* 0x000000ff0300720c */ /* 0x000fe20003fa6270 */
[----:B------:R-:W-:Y:S01]  /*5a10*/  @!P3 IMAD.IADD R4, R4, 0x1, -R23 ;  /* 0x000000010404b824 */ /* 0x000fe200078e0a17 */
[----:B------:R-:W-:Y:S01]  /*5a20*/  STL [R1+0x1948], R20 ;  /* 0x0019481401007387 */ /* 0x000fe20000100800 */
[----:B------:R-:W-:-:S02]  /*5a30*/  IMAD.SHL.U32 R3, R7, 0x2, RZ ;  /* 0x0000000207037824 */ /* 0x000fc400078e00ff */
[----:B------:R-:W-:Y:S01]  /*5a40*/  @!P0 IMAD.MOV R21, RZ, RZ, -R21 ;  /* 0x000000ffff158224 */ /* 0x000fe200078e0a15 */
[C---:B------:R-:W-:Y:S01]  /*5a50*/  ISETP.GT.U32.AND P3, PT, R23.reuse, R4, PT ;  /* 0x000000041700720c */ /* 0x040fe20003f64070 */
[----:B------:R-:W-:Y:S01]  /*5a60*/  IMAD R5, R23, R5, R10 ;  /* 0x0000000517057224 */ /* 0x000fe200078e020a */
[----:B------:R-:W-:Y:S01]  /*5a70*/  ISETP.GE.AND P0, PT, R11, RZ, PT ;  /* 0x000000ff0b00720c */ /* 0x000fe20003f06270 */
[--C-:B------:R-:W-:Y:S01]  /*5a80*/  @!P1 IMAD.IADD R22, R22, 0x1, -R23.reuse ;  /* 0x0000000116169824 */ /* 0x100fe200078e0a17 */
[----:B------:R-:W-:Y:S01]  /*5a90*/  LOP3.LUT R10, R7, 0x40, RZ, 0xc0, !PT ;  /* 0x00000040070a7812 */ /* 0x000fe200078ec0ff */
[--C-:B------:R-:W-:Y:S01]  /*5aa0*/  @!P6 IMAD.IADD R2, R2, 0x1, -R23.reuse ;  /* 0x000000010202e824 */ /* 0x100fe200078e0a17 */
[----:B------:R-:W-:Y:S01]  /*5ab0*/  LOP3.LUT R11, R3, 0x10, RZ, 0xc0, !PT ;  /* 0x00000010030b7812 */ /* 0x000fe200078ec0ff */
[----:B------:R-:W-:Y:S01]  /*5ac0*/  STL [R1+0x194c], R21 ;  /* 0x00194c1501007387 */ /* 0x000fe20000100800 */
[----:B------:R-:W-:Y:S01]  /*5ad0*/  ISETP.GE.AND P1, PT, R9, RZ, PT ;  /* 0x000000ff0900720c */ /* 0x000fe20003f26270 */
[----:B------:R-:W-:Y:S01]  /*5ae0*/  IMAD.SHL.U32 R9, R7, 0x8, RZ ;  /* 0x0000000807097824 */ /* 0x000fe200078e00ff */
[----:B------:R-:W-:Y:S01]  /*5af0*/  LEA.HI R11, R10, R11, RZ, 0x1f ;  /* 0x0000000b0a0b7211 */ /* 0x000fe200078ff8ff */
[----:B------:R-:W-:Y:S01]  /*5b00*/  @!P4 IMAD.IADD R24, R24, 0x1, -R23 ;  /* 0x000000011818c824 */ /* 0x000fe200078e0a17 */
[----:B------:R-:W-:Y:S01]  /*5b10*/  SHF.R.S32.HI R10, RZ, 0x6, R7 ;  /* 0x00000006ff0a7819 */ /* 0x000fe20000011407 */
[----:B------:R-:W-:Y:S01]  /*5b20*/  @!P3 IMAD.IADD R4, R4, 0x1, -R23 ;  /* 0x000000010404b824 */ /* 0x000fe200078e0a17 */
[----:B------:R-:W-:-:S02]  /*5b30*/  ISETP.GE.AND P6, PT, R8, RZ, PT ;  /* 0x000000ff0800720c */ /* 0x000fc40003fc6270 */
[----:B------:R-:W-:Y:S02]  /*5b40*/  LOP3.LUT R8, R7, 0x7, RZ, 0xc0, !PT ;  /* 0x0000000707087812 */ /* 0x000fe400078ec0ff */
[----:B------:R-:W-:Y:S02]  /*5b50*/  LOP3.LUT R9, R9, 0x30, RZ, 0xc0, !PT ;  /* 0x0000003009097812 */ /* 0x000fe400078ec0ff */
[----:B------:R-:W-:Y:S02]  /*5b60*/  SGXT R10, R10, 0x1 ;  /* 0x000000010a0a781a */ /* 0x000fe40000000200 */
[----:B------:R-:W-:Y:S01]  /*5b70*/  ISETP.GE.AND P3, PT, R0, RZ, PT ;  /* 0x000000ff0000720c */ /* 0x000fe20003f66270 */
[----:B------:R-:W-:Y:S01]  /*5b80*/  IMAD R9, R8, 0x40, R9 ;  /* 0x0000004008097824 */ /* 0x000fe200078e0209 */
[----:B------:R-:W-:Y:S01]  /*5b90*/  LOP3.LUT R0, R10, 0x90, RZ, 0xc0, !PT ;  /* 0x000000900a007812 */ /* 0x000fe200078ec0ff */
[C---:B------:R-:W-:Y:S01]  /*5ba0*/  IMAD.SHL.U32 R8, R7.reuse, 0x10, RZ ;  /* 0x0000001007087824 */ /* 0x040fe200078e00ff */
[----:B------:R-:W-:-:S02]  /*5bb0*/  LOP3.LUT R7, R7, 0x1f, RZ, 0xc0, !PT ;  /* 0x0000001f07077812 */ /* 0x000fc400078ec0ff */
[--C-:B------:R-:W-:Y:S02]  /*5bc0*/  LOP3.LUT R9, R9, 0x30, R3.reuse, 0x78, !PT ;  /* 0x0000003009097812 */ /* 0x100fe400078e7803 */
[----:B------:R-:W-:Y:S02]  /*5bd0*/  LOP3.LUT R0, R0, 0x7e, R3, 0x78, !PT ;  /* 0x0000007e00007812 */ /* 0x000fe400078e7803 */
[----:B------:R-:W2:Y:S01]  /*5be0*/  LDL.LU R3, [R1+0xc] ;  /* 0x00000c0001037983 */ /* 0x000ea20000300800 */
[----:B------:R-:W-:Y:S01]  /*5bf0*/  LOP3.LUT R8, R8, 0x200, RZ, 0xc0, !PT ;  /* 0x0000020008087812 */ /* 0x000fe200078ec0ff */
[----:B------:R-:W-:Y:S01]  /*5c00*/  @!P2 IMAD.MOV R22, RZ, RZ, -R22 ;  /* 0x000000ffff16a224 */ /* 0x000fe200078e0a16 */
[----:B------:R-:W-:Y:S01]  /*5c10*/  ISETP.GT.U32.AND P4, PT, R23, R5, PT ;  /* 0x000000051700720c */ /* 0x000fe20003f84070 */
[----:B------:R0:W-:Y:S02]  /*5c20*/  STL [R1+0x186c], R0 ;  /* 0x00186c0001007387 */ /* 0x0001e40000100800 */
[----:B------:R-:W-:-:S02]  /*5c30*/  IMAD.IADD R8, R8, 0x1, R9 ;  /* 0x0000000108087824 */ /* 0x000fc400078e0209 */
[----:B------:R-:W-:Y:S04]  /*5c40*/  STL [R1+0x1950], R22 ;  /* 0x0019501601007387 */ /* 0x000fe80000100800 */
[----:B------:R-:W3:Y:S04]  /*5c50*/  LDL.LU R28, [R1+0x34] ;  /* 0x00003400011c7983 */ /* 0x000ee80000300800 */
[----:B------:R-:W4:Y:S01]  /*5c60*/  LDL.LU R10, [R1+0x64] ;  /* 0x00006400010a7983 */ /* 0x000f220000300800 */
[----:B0-----:R-:W-:Y:S02]  /*5c70*/  IMAD R0, R7, c[0x0][0x18c], RZ ;  /* 0x0000630007007a24 */ /* 0x001fe400078e02ff */
[----:B------:R-:W-:Y:S01]  /*5c80*/  @!P4 IMAD.IADD R5, R5, 0x1, -R23 ;  /* 0x000000010505c824 */ /* 0x000fe200078e0a17 */
[----:B------:R-:W3:Y:S04]  /*5c90*/  LDL.LU R9, [R1+0xa0] ;  /* 0x0000a00001097983 */ /* 0x000ee80000300800 */
[----:B------:R-:W4:Y:S01]  /*5ca0*/  LDL.LU R8, [R1+0xb4] ;  /* 0x0000b40001087983 */ /* 0x000f220000300800 */
[----:B------:R-:W-:-:S03]  /*5cb0*/  ISETP.GT.U32.AND P4, PT, R23, R5, PT ;  /* 0x000000051700720c */ /* 0x000fc60003f84070 */
[----:B------:R-:W4:Y:S01]  /*5cc0*/  LDL.LU R7, [R1+0xbc] ;  /* 0x0000bc0001077983 */ /* 0x000f220000300800 */
[----:B------:R-:W-:Y:S01]  /*5cd0*/  ISETP.NE.AND P2, PT, RZ, c[0x0][0x17c], PT ;  /* 0x00005f00ff007a0c */ /* 0x000fe20003f45270 */
[----:B------:R-:W-:-:S08]  /*5ce0*/  @!P0 IMAD.MOV R24, RZ, RZ, -R24 ;  /* 0x000000ffff188224 */ /* 0x000fd000078e0a18 */
[----:B------:R-:W-:Y:S01]  /*5cf0*/  @!P4 IMAD.IADD R5, R5, 0x1, -R23 ;  /* 0x000000010505c824 */ /* 0x000fe200078e0a17 */
[----:B------:R-:W-:Y:S01]  /*5d00*/  LEA R23, P4, R0, c[0x0][0x168], 0x1 ;  /* 0x00005a0000177a11 */ /* 0x000fe200078808ff */
[----:B------:R-:W-:-:S04]  /*5d10*/  @!P1 IMAD.MOV R25, RZ, RZ, -R25 ;  /* 0x000000ffff199224 */ /* 0x000fc800078e0a19 */
[----:B------:R0:W-:Y:S01]  /*5d20*/  STL [R1+0x18a4], R23 ;  /* 0x0018a41701007387 */ /* 0x0001e20000100800 */
[----:B------:R-:W-:-:S03]  /*5d30*/  @!P5 IMAD.MOV R2, RZ, RZ, -R2 ;  /* 0x000000ffff02d224 */ /* 0x000fc600078e0a02 */
[----:B------:R-:W-:Y:S01]  /*5d40*/  STL [R1+0x1954], R24 ;  /* 0x0019541801007387 */ /* 0x000fe20000100800 */
[----:B0-----:R-:W-:-:S03]  /*5d50*/  LOP3.LUT R23, RZ, c[0x0][0x17c], RZ, 0x33, !PT ;  /* 0x00005f00ff177a12 */ /* 0x001fc600078e33ff */
[----:B------:R-:W-:Y:S04]  /*5d60*/  STL [R1+0x1958], R25 ;  /* 0x0019581901007387 */ /* 0x000fe80000100800 */
[----:B------:R0:W-:Y:S02]  /*5d70*/  STL [R1+0x195c], R2 ;  /* 0x00195c0201007387 */ /* 0x0001e40000100800 */
[C---:B0-----:R-:W-:Y:S02]  /*5d80*/  SEL R2, R23.reuse, R27, !P2 ;  /* 0x0000001b17027207 */ /* 0x041fe40005000000 */
[C---:B--2---:R-:W-:Y:S02]  /*5d90*/  SEL R0, R23.reuse, R3, !P2 ;  /* 0x0000000317007207 */ /* 0x044fe40005000000 */
[----:B------:R-:W-:-:S03]  /*5da0*/  SEL R3, R23, R29, !P2 ;  /* 0x0000001d17037207 */ /* 0x000fc60005000000 */
[----:B------:R0:W-:Y:S04]  /*5db0*/  STL [R1+0x48], R0 ;  /* 0x0000480001007387 */ /* 0x0001e80000100800 */
[----:B------:R-:W-:Y:S01]  /*5dc0*/  STL [R1+0x44], R3 ;  /* 0x0000440301007387 */ /* 0x000fe20000100800 */
[----:B0-----:R-:W-:-:S03]  /*5dd0*/  SEL R0, R23, R26, !P2 ;  /* 0x0000001a17007207 */ /* 0x001fc60005000000 */
[----:B------:R-:W2:Y:S04]  /*5de0*/  LDL.LU R26, [R1+0xc0] ;  /* 0x0000c000011a7983 */ /* 0x000ea80000300800 */
[----:B------:R0:W-:Y:S01]  /*5df0*/  STL [R1+0x40], R2 ;  /* 0x0000400201007387 */ /* 0x0001e20000100800 */
[----:B---3--:R-:W-:-:S03]  /*5e00*/  SEL R11, R23, R28, !P2 ;  /* 0x0000001c170b7207 */ /* 0x008fc60005000000 */
[----:B------:R-:W3:Y:S04]  /*5e10*/  LDL.LU R27, [R1+0xc4] ;  /* 0x0000c400011b7983 */ /* 0x000ee80000300800 */
[----:B------:R1:W-:Y:S01]  /*5e20*/  STL [R1+0x3c], R0 ;  /* 0x00003c0001007387 */ /* 0x0003e20000100800 */
[----:B0-----:R-:W-:-:S03]  /*5e30*/  SEL R2, R23, R6, !P2 ;  /* 0x0000000617027207 */ /* 0x001fc60005000000 */
[----:B------:R-:W3:Y:S01]  /*5e40*/  LDL.LU R29, [R1+0xb8] ;  /* 0x0000b800011d7983 */ /* 0x000ee20000300800 */
[----:B----4-:R-:W-:-:S03]  /*5e50*/  SEL R6, R23, R10, !P2 ;  /* 0x0000000a17067207 */ /* 0x010fc60005000000 */
[----:B-1----:R-:W4:Y:S04]  /*5e60*/  LDL.LU R0, [R1+0xa8] ;  /* 0x0000a80001007983 */ /* 0x002f280000300800 */
[----:B------:R-:W4:Y:S01]  /*5e70*/  LDL.LU R3, [R1+0xac] ;  /* 0x0000ac0001037983 */ /* 0x000f220000300800 */
[----:B------:R-:W-:-:S03]  /*5e80*/  SEL R8, R23, R8, !P2 ;  /* 0x0000000817087207 */ /* 0x000fc60005000000 */
[----:B------:R0:W-:Y:S04]  /*5e90*/  STL [R1+0x38], R2 ;  /* 0x0000380201007387 */ /* 0x0001e80000100800 */
[----:B------:R-:W-:Y:S01]  /*5ea0*/  STL [R1+0x58], R11 ;  /* 0x0000580b01007387 */ /* 0x000fe20000100800 */
[----:B0-----:R-:W-:-:S03]  /*5eb0*/  SEL R2, R23, R9, !P2 ;  /* 0x0000000917027207 */ /* 0x001fc60005000000 */
[----:B------:R0:W-:Y:S04]  /*5ec0*/  STL [R1+0x64], R6 ;  /* 0x0000640601007387 */ /* 0x0001e80000100800 */
[----:B------:R1:W-:Y:S01]  /*5ed0*/  STL [R1+0xd4], R2 ;  /* 0x0000d40201007387 */ /* 0x0003e20000100800 */
[----:B0-----:R-:W-:-:S03]  /*5ee0*/  SEL R6, R23, R7, !P2 ;  /* 0x0000000717067207 */ /* 0x001fc60005000000 */
[----:B-1----:R-:W4:Y:S04]  /*5ef0*/  LDL.LU R2, [R1+0xb0] ;  /* 0x0000b00001027983 */ /* 0x002f280000300800 */
[----:B------:R0:W-:Y:S04]  /*5f00*/  STL [R1+0xd0], R8 ;  /* 0x0000d00801007387 */ /* 0x0001e80000100800 */
[----:B------:R-:W4:Y:S04]  /*5f10*/  LDL.LU R25, [R1+0xa4] ;  /* 0x0000a40001197983 */ /* 0x000f280000300800 */
[----:B------:R1:W-:Y:S04]  /*5f20*/  STL [R1+0xcc], R6 ;  /* 0x0000cc0601007387 */ /* 0x0003e80000100800 */
[----:B------:R-:W4:Y:S04]  /*5f30*/  LDL.LU R24, [R1+0x9c] ;  /* 0x00009c0001187983 */ /* 0x000f280000300800 */
        /* <DEDUP_REMOVED lines=15> */
[----:B0-----:R-:W4:Y:S04]  /*6030*/  LDL.LU R8, [R1+0x68] ;  /* 0x0000680001087983 */ /* 0x001f280000300800 */
[----:B------:R-:W4:Y:S01]  /*6040*/  LDL.LU R7, [R1+0x60] ;  /* 0x0000600001077983 */ /* 0x000f220000300800 */
[----:B--2---:R-:W-:-:S05]  /*6050*/  SEL R26, R23, R26, !P2 ;  /* 0x0000001a171a7207 */ /* 0x004fca0005000000 */
[----:B------:R4:W-:Y:S01]  /*6060*/  STL [R1+0xc8], R26 ;  /* 0x0000c81a01007387 */ /* 0x0009e20000100800 */
[C---:B---3--:R-:W-:Y:S02]  /*6070*/  SEL R27, R23.reuse, R27, !P2 ;  /* 0x0000001b171b7207 */ /* 0x048fe40005000000 */
[----:B-1----:R-:W-:-:S03]  /*6080*/  SEL R6, R23, R29, !P2 ;  /* 0x0000001d17067207 */ /* 0x002fc60005000000 */
[----:B------:R-:W-:Y:S01]  /*6090*/  STL [R1+0xc4], R27 ;  /* 0x0000c41b01007387 */ /* 0x000fe20000100800 */
[----:B----4-:R-:W-:-:S03]  /*60a0*/  SEL R26, R23, R0, !P2 ;  /* 0x00000000171a7207 */ /* 0x010fc60005000000 */
[----:B------:R0:W-:Y:S01]  /*60b0*/  STL [R1+0xc0], R6 ;  /* 0x0000c00601007387 */ /* 0x0001e20000100800 */
[----:B------:R-:W-:-:S03]  /*60c0*/  SEL R0, R23, R3, !P2 ;  /* 0x0000000317007207 */ /* 0x000fc60005000000 */
[----:B0-----:R-:W2:Y:S04]  /*60d0*/  LDL.LU R6, [R1+0x14] ;  /* 0x0000140001067983 */ /* 0x001ea80000300800 */
[----:B------:R0:W-:Y:S04]  /*60e0*/  STL [R1+0xbc], R26 ;  /* 0x0000bc1a01007387 */ /* 0x0001e80000100800 */
[----:B0-----:R-:W3:Y:S04]  /*60f0*/  LDL.LU R26, [R1+0x18] ;  /* 0x00001800011a7983 */ /* 0x001ee80000300800 */
[----:B------:R0:W-:Y:S01]  /*6100*/  STL [R1+0xb8], R0 ;  /* 0x0000b80001007387 */ /* 0x0001e20000100800 */
[----:B------:R-:W-:-:S03]  /*6110*/  SEL R2, R23, R2, !P2 ;  /* 0x0000000217027207 */ /* 0x000fc60005000000 */
[----:B------:R-:W4:Y:S04]  /*6120*/  LDL.LU R27, [R1+0x54] ;  /* 0x00005400011b7983 */ /* 0x000f280000300800 */
[----:B------:R-:W2:Y:S01]  /*6130*/  LDL.LU R29, [R1+0x5c] ;  /* 0x00005c00011d7983 */ /* 0x000ea20000300800 */
[----:B------:R-:W-:-:S03]  /*6140*/  SEL R25, R23, R25, !P2 ;  /* 0x0000001917197207 */ /* 0x000fc60005000000 */
[----:B0-----:R-:W2:Y:S04]  /*6150*/  LDL.LU R0, [R1+0x4c] ;  /* 0x00004c0001007983 */ /* 0x001ea80000300800 */
[----:B------:R-:W2:Y:S01]  /*6160*/  LDL.LU R3, [R1+0x20] ;  /* 0x0000200001037983 */ /* 0x000ea20000300800 */
[----:B------:R-:W-:-:S03]  /*6170*/  SEL R24, R23, R24, !P2 ;  /* 0x0000001817187207 */ /* 0x000fc60005000000 */
[----:B------:R0:W-:Y:S01]  /*6180*/  STL [R1+0xb4], R2 ;  /* 0x0000b40201007387 */ /* 0x0001e20000100800 */
[C---:B------:R-:W-:Y:S02]  /*6190*/  SEL R22, R23.reuse, R22, !P2 ;  /* 0x0000001617167207 */ /* 0x040fe40005000000 */
[C---:B------:R-:W-:Y:S01]  /*61a0*/  SEL R21, R23.reuse, R21, !P2 ;  /* 0x0000001517157207 */ /* 0x040fe20005000000 */
[----:B0-----:R-:W2:Y:S01]  /*61b0*/  LDL.LU R2, [R1+0x195c] ;  /* 0x00195c0001027983 */ /* 0x001ea20000300800 */
[----:B------:R-:W-:-:S03]  /*61c0*/  SEL R20, R23, R20, !P2 ;  /* 0x0000001417147207 */ /* 0x000fc60005000000 */
[----:B------:R0:W-:Y:S01]  /*61d0*/  STL [R1+0xb0], R25 ;  /* 0x0000b01901007387 */ /* 0x0001e20000100800 */
[----:B------:R-:W-:-:S03]  /*61e0*/  SEL R19, R23, R19, !P2 ;  /* 0x0000001317137207 */ /* 0x000fc60005000000 */
[----:B0-----:R-:W2:Y:S04]  /*61f0*/  LDL.LU R25, [R1+0x1958] ;  /* 0x0019580001197983 */ /* 0x001ea80000300800 */
[----:B------:R0:W-:Y:S01]  /*6200*/  STL [R1+0xac], R24 ;  /* 0x0000ac1801007387 */ /* 0x0001e20000100800 */
[C---:B------:R-:W-:Y:S02]  /*6210*/  SEL R18, R23.reuse, R18, !P2 ;  /* 0x0000001217127207 */ /* 0x040fe40005000000 */
[C---:B------:R-:W-:Y:S01]  /*6220*/  SEL R17, R23.reuse, R17, !P2 ;  /* 0x0000001117117207 */ /* 0x040fe20005000000 */
[----:B0-----:R-:W2:Y:S04]  /*6230*/  LDL.LU R24, [R1+0x1954] ;  /* 0x0019540001187983 */ /* 0x001ea80000300800 */
[----:B------:R0:W-:Y:S01]  /*6240*/  STL [R1+0xa8], R22 ;  /* 0x0000a81601007387 */ /* 0x0001e20000100800 */
[----:B------:R-:W-:-:S03]  /*6250*/  SEL R16, R23, R16, !P2 ;  /* 0x0000001017107207 */ /* 0x000fc60005000000 */
        /* <DEDUP_REMOVED lines=31> */
[----:B------:R0:W-:Y:S04]  /*6450*/  STL [R1+0x7c], R11 ;  /* 0x00007c0b01007387 */ /* 0x0001e80000100800 */
        /* <DEDUP_REMOVED lines=10> */
[----:B0-----:R-:W2:Y:S02]  /*6500*/  LDL.LU R7, [R1+0x1910] ;  /* 0x0019100001077983 */ /* 0x001ea40000300800 */
[----:B--2---:R-:W-:-:S05]  /*6510*/  SEL R7, R23, R7, !P2 ;  /* 0x0000000717077207 */ /* 0x004fca0005000000 */
[----:B------:R0:W-:Y:S04]  /*6520*/  STL [R1+0x60], R7 ;  /* 0x0000600701007387 */ /* 0x0001e80000100800 */
[----:B0-----:R-:W2:Y:S01]  /*6530*/  LDL.LU R7, [R1+0x10] ;  /* 0x0000100001077983 */ /* 0x001ea20000300800 */
[----:B------:R-:W-:-:S05]  /*6540*/  SEL R8, R23, R8, !P2 ;  /* 0x0000000817087207 */ /* 0x000fca0005000000 */
[----:B------:R0:W-:Y:S01]  /*6550*/  STL [R1+0x50], R8 ;  /* 0x0000500801007387 */ /* 0x0001e20000100800 */
[C---:B------:R-:W-:Y:S02]  /*6560*/  SEL R6, R23.reuse, R6, !P2 ;  /* 0x0000000617067207 */ /* 0x040fe40005000000 */
[C---:B0-----:R-:W-:Y:S02]  /*6570*/  SEL R8, R23.reuse, R9, !P2 ;  /* 0x0000000917087207 */ /* 0x041fe40005000000 */
[----:B------:R-:W-:-:S03]  /*6580*/  SEL R9, R23, R10, !P2 ;  /* 0x0000000a17097207 */ /* 0x000fc60005000000 */
[----:B------:R2:W-:Y:S04]  /*6590*/  STL [R1+0x34], R8 ;  /* 0x0000340801007387 */ /* 0x0005e80000100800 */
[----:B------:R-:W-:Y:S01]  /*65a0*/  STL [R1+0x30], R9 ;  /* 0x0000300901007387 */ /* 0x000fe20000100800 */
[----:B------:R-:W-:Y:S02]  /*65b0*/  @!P6 IMAD.MOV R4, RZ, RZ, -R4 ;  /* 0x000000ffff04e224 */ /* 0x000fe400078e0a04 */
[----:B------:R-:W-:Y:S01]  /*65c0*/  @!P3 IMAD.MOV R5, RZ, RZ, -R5 ;  /* 0x000000ffff05b224 */ /* 0x000fe200078e0a05 */
[----:B------:R-:W-:Y:S01]  /*65d0*/  UIMAD UR7, UR7, UR4, URZ ;  /* 0x00000004070772a4 */ /* 0x000fe2000f8e023f */
[C---:B--2---:R-:W-:Y:S02]  /*65e0*/  SEL R8, R23.reuse, R7, !P2 ;  /* 0x0000000717087207 */ /* 0x044fe40005000000 */
[----:B---3--:R-:W-:-:S03]  /*65f0*/  SEL R7, R23, R26, !P2 ;  /* 0x0000001a17077207 */ /* 0x008fc60005000000 */
[----:B------:R4:W-:Y:S04]  /*6600*/  STL [R1+0x2c], R8 ;  /* 0x00002c0801007387 */ /* 0x0009e80000100800 */
[----:B------:R0:W-:Y:S04]  /*6610*/  STL [R1+0x28], R6 ;  /* 0x0000280601007387 */ /* 0x0001e80000100800 */
[----:B------:R1:W-:Y:S01]  /*6620*/  STL [R1+0x18], R7 ;  /* 0x0000180701007387 */ /* 0x0003e20000100800 */
[C---:B----4-:R-:W-:Y:S02]  /*6630*/  SEL R8, R23.reuse, R27, !P2 ;  /* 0x0000001b17087207 */ /* 0x050fe40005000000 */
[----:B0-----:R-:W-:-:S03]  /*6640*/  SEL R6, R23, R29, !P2 ;  /* 0x0000001d17067207 */ /* 0x001fc60005000000 */
[----:B------:R-:W-:Y:S01]  /*6650*/  STL [R1+0x14], R8 ;  /* 0x0000140801007387 */ /* 0x000fe20000100800 */
[C---:B-1----:R-:W-:Y:S02]  /*6660*/  SEL R7, R23.reuse, R0, !P2 ;  /* 0x0000000017077207 */ /* 0x042fe40005000000 */
[C---:B------:R-:W-:Y:S01]  /*6670*/  SEL R0, R23.reuse, R3, !P2 ;  /* 0x0000000317007207 */ /* 0x040fe20005000000 */
[----:B------:R0:W-:Y:S04]  /*6680*/  STL [R1+0x10], R6 ;  /* 0x0000100601007387 */ /* 0x0001e80000100800 */
[----:B------:R-:W-:Y:S01]  /*6690*/  STL [R1+0xc], R7 ;  /* 0x00000c0701007387 */ /* 0x000fe20000100800 */
[----:B0-----:R-:W-:-:S03]  /*66a0*/  SEL R6, R23, R28, !P2 ;  /* 0x0000001c17067207 */ /* 0x001fc60005000000 */
[----:B------:R-:W2:Y:S01]  /*66b0*/  LDL.LU R28, [R1+0x190c] ;  /* 0x00190c00011c7983 */ /* 0x000ea20000300800 */
[----:B------:R-:W-:-:S03]  /*66c0*/  SEL R23, R23, R11, !P2 ;  /* 0x0000000b17177207 */ /* 0x000fc60005000000 */
[----:B------:R0:W-:Y:S04]  /*66d0*/  STL [R1+0x8], R0 ;  /* 0x0000080001007387 */ /* 0x0001e80000100800 */
[----:B0-----:R-:W3:Y:S04]  /*66e0*/  LDL.LU R0, [R1+0xe0] ;  /* 0x0000e00001007983 */ /* 0x001ee80000300800 */
[----:B------:R-:W3:Y:S04]  /*66f0*/  LDL.LU R3, [R1+0xe4] ;  /* 0x0000e40001037983 */ /* 0x000ee80000300800 */
[----:B------:R-:W-:Y:S04]  /*6700*/  STL [R1+0x4], R6 ;  /* 0x0000040601007387 */ /* 0x000fe80000100800 */
[----:B------:R-:W3:Y:S04]  /*6710*/  LDL.LU R8, [R1+0x48] ;  /* 0x0000480001087983 */ /* 0x000ee80000300800 */
[----:B------:R-:W3:Y:S04]  /*6720*/  LDL.LU R9, [R1+0x44] ;  /* 0x0000440001097983 */ /* 0x000ee80000300800 */
[----:B------:R-:W3:Y:S04]  /*6730*/  LDL.LU R10, [R1+0x40] ;  /* 0x00004000010a7983 */ /* 0x000ee80000300800 */
[----:B------:R-:W3:Y:S04]  /*6740*/  LDL.LU R11, [R1+0x3c] ;  /* 0x00003c00010b7983 */ /* 0x000ee80000300800 */
[----:B------:R0:W-:Y:S02]  /*6750*/  STL [R1+0x18a8], R23 ;  /* 0x0018a81701007387 */ /* 0x0001e40000100800 */
[----:B0-----:R-:W-:-:S04]  /*6760*/  LOP3.LUT R23, RZ, c[0x0][0x17c], RZ, 0x33, !PT ;  /* 0x00005f00ff177a12 */ /* 0x001fc800078e33ff */
[C---:B------:R-:W-:Y:S02]  /*6770*/  SEL R29, R23.reuse, R12, !P2 ;  /* 0x0000000c171d7207 */ /* 0x040fe40005000000 */
[C---:B------:R-:W-:Y:S02]  /*6780*/  SEL R27, R23.reuse, R13, !P2 ;  /* 0x0000000d171b7207 */ /* 0x040fe40005000000 */
[C---:B------:R-:W-:Y:S02]  /*6790*/  SEL R26, R23.reuse, R14, !P2 ;  /* 0x0000000e171a7207 */ /* 0x040fe40005000000 */
[C---:B------:R-:W-:Y:S01]  /*67a0*/  SEL R15, R23.reuse, R15, !P2 ;  /* 0x0000000f170f7207 */ /* 0x040fe20005000000 */
[----:B------:R-:W-:Y:S01]  /*67b0*/  STL [R1+0x18ac], R29 ;  /* 0x0018ac1d01007387 */ /* 0x000fe20000100800 */
[C---:B------:R-:W-:Y:S02]  /*67c0*/  SEL R16, R23.reuse, R16, !P2 ;  /* 0x0000001017107207 */ /* 0x040fe40005000000 */
[C---:B------:R-:W-:Y:S01]  /*67d0*/  SEL R17, R23.reuse, R17, !P2 ;  /* 0x0000001117117207 */ /* 0x040fe20005000000 */
[----:B------:R-:W-:Y:S01]  /*67e0*/  STL [R1+0x18b0], R27 ;  /* 0x0018b01b01007387 */ /* 0x000fe20000100800 */
[----:B------:R-:W-:-:S02]  /*67f0*/  SEL R18, R23, R18, !P2 ;  /* 0x0000001217127207 */ /* 0x000fc40005000000 */
[C---:B------:R-:W-:Y:S02]  /*6800*/  SEL R19, R23.reuse, R19, !P2 ;  /* 0x0000001317137207 */ /* 0x040fe40005000000 */
[C---:B------:R-:W-:Y:S02]  /*6810*/  SEL R20, R23.reuse, R20, !P2 ;  /* 0x0000001417147207 */ /* 0x040fe40005000000 */
[C---:B------:R-:W-:Y:S02]  /*6820*/  SEL R21, R23.reuse, R21, !P2 ;  /* 0x0000001517157207 */ /* 0x040fe40005000000 */
[C---:B------:R-:W-:Y:S02]  /*6830*/  SEL R22, R23.reuse, R22, !P2 ;  /* 0x0000001617167207 */ /* 0x040fe40005000000 */
[C---:B------:R-:W-:Y:S02]  /*6840*/  SEL R24, R23.reuse, R24, !P2 ;  /* 0x0000001817187207 */ /* 0x040fe40005000000 */
[----:B------:R-:W-:-:S02]  /*6850*/  SEL R25, R23, R25, !P2 ;  /* 0x0000001917197207 */ /* 0x000fc40005000000 */
[C---:B------:R-:W-:Y:S02]  /*6860*/  SEL R6, R23.reuse, R2, !P2 ;  /* 0x0000000217067207 */ /* 0x040fe40005000000 */
[C---:B------:R-:W-:Y:S02]  /*6870*/  SEL R7, R23.reuse, R4, !P2 ;  /* 0x0000000417077207 */ /* 0x040fe40005000000 */
[----:B------:R-:W-:Y:S01]  /*6880*/  SEL R5, R23, R5, !P2 ;  /* 0x0000000517057207 */ /* 0x000fe20005000000 */
[----:B------:R-:W-:Y:S04]  /*6890*/  STL [R1+0x18b4], R26 ;  /* 0x0018b41a01007387 */ /* 0x000fe80000100800 */
[----:B------:R-:W0:Y:S04]  /*68a0*/  S2R R23, SR_TID.X ;  /* 0x0000000000177919 */ /* 0x000e280000002100 */
[----:B------:R-:W-:Y:S04]  /*68b0*/  STL [R1+0x18b8], R15 ;  /* 0x0018b80f01007387 */ /* 0x000fe80000100800 */
[----:B------:R-:W-:Y:S04]  /*68c0*/  STL [R1+0x18bc], R16 ;  /* 0x0018bc1001007387 */ /* 0x000fe80000100800 */
[----:B------:R-:W-:Y:S04]  /*68d0*/  STL [R1+0x18c0], R17 ;  /* 0x0018c01101007387 */ /* 0x000fe80000100800 */
[----:B------:R-:W-:Y:S04]  /*68e0*/  STL [R1+0x18c4], R18 ;  /* 0x0018c41201007387 */ /* 0x000fe80000100800 */
[----:B------:R1:W-:Y:S04]  /*68f0*/  STL [R1+0x18c8], R19 ;  /* 0x0018c81301007387 */ /* 0x0003e80000100800 */
[----:B------:R-:W-:Y:S04]  /*6900*/  STL [R1+0x18cc], R20 ;  /* 0x0018cc1401007387 */ /* 0x000fe80000100800 */
[----:B------:R-:W-:Y:S04]  /*6910*/  STL [R1+0x18d0], R21 ;  /* 0x0018d01501007387 */ /* 0x000fe80000100800 */
[----:B------:R-:W-:Y:S04]  /*6920*/  STL [R1+0x18d4], R22 ;  /* 0x0018d41601007387 */ /* 0x000fe80000100800 */
[----:B------:R-:W-:Y:S04]  /*6930*/  STL [R1+0x18d8], R24 ;  /* 0x0018d81801007387 */ /* 0x000fe80000100800 */
[----:B------:R-:W-:Y:S04]  /*6940*/  STL [R1+0x18dc], R25 ;  /* 0x0018dc1901007387 */ /* 0x000fe80000100800 */
[----:B------:R-:W-:Y:S04]  /*6950*/  STL [R1+0x18e0], R6 ;  /* 0x0018e00601007387 */ /* 0x000fe80000100800 */
[----:B------:R-:W-:Y:S04]  /*6960*/  STL [R1+0x18e4], R7 ;  /* 0x0018e40701007387 */ /* 0x000fe80000100800 */
[----:B------:R-:W4:Y:S04]  /*6970*/  LDL.LU R12, [R1+0x38] ;  /* 0x00003800010c7983 */ /* 0x000f280000300800 */
[----:B------:R-:W4:Y:S04]  /*6980*/  LDL.LU R13, [R1+0x58] ;  /* 0x00005800010d7983 */ /* 0x000f280000300800 */
[----:B------:R-:W4:Y:S04]  /*6990*/  LDL.LU R14, [R1+0x64] ;  /* 0x00006400010e7983 */ /* 0x000f280000300800 */
[----:B-1----:R-:W4:Y:S04]  /*69a0*/  LDL.LU R19, [R1+0xd4] ;  /* 0x0000d40001137983 */ /* 0x002f280000300800 */
[----:B------:R-:W4:Y:S01]  /*69b0*/  LDL.LU R18, [R1+0xd0] ;  /* 0x0000d00001127983 */ /* 0x000f220000300800 */
[----:B0-----:R-:W-:-:S03]  /*69c0*/  LOP3.LUT R23, R23, 0x1f, RZ, 0xc0, !PT ;  /* 0x0000001f17177812 */ /* 0x001fc600078ec0ff */
[----:B------:R-:W4:Y:S01]  /*69d0*/  LDL.LU R17, [R1+0xcc] ;  /* 0x0000cc0001117983 */ /* 0x000f220000300800 */
[----:B------:R-:W-:-:S03]  /*69e0*/  IMAD.U32 R2, RZ, RZ, UR7 ;  /* 0x00000007ff027e24 */ /* 0x000fc6000f8e00ff */
[----:B------:R-:W4:Y:S01]  /*69f0*/  LDL.LU R16, [R1+0xc8] ;  /* 0x0000c80001107983 */ /* 0x000f220000300800 */
[----:B------:R-:W-:-:S03]  /*6a00*/  IMAD R23, R23, c[0x0][0x18c], RZ ;  /* 0x0000630017177a24 */ /* 0x000fc600078e02ff */
[----:B------:R-:W4:Y:S04]  /*6a10*/  LDL.LU R15, [R1+0xc4] ;  /* 0x0000c400010f7983 */ /* 0x000f280000300800 */
[----:B------:R-:W4:Y:S04]  /*6a20*/  LDL.LU R26, [R1+0xc0] ;  /* 0x0000c000011a7983 */ /* 0x000f280000300800 */
[----:B------:R-:W4:Y:S04]  /*6a30*/  LDL.LU R27, [R1+0xbc] ;  /* 0x0000bc00011b7983 */ /* 0x000f280000300800 */
[----:B------:R-:W-:Y:S04]  /*6a40*/  STL [R1+0x18e8], R5 ;  /* 0x0018e80501007387 */ /* 0x000fe80000100800 */
[----:B------:R0:W-:Y:S01]  /*6a50*/  STL [R1+0x1870], R2 ;  /* 0x0018700201007387 */ /* 0x0001e20000100800 */
[----:B------:R-:W-:-:S03]  /*6a60*/  LEA.HI.X.SX32 R4, R23, c[0x0][0x16c], 0x1, P4 ;  /* 0x00005b0017047a11 */ /* 0x000fc600020f0eff */
[----:B------:R-:W4:Y:S04]  /*6a70*/  LDL.LU R29, [R1+0xb8] ;  /* 0x0000b800011d7983 */ /* 0x000f280000300800 */
[----:B------:R-:W4:Y:S04]  /*6a80*/  LDL.LU R23, [R1+0xb4] ;  /* 0x0000b40001177983 */ /* 0x000f280000300800 */
[----:B------:R-:W-:Y:S01]  /*6a90*/  STL [R1+0x18ec], R4 ;  /* 0x0018ec0401007387 */ /* 0x000fe20000100800 */
[----:B--2---:R-:W-:Y:S02]  /*6aa0*/  IMAD R28, R28, c[0x0][0x184], RZ ;  /* 0x000061001c1c7a24 */ /* 0x004fe400078e02ff */
[----:B---3--:R-:W-:-:S02]  /*6ab0*/  IMAD R0, R0, c[0x0][0x184], RZ ;  /* 0x0000610000007a24 */ /* 0x008fc400078e02ff */
[----:B------:R-:W-:-:S03]  /*6ac0*/  IMAD R3, R3, c[0x0][0x184], RZ ;  /* 0x0000610003037a24 */ /* 0x000fc600078e02ff */
[----:B------:R1:W-:Y:S04]  /*6ad0*/  STL [R1+0x1874], R0 ;  /* 0x0018740001007387 */ /* 0x0003e80000100800 */
[----:B------:R2:W-:Y:S01]  /*6ae0*/  STL [R1+0x1878], R3 ;  /* 0x0018780301007387 */ /* 0x0005e20000100800 */
[----:B------:R-:W-:-:S03]  /*6af0*/  IMAD R8, R8, c[0x0][0x190], RZ ;  /* 0x0000640008087a24 */ /* 0x000fc600078e02ff */
[----:B------:R-:W-:Y:S01]  /*6b00*/  STL [R1+0x187c], R28 ;  /* 0x00187c1c01007387 */ /* 0x000fe20000100800 */
[----:B------:R-:W-:-:S03]  /*6b10*/  IMAD R9, R9, c[0x0][0x190], RZ ;  /* 0x0000640009097a24 */ /* 0x000fc600078e02ff */
[----:B------:R-:W-:Y:S01]  /*6b20*/  STL [R1+0x18f0], R8 ;  /* 0x0018f00801007387 */ /* 0x000fe20000100800 */
[----:B------:R-:W-:-:S03]  /*6b30*/  IMAD R10, R10, c[0x0][0x190], RZ ;  /* 0x000064000a0a7a24 */ /* 0x000fc600078e02ff */
[----:B------:R-:W-:Y:S01]  /*6b40*/  STL [R1+0x18f4], R9 ;  /* 0x0018f40901007387 */ /* 0x000fe20000100800 */
[----:B------:R-:W-:-:S03]  /*6b50*/  IMAD R11, R11, c[0x0][0x190], RZ ;  /* 0x000064000b0b7a24 */ /* 0x000fc600078e02ff */
[----:B------:R-:W-:Y:S04]  /*6b60*/  STL [R1+0x18f8], R10 ;  /* 0x0018f80a01007387 */ /* 0x000fe80000100800 */
[----:B------:R-:W-:Y:S01]  /*6b70*/  STL [R1+0x18fc], R11 ;  /* 0x0018fc0b01007387 */ /* 0x000fe20000100800 */
[----:B----4-:R-:W-:Y:S02]  /*6b80*/  IMAD R12, R12, c[0x0][0x190], RZ ;  /* 0x000064000c0c7a24 */ /* 0x010fe400078e02ff */
[----:B------:R-:W-:-:S03]  /*6b90*/  IMAD R13, R13, c[0x0][0x190], RZ ;  /* 0x000064000d0d7a24 */ /* 0x000fc600078e02ff */
[----:B------:R-:W-:Y:S01]  /*6ba0*/  STL [R1+0x1900], R12 ;  /* 0x0019000c01007387 */ /* 0x000fe20000100800 */
[----:B------:R-:W-:-:S03]  /*6bb0*/  IMAD R14, R14, c[0x0][0x190], RZ ;  /* 0x000064000e0e7a24 */ /* 0x000fc600078e02ff */
[----:B------:R-:W-:Y:S01]  /*6bc0*/  STL [R1+0x1904], R13 ;  /* 0x0019040d01007387 */ /* 0x000fe20000100800 */
[----:B0-----:R-:W-:-:S03]  /*6bd0*/  IMAD R2, R19, c[0x0][0x190], RZ ;  /* 0x0000640013027a24 */ /* 0x001fc600078e02ff */
[----:B------:R-:W-:Y:S01]  /*6be0*/  STL [R1+0x1908], R14 ;  /* 0x0019080e01007387 */ /* 0x000fe20000100800 */
[----:B-1----:R-:W-:-:S03]  /*6bf0*/  IMAD R0, R18, c[0x0][0x190], RZ ;  /* 0x0000640012007a24 */ /* 0x002fc600078e02ff */
[----:B------:R0:W-:Y:S01]  /*6c00*/  STL [R1+0x1c], R2 ;  /* 0x00001c0201007387 */ /* 0x0001e20000100800 */
[----:B--2---:R-:W-:-:S03]  /*6c10*/  IMAD R3, R17, c[0x0][0x190], RZ ;  /* 0x0000640011037a24 */ /* 0x004fc600078e02ff */
[----:B------:R1:W-:Y:S01]  /*6c20*/  STL [R1+0x20], R0 ;  /* 0x0000200001007387 */ /* 0x0003e20000100800 */
[----:B0-----:R-:W-:-:S03]  /*6c30*/  IMAD R2, R16, c[0x0][0x190], RZ ;  /* 0x0000640010027a24 */ /* 0x001fc600078e02ff */
[----:B------:R0:W-:Y:S01]  /*6c40*/  STL [R1+0x24], R3 ;  /* 0x0000240301007387 */ /* 0x0001e20000100800 */
[----:B-1----:R-:W-:-:S03]  /*6c50*/  IMAD R0, R15, c[0x0][0x190], RZ ;  /* 0x000064000f007a24 */ /* 0x002fc600078e02ff */
[----:B------:R1:W-:Y:S01]  /*6c60*/  STL [R1+0x38], R2 ;  /* 0x0000380201007387 */ /* 0x0003e20000100800 */
[----:B0-----:R-:W-:-:S03]  /*6c70*/  IMAD R3, R26, c[0x0][0x190], RZ ;  /* 0x000064001a037a24 */ /* 0x001fc600078e02ff */
[----:B------:R0:W-:Y:S01]  /*6c80*/  STL [R1+0x3c], R0 ;  /* 0x00003c0001007387 */ /* 0x0001e20000100800 */
[----:B-1----:R-:W-:Y:S02]  /*6c90*/  IMAD R2, R27, c[0x0][0x190], RZ ;  /* 0x000064001b027a24 */ /* 0x002fe400078e02ff */
[----:B------:R-:W-:Y:S01]  /*6ca0*/  IMAD R4, R29, c[0x0][0x190], RZ ;  /* 0x000064001d047a24 */ /* 0x000fe200078e02ff */
[----:B0-----:R-:W2:Y:S04]  /*6cb0*/  LDL.LU R0, [R1+0xb0] ;  /* 0x0000b00001007983 */ /* 0x001ea80000300800 */
[----:B------:R0:W-:Y:S04]  /*6cc0*/  STL [R1+0x40], R3 ;  /* 0x0000400301007387 */ /* 0x0001e80000100800 */
[----:B------:R1:W-:Y:S01]  /*6cd0*/  STL [R1+0x44], R2 ;  /* 0x0000440201007387 */ /* 0x0003e20000100800 */
[----:B0-----:R-:W-:-:S03]  /*6ce0*/  IMAD R3, R23, c[0x0][0x190], RZ ;  /* 0x0000640017037a24 */ /* 0x001fc600078e02ff */
[----:B-1----:R-:W3:Y:S04]  /*6cf0*/  LDL.LU R2, [R1+0xac] ;  /* 0x0000ac0001027983 */ /* 0x002ee80000300800 */
[----:B------:R0:W-:Y:S04]  /*6d00*/  STL [R1+0x48], R4 ;  /* 0x0000480401007387 */ /* 0x0001e80000100800 */
[----:B------:R-:W4:Y:S04]  /*6d10*/  LDL.LU R14, [R1+0xa8] ;  /* 0x0000a800010e7983 */ /* 0x000f280000300800 */
[----:B------:R-:W4:Y:S04]  /*6d20*/  LDL.LU R13, [R1+0xa4] ;  /* 0x0000a400010d7983 */ /* 0x000f280000300800 */
[----:B------:R1:W-:Y:S04]  /*6d30*/  STL [R1+0x4c], R3 ;  /* 0x00004c0301007387 */ /* 0x0003e80000100800 */
[----:B------:R-:W4:Y:S04]  /*6d40*/  LDL.LU R12, [R1+0xa0] ;  /* 0x0000a000010c7983 */ /* 0x000f280000300800 */
[----:B------:R-:W4:Y:S04]  /*6d50*/  LDL.LU R11, [R1+0x9c] ;  /* 0x00009c00010b7983 */ /* 0x000f280000300800 */
[----:B------:R-:W4:Y:S04]  /*6d60*/  LDL.LU R10, [R1+0x98] ;  /* 0x00009800010a7983 */ /* 0x000f280000300800 */
[----:B------:R-:W4:Y:S04]  /*6d70*/  LDL.LU R9, [R1+0x94] ;  /* 0x0000940001097983 */ /* 0x000f280000300800 */
[----:B------:R-:W4:Y:S04]  /*6d80*/  LDL.LU R8, [R1+0x90] ;  /* 0x0000900001087983 */ /* 0x000f280000300800 */
[----:B0-----:R-:W4:Y:S04]  /*6d90*/  LDL.LU R4, [R1+0x8c] ;  /* 0x00008c0001047983 */ /* 0x001f280000300800 */
        /* <DEDUP_REMOVED lines=18> */
[----:B-1----:R-:W4:Y:S01]  /*6ec0*/  LDL.LU R3, [R1+0xc] ;  /* 0x00000c0001037983 */ /* 0x002f220000300800 */
[----:B--2---:R-:W-:-:S05]  /*6ed0*/  IMAD R0, R0, c[0x0][0x190], RZ ;  /* 0x0000640000007a24 */ /* 0x004fca00078e02ff */
[----:B------:R0:W-:Y:S04]  /*6ee0*/  STL [R1+0x54], R0 ;  /* 0x0000540001007387 */ /* 0x0001e80000100800 */
[----:B0-----:R-:W2:Y:S01]  /*6ef0*/  LDL.LU R0, [R1+0x8] ;  /* 0x0000080001007983 */ /* 0x001ea20000300800 */
[----:B---3--:R-:W-:-:S05]  /*6f00*/  IMAD R2, R2, c[0x0][0x190], RZ ;  /* 0x0000640002027a24 */ /* 0x008fca00078e02ff */
[----:B------:R0:W-:Y:S01]  /*6f10*/  STL [R1+0x58], R2 ;  /* 0x0000580201007387 */ /* 0x0001e20000100800 */
[----:B----4-:R-:W-:Y:S02]  /*6f20*/  IMAD R14, R14, c[0x0][0x190], RZ ;  /* 0x000064000e0e7a24 */ /* 0x010fe400078e02ff */
[----:B------:R-:W-:Y:S01]  /*6f30*/  IMAD R13, R13, c[0x0][0x190], RZ ;  /* 0x000064000d0d7a24 */ /* 0x000fe200078e02ff */
[----:B0-----:R-:W3:Y:S04]  /*6f40*/  LDL.LU R2, [R1+0x4] ;  /* 0x0000040001027983 */ /* 0x001ee80000300800 */
[----:B------:R0:W-:Y:S01]  /*6f50*/  STL [R1+0x5c], R14 ;  /* 0x00005c0e01007387 */ /* 0x0001e20000100800 */
[----:B------:R-:W-:Y:S02]  /*6f60*/  IMAD R12, R12, c[0x0][0x190], RZ ;  /* 0x000064000c0c7a24 */ /* 0x000fe400078e02ff */
[----:B------:R-:W-:Y:S01]  /*6f70*/  IMAD R11, R11, c[0x0][0x190], RZ ;  /* 0x000064000b0b7a24 */ /* 0x000fe200078e02ff */
[----:B0-----:R-:W4:Y:S01]  /*6f80*/  LDL.LU R14, [R1+0x1908] ;  /* 0x00190800010e7983 */ /* 0x001f220000300800 */
[----:B------:R-:W-:-:S03]  /*6f90*/  IMAD R10, R10, c[0x0][0x190], RZ ;  /* 0x000064000a0a7a24 */ /* 0x000fc600078e02ff */
[----:B------:R0:W-:Y:S01]  /*6fa0*/  STL [R1+0x64], R13 ;  /* 0x0000640d01007387 */ /* 0x0001e20000100800 */
[----:B------:R-:W-:Y:S02]  /*6fb0*/  IMAD R9, R9, c[0x0][0x190], RZ ;  /* 0x0000640009097a24 */ /* 0x000fe400078e02ff */
[----:B------:R-:W-:Y:S01]  /*6fc0*/  IMAD R8, R8, c[0x0][0x190], RZ ;  /* 0x0000640008087a24 */ /* 0x000fe200078e02ff */
[----:B0-----:R-:W2:Y:S04]  /*6fd0*/  LDL.LU R13, [R1+0x1904] ;  /* 0x00190400010d7983 */ /* 0x001ea80000300800 */
[----:B------:R0:W-:Y:S01]  /*6fe0*/  STL [R1+0xa0], R12 ;  /* 0x0000a00c01007387 */ /* 0x0001e20000100800 */
[----:B------:R-:W-:Y:S02]  /*6ff0*/  IMAD R4, R4, c[0x0][0x190], RZ ;  /* 0x0000640004047a24 */ /* 0x000fe400078e02ff */
[----:B------:R-:W-:Y:S01]  /*7000*/  IMAD R5, R5, c[0x0][0x190], RZ ;  /* 0x0000640005057a24 */ /* 0x000fe200078e02ff */
[----:B0-----:R-:W2:Y:S04]  /*7010*/  LDL.LU R12, [R1+0x1900] ;  /* 0x00190000010c7983 */ /* 0x001ea80000300800 */
[----:B------:R0:W-:Y:S01]  /*7020*/  STL [R1+0x9c], R11 ;  /* 0x00009c0b01007387 */ /* 0x0001e20000100800 */
[----:B------:R-:W-:-:S03]  /*7030*/  IMAD R7, R7, c[0x0][0x190], RZ ;  /* 0x0000640007077a24 */ /* 0x000fc600078e02ff */
[----:B0-----:R-:W2:Y:S04]  /*7040*/  LDL.LU R11, [R1+0x18fc] ;  /* 0x0018fc00010b7983 */ /* 0x001ea80000300800 */
[----:B------:R0:W-:Y:S01]  /*7050*/  STL [R1+0x98], R10 ;  /* 0x0000980a01007387 */ /* 0x0001e20000100800 */
[----:B------:R-:W-:-:S03]  /*7060*/  IMAD R6, R6, c[0x0][0x190], RZ ;  /* 0x0000640006067a24 */ /* 0x000fc600078e02ff */
[----:B0-----:R-:W3:Y:S04]  /*7070*/  LDL.LU R10, [R1+0x18f8] ;  /* 0x0018f800010a7983 */ /* 0x001ee80000300800 */
[----:B------:R0:W-:Y:S01]  /*7080*/  STL [R1+0x94], R9 ;  /* 0x0000940901007387 */ /* 0x0001e20000100800 */
[----:B------:R-:W-:-:S03]  /*7090*/  IMAD R25, R25, c[0x0][0x190], RZ ;  /* 0x0000640019197a24 */ /* 0x000fc600078e02ff */
[----:B0-----:R-:W4:Y:S04]  /*70a0*/  LDL.LU R9, [R1+0x18f4] ;  /* 0x0018f40001097983 */ /* 0x001f280000300800 */
        /* <DEDUP_REMOVED lines=39> */
[----:B------:R0:W-:Y:S04]  /*7320*/  STL [R1+0x34], R16 ;  /* 0x0000341001007387 */ /* 0x0001e80000100800 */
        /* <DEDUP_REMOVED lines=10> */
[----:B0-----:R-:W4:Y:S01]  /*73d0*/  LDL.LU R23, [R1+0x18a8] ;  /* 0x0018a80001177983 */ /* 0x001f220000300800 */
[----:B------:R-:W-:-:S05]  /*73e0*/  IMAD R28, R28, c[0x0][0x190], RZ ;  /* 0x000064001c1c7a24 */ /* 0x000fca00078e02ff */
[----:B------:R0:W-:Y:S02]  /*73f0*/  STL [R1+0x10], R28 ;  /* 0x0000101c01007387 */ /* 0x0001e40000100800 */
[----:B0-----:R-:W-:Y:S02]  /*7400*/  IMAD R28, R3, c[0x0][0x190], RZ ;  /* 0x00006400031c7a24 */ /* 0x001fe400078e02ff */
[----:B--2---:R-:W-:Y:S02]  /*7410*/  IMAD R3, R0, c[0x0][0x190], RZ ;  /* 0x0000640000037a24 */ /* 0x004fe400078e02ff */
[----:B---3--:R-:W-:Y:S01]  /*7420*/  IMAD R0, R2, c[0x0][0x190], RZ ;  /* 0x0000640002007a24 */ /* 0x008fe200078e02ff */
[----:B------:R-:W-:Y:S04]  /*7430*/  STL [R1+0x1880], R28 ;  /* 0x0018801c01007387 */ /* 0x000fe80000100800 */
[----:B------:R-:W-:Y:S04]  /*7440*/  STL [R1+0x1884], R3 ;  /* 0x0018840301007387 */ /* 0x000fe80000100800 */
[----:B------:R-:W-:Y:S01]  /*7450*/  STL [R1+0x1888], R0 ;  /* 0x0018880001007387 */ /* 0x000fe20000100800 */
[----:B----4-:R-:W-:-:S03]  /*7460*/  IMAD R2, R23, c[0x0][0x190], RZ ;  /* 0x0000640017027a24 */ /* 0x010fc600078e02ff */
[----:B------:R-:W2:Y:S01]  /*7470*/  LDL.LU R23, [R1+0x18a4] ;  /* 0x0018a40001177983 */ /* 0x000ea20000300800 */
[----:B------:R-:W-:Y:S02]  /*7480*/  IMAD R29, R29, c[0x0][0x190], RZ ;  /* 0x000064001d1d7a24 */ /* 0x000fe400078e02ff */
[----:B------:R-:W-:Y:S02]  /*7490*/  IMAD R27, R27, c[0x0][0x190], RZ ;  /* 0x000064001b1b7a24 */ /* 0x000fe400078e02ff */
[----:B------:R-:W-:Y:S01]  /*74a0*/  IMAD R26, R26, c[0x0][0x190], RZ ;  /* 0x000064001a1a7a24 */ /* 0x000fe200078e02ff */
[----:B------:R-:W-:Y:S01]  /*74b0*/  STL [R1+0x188c], R2 ;  /* 0x00188c0201007387 */ /* 0x000fe20000100800 */
[----:B------:R-:W-:Y:S02]  /*74c0*/  IMAD R15, R15, c[0x0][0x190], RZ ;  /* 0x000064000f0f7a24 */ /* 0x000fe400078e02ff */
[----:B------:R-:W-:Y:S01]  /*74d0*/  IMAD R19, R19, c[0x0][0x190], RZ ;  /* 0x0000640013137a24 */ /* 0x000fe200078e02ff */
[----:B------:R-:W-:Y:S01]  /*74e0*/  STL [R1+0x1890], R29 ;  /* 0x0018901d01007387 */ /* 0x000fe20000100800 */
[----:B------:R-:W-:-:S03]  /*74f0*/  IMAD R16, R16, c[0x0][0x190], RZ ;  /* 0x0000640010107a24 */ /* 0x000fc600078e02ff */
[----:B------:R-:W-:Y:S04]  /*7500*/  STL [R1+0x1894], R27 ;  /* 0x0018941b01007387 */ /* 0x000fe80000100800 */
[----:B------:R0:W-:Y:S04]  /*7510*/  STL [R1+0x1898], R26 ;  /* 0x0018981a01007387 */ /* 0x0001e80000100800 */
[----:B0-----:R-:W3:Y:S04]  /*7520*/  LDL.LU R26, [R1+0x38] ;  /* 0x00003800011a7983 */ /* 0x001ee80000300800 */
[----:B------:R0:W-:Y:S04]  /*7530*/  STL [R1+0x189c], R15 ;  /* 0x00189c0f01007387 */ /* 0x0001e80000100800 */
[----:B0-----:R-:W4:Y:S04]  /*7540*/  LDL.LU R15, [R1+0x24] ;  /* 0x00002400010f7983 */ /* 0x001f280000300800 */
[----:B------:R0:W-:Y:S04]  /*7550*/  STL [R1+0x18a0], R16 ;  /* 0x0018a01001007387 */ /* 0x0001e80000100800 */
[----:B0-----:R-:W3:Y:S04]  /*7560*/  LDL.LU R16, [R1+0x20] ;  /* 0x0000200001107983 */ /* 0x001ee80000300800 */
[----:B------:R-:W3:Y:S01]  /*7570*/  LDL.LU R27, [R1+0x40] ;  /* 0x00004000011b7983 */ /* 0x000ee20000300800 */
[----:B--2---:R-:W-:-:S02]  /*7580*/  LEA R2, P5, R19, R23, 0x1 ;  /* 0x0000001713027211 */ /* 0x004fc400078a08ff */
[----:B------:R-:W-:-:S03]  /*7590*/  LEA R0, P6, R8, R23, 0x1 ;  /* 0x0000001708007211 */ /* 0x000fc600078c08ff */
[----:B------:R0:W-:Y:S01]  /*75a0*/  STL [R1+0x1824], R2 ;  /* 0x0018240201007387 */ /* 0x0001e20000100800 */
[----:B------:R-:W-:-:S03]  /*75b0*/  LEA R3, P2, R11, R23, 0x1 ;  /* 0x000000170b037211 */ /* 0x000fc600078408ff */
[----:B------:R-:W2:Y:S04]  /*75c0*/  LDL.LU R29, [R1+0x44] ;  /* 0x00004400011d7983 */ /* 0x000ea80000300800 */
[----:B------:R1:W-:Y:S01]  /*75d0*/  STL [R1+0x1828], R0 ;  /* 0x0018280001007387 */ /* 0x0003e20000100800 */
[----:B0-----:R-:W-:-:S05]  /*75e0*/  LEA R2, P0, R9, R23, 0x1 ;  /* 0x0000001709027211 */ /* 0x001fca00078008ff */
[----:B------:R0:W-:Y:S01]  /*75f0*/  STL [R1+0x182c], R2 ;  /* 0x00182c0201007387 */ /* 0x0001e20000100800 */
[----:B-1----:R-:W-:-:S05]  /*7600*/  LEA R0, P1, R10, R23, 0x1 ;  /* 0x000000170a007211 */ /* 0x002fca00078208ff */
[----:B------:R1:W-:Y:S01]  /*7610*/  STL [R1+0x1830], R0 ;  /* 0x0018300001007387 */ /* 0x0003e20000100800 */
[----:B0-----:R-:W-:-:S03]  /*7620*/  LEA R2, P3, R12, R23, 0x1 ;  /* 0x000000170c027211 */ /* 0x001fc600078608ff */
[----:B------:R0:W-:Y:S01]  /*7630*/  STL [R1+0x1834], R3 ;  /* 0x0018340301007387 */ /* 0x0001e20000100800 */
[----:B-1----:R-:W-:-:S03]  /*7640*/  LEA R0, P4, R13, R23, 0x1 ;  /* 0x000000170d007211 */ /* 0x002fc600078808ff */
[----:B------:R1:W-:Y:S01]  /*7650*/  STL [R1+0x1838], R2 ;  /* 0x0018380201007387 */ /* 0x0003e20000100800 */
[----:B0-----:R-:W-:-:S03]  /*7660*/  LEA.HI.X.SX32 R3, R19, R4, 0x1, P5 ;  /* 0x0000000413037211 */ /* 0x001fc600028f0eff */
[----:B-1----:R-:W2:Y:S04]  /*7670*/  LDL.LU R2, [R1+0x48] ;  /* 0x0000480001027983 */ /* 0x002ea80000300800 */
[----:B------:R-:W-:Y:S04]  /*7680*/  STL [R1+0x183c], R0 ;  /* 0x00183c0001007387 */ /* 0x000fe80000100800 */
[----:B------:R0:W-:Y:S02]  /*7690*/  STL [R1+0x181c], R3 ;  /* 0x00181c0301007387 */ /* 0x0001e40000100800 */
[----:B0-----:R-:W-:-:S02]  /*76a0*/  LEA.HI.X.SX32 R3, R8, R4, 0x1, P6 ;  /* 0x0000000408037211 */ /* 0x001fc400030f0eff */
[----:B------:R-:W2:Y:S01]  /*76b0*/  LDL.LU R8, [R1+0x1c] ;  /* 0x00001c0001087983 */ /* 0x000ea20000300800 */
[----:B------:R-:W-:Y:S01]  /*76c0*/  IMAD R20, R20, c[0x0][0x190], RZ ;  /* 0x0000640014147a24 */ /* 0x000fe200078e02ff */
[-C--:B------:R-:W-:Y:S02]  /*76d0*/  LEA R0, P5, R14, R23.reuse, 0x1 ;  /* 0x000000170e007211 */ /* 0x080fe400078a08ff */
[-C--:B------:R-:W-:Y:S02]  /*76e0*/  LEA.HI.X.SX32 R19, R9, R4.reuse, 0x1, P0 ;  /* 0x0000000409137211 */ /* 0x080fe400000f0eff */
[----:B------:R-:W-:Y:S01]  /*76f0*/  LEA R28, P6, R20, R23, 0x1 ;  /* 0x00000017141c7211 */ /* 0x000fe200078c08ff */
[----:B------:R0:W-:Y:S04]  /*7700*/  STL [R1+0x1820], R0 ;  /* 0x0018200001007387 */ /* 0x0001e80000100800 */
[----:B0-----:R-:W4:Y:S04]  /*7710*/  LDL.LU R0, [R1+0x4c] ;  /* 0x00004c0001007983 */ /* 0x001f280000300800 */
[----:B------:R0:W-:Y:S04]  /*7720*/  STL [R1+0x1814], R3 ;  /* 0x0018140301007387 */ /* 0x0001e80000100800 */
[----:B0-----:R-:W4:Y:S04]  /*7730*/  LDL.LU R3, [R1+0x54] ;  /* 0x0000540001037983 */ /* 0x001f280000300800 */
[----:B------:R0:W-:Y:S04]  /*7740*/  STL [R1+0x1818], R28 ;  /* 0x0018181c01007387 */ /* 0x0001e80000100800 */
[----:B------:R1:W-:Y:S04]  /*7750*/  STL [R1+0x180c], R19 ;  /* 0x00180c1301007387 */ /* 0x0003e80000100800 */
[----:B0-----:R-:W4:Y:S01]  /*7760*/  LDL.LU R28, [R1+0x58] ;  /* 0x00005800011c7983 */ /* 0x001f220000300800 */
[----:B-1----:R-:W-:-:S02]  /*7770*/  LEA.HI.X.SX32 R19, R10, R4, 0x1, P1 ;  /* 0x000000040a137211 */ /* 0x002fc400008f0eff */
[----:B------:R-:W-:Y:S02]  /*7780*/  LEA.HI.X.SX32 R10, R11, R4, 0x1, P2 ;  /* 0x000000040b0a7211 */ /* 0x000fe400010f0eff */
[----:B--2---:R-:W-:-:S05]  /*7790*/  LEA R9, P0, R8, R23, 0x1 ;  /* 0x0000001708097211 */ /* 0x004fca00078008ff */
[----:B------:R3:W-:Y:S04]  /*77a0*/  STL [R1+0x1810], R9 ;  /* 0x0018100901007387 */ /* 0x0007e80000100800 */
[----:B------:R0:W-:Y:S04]  /*77b0*/  STL [R1+0x1804], R19 ;  /* 0x0018041301007387 */ /* 0x0001e80000100800 */
[----:B------:R-:W2:Y:S01]  /*77c0*/  LDL.LU R11, [R1+0x64] ;  /* 0x00006400010b7983 */ /* 0x000ea20000300800 */
[----:B---3--:R-:W-:-:S05]  /*77d0*/  LEA R9, P1, R16, R23, 0x1 ;  /* 0x0000001710097211 */ /* 0x008fca00078208ff */
[----:B------:R4:W-:Y:S01]  /*77e0*/  STL [R1+0x1808], R9 ;  /* 0x0018080901007387 */ /* 0x0009e20000100800 */
[----:B0-----:R-:W-:-:S03]  /*77f0*/  LEA.HI.X.SX32 R19, R12, R4, 0x1, P3 ;  /* 0x000000040c137211 */ /* 0x001fc600018f0eff */
[----:B------:R0:W-:Y:S01]  /*7800*/  STL [R1+0x17fc], R10 ;  /* 0x0017fc0a01007387 */ /* 0x0001e20000100800 */
[----:B----4-:R-:W-:-:S03]  /*7810*/  LEA R9, P2, R15, R23, 0x1 ;  /* 0x000000170f097211 */ /* 0x010fc600078408ff */
[----:B0-----:R-:W3:Y:S04]  /*7820*/  LDL.LU R10, [R1+0xa0] ;  /* 0x0000a000010a7983 */ /* 0x001ee80000300800 */
[----:B------:R-:W-:Y:S04]  /*7830*/  STL [R1+0x1800], R9 ;  /* 0x0018000901007387 */ /* 0x000fe80000100800 */
[----:B------:R-:W4:Y:S04]  /*7840*/  LDL.LU R12, [R1+0x5c] ;  /* 0x00005c00010c7983 */ /* 0x000f280000300800 */
[----:B------:R0:W-:Y:S02]  /*7850*/  STL [R1+0x17f4], R19 ;  /* 0x0017f41301007387 */ /* 0x0001e40000100800 */
[----:B0-----:R-:W-:-:S02]  /*7860*/  LEA.HI.X.SX32 R19, R13, R4, 0x1, P4 ;  /* 0x000000040d137211 */ /* 0x001fc400020f0eff */
[----:B------:R-:W2:Y:S01]  /*7870*/  LDL.LU R13, [R1+0x3c] ;  /* 0x00003c00010d7983 */ /* 0x000ea20000300800 */
[----:B------:R-:W-:-:S05]  /*7880*/  LEA R9, P3, R26, R23, 0x1 ;  /* 0x000000171a097211 */ /* 0x000fca00078608ff */
[----:B------:R-:W-:Y:S04]  /*7890*/  STL [R1+0x17f8], R9 ;  /* 0x0017f80901007387 */ /* 0x000fe80000100800 */
[----:B------:R0:W-:Y:S01]  /*78a0*/  STL [R1+0x17ec], R19 ;  /* 0x0017ec1301007387 */ /* 0x0001e20000100800 */
[-C--:B------:R-:W-:Y:S02]  /*78b0*/  LEA.HI.X.SX32 R20, R20, R4.reuse, 0x1, P6 ;  /* 0x0000000414147211 */ /* 0x080fe400030f0eff */
[----:B0-----:R-:W-:Y:S02]  /*78c0*/  LEA.HI.X.SX32 R19, R14, R4, 0x1, P5 ;  /* 0x000000040e137211 */ /* 0x001fe400028f0eff */
[-C--:B------:R-:W-:Y:S01]  /*78d0*/  LEA R14, P5, R27, R23.reuse, 0x1 ;  /* 0x000000171b0e7211 */ /* 0x080fe200078a08ff */
[----:B------:R-:W-:Y:S01]  /*78e0*/  IMAD R21, R21, c[0x0][0x190], RZ ;  /* 0x0000640015157a24 */ /* 0x000fe200078e02ff */
[----:B--2---:R-:W-:-:S05]  /*78f0*/  LEA R9, P4, R13, R23, 0x1 ;  /* 0x000000170d097211 */ /* 0x004fca00078808ff */
[----:B------:R0:W-:Y:S04]  /*7900*/  STL [R1+0x17f0], R9 ;  /* 0x0017f00901007387 */ /* 0x0001e80000100800 */
[----:B0-----:R-:W2:Y:S04]  /*7910*/  LDL.LU R9, [R1+0x9c] ;  /* 0x00009c0001097983 */ /* 0x001ea80000300800 */
[----:B------:R0:W-:Y:S04]  /*7920*/  STL [R1+0x17e4], R19 ;  /* 0x0017e41301007387 */ /* 0x0001e80000100800 */
[----:B0-----:R-:W2:Y:S04]  /*7930*/  LDL.LU R19, [R1+0x98] ;  /* 0x0000980001137983 */ /* 0x001ea80000300800 */
[----:B------:R0:W-:Y:S04]  /*7940*/  STL [R1+0x17e8], R14 ;  /* 0x0017e80e01007387 */ /* 0x0001e80000100800 */
[----:B------:R1:W-:Y:S01]  /*7950*/  STL [R1+0x165c], R20 ;  /* 0x00165c1401007387 */ /* 0x0003e20000100800 */
[----:B0-----:R-:W-:-:S02]  /*7960*/  LEA R14, P6, R29, R23, 0x1 ;  /* 0x000000171d0e7211 */ /* 0x001fc400078c08ff */
[----:B-1----:R-:W-:Y:S02]  /*7970*/  LEA.HI.X.SX32 R20, R8, R4, 0x1, P0 ;  /* 0x0000000408147211 */ /* 0x002fe400000f0eff */
[----:B------:R-:W2:Y:S04]  /*7980*/  LDL.LU R8, [R1+0x94] ;  /* 0x0000940001087983 */ /* 0x000ea80000300800 */
        /* <DEDUP_REMOVED lines=8> */
[-C--:B-1----:R-:W-:Y:S02]  /*7a10*/  LEA.HI.X.SX32 R20, R15, R4.reuse, 0x1, P2 ;  /* 0x000000040f147211 */ /* 0x082fe400010f0eff */
[----:B------:R-:W2:Y:S04]  /*7a20*/  LDL.LU R15, [R1+0x8c] ;  /* 0x00008c00010f7983 */ /* 0x000ea80000300800 */
[----:B------:R-:W-:Y:S04]  /*7a30*/  STL [R1+0x17cc], R14 ;  /* 0x0017cc0e01007387 */ /* 0x000fe80000100800 */
[----:B------:R0:W-:Y:S02]  /*7a40*/  STL [R1+0x17b0], R20 ;  /* 0x0017b01401007387 */ /* 0x0001e40000100800 */
[----:B0-----:R-:W-:-:S02]  /*7a50*/  LEA.HI.X.SX32 R20, R26, R4, 0x1, P3 ;  /* 0x000000041a147211 */ /* 0x001fc400018f0eff */
[----:B------:R-:W2:Y:S01]  /*7a60*/  LDL.LU R26, [R1+0x88] ;  /* 0x00008800011a7983 */ /* 0x000ea20000300800 */
[----:B------:R-:W-:-:S05]  /*7a70*/  LEA R14, P2, R0, R23, 0x1 ;  /* 0x00000017000e7211 */ /* 0x000fca00078408ff */
[----:B------:R0:W-:Y:S04]  /*7a80*/  STL [R1+0x17d0], R14 ;  /* 0x0017d00e01007387 */ /* 0x0001e80000100800 */
[----:B------:R1:W-:Y:S01]  /*7a90*/  STL [R1+0x17b4], R20 ;  /* 0x0017b41401007387 */ /* 0x0003e20000100800 */
[----:B0-----:R-:W-:Y:S02]  /*7aa0*/  LEA R14, P3, R3, R23, 0x1 ;  /* 0x00000017030e7211 */ /* 0x001fe400078608ff */
[----:B-1----:R-:W-:-:S03]  /*7ab0*/  LEA.HI.X.SX32 R20, R13, R4, 0x1, P4 ;  /* 0x000000040d147211 */ /* 0x002fc600020f0eff */
[----:B------:R0:W-:Y:S01]  /*7ac0*/  STL [R1+0x17d4], R14 ;  /* 0x0017d40e01007387 */ /* 0x0001e20000100800 */
[----:B------:R-:W-:-:S03]  /*7ad0*/  LEA.HI.X.SX32 R13, R27, R4, 0x1, P5 ;  /* 0x000000041b0d7211 */ /* 0x000fc600028f0eff */
[----:B------:R4:W-:Y:S04]  /*7ae0*/  STL [R1+0x17b8], R20 ;  /* 0x0017b81401007387 */ /* 0x0009e80000100800 */
[----:B------:R-:W2:Y:S01]  /*7af0*/  LDL.LU R27, [R1+0x84] ;  /* 0x00008400011b7983 */ /* 0x000ea20000300800 */
[-C--:B0-----:R-:W-:Y:S02]  /*7b00*/  LEA R14, P4, R28, R23.reuse, 0x1 ;  /* 0x000000171c0e7211 */ /* 0x081fe400078808ff */
[----:B----4-:R-:W-:-:S03]  /*7b10*/  LEA R20, P5, R12, R23, 0x1 ;  /* 0x000000170c147211 */ /* 0x010fc600078a08ff */
[----:B------:R0:W-:Y:S04]  /*7b20*/  STL [R1+0x17d8], R14 ;  /* 0x0017d80e01007387 */ /* 0x0001e80000100800 */
[----:B------:R1:W-:Y:S01]  /*7b30*/  STL [R1+0x17bc], R13 ;  /* 0x0017bc0d01007387 */ /* 0x0003e20000100800 */
[----:B0-----:R-:W-:-:S03]  /*7b40*/  LEA.HI.X.SX32 R14, R29, R4, 0x1, P6 ;  /* 0x000000041d0e7211 */ /* 0x001fc600030f0eff */
[----:B------:R0:W-:Y:S01]  /*7b50*/  STL [R1+0x17dc], R20 ;  /* 0x0017dc1401007387 */ /* 0x0001e20000100800 */
[----:B-1----:R-:W-:-:S03]  /*7b60*/  LEA R13, P6, R11, R23, 0x1 ;  /* 0x000000170b0d7211 */ /* 0x002fc600078c08ff */
[----:B------:R3:W-:Y:S01]  /*7b70*/  STL [R1+0x17c0], R14 ;  /* 0x0017c00e01007387 */ /* 0x0007e20000100800 */
[----:B------:R-:W-:Y:S01]  /*7b80*/  IMAD R22, R22, c[0x0][0x190], RZ ;  /* 0x0000640016167a24 */ /* 0x000fe200078e02ff */
[----:B0-----:R-:W-:Y:S02]  /*7b90*/  LEA.HI.X.SX32 R20, R21, R4, 0x1, P0 ;  /* 0x0000000415147211 */ /* 0x001fe400000f0eff */
[----:B------:R0:W-:Y:S01]  /*7ba0*/  STL [R1+0x17e0], R13 ;  /* 0x0017e00d01007387 */ /* 0x0001e20000100800 */
[----:B---3--:R-:W-:-:S03]  /*7bb0*/  LEA R14, P0, R10, R23, 0x1 ;  /* 0x000000170a0e7211 */ /* 0x008fc600078008ff */
[----:B------:R-:W-:Y:S04]  /*7bc0*/  STL [R1+0x1668], R20 ;  /* 0x0016681401007387 */ /* 0x000fe80000100800 */
[----:B------:R-:W-:Y:S01]  /*7bd0*/  STL [R1+0x1790], R14 ;  /* 0x0017900e01007387 */ /* 0x000fe20000100800 */
[----:B0-----:R-:W-:-:S03]  /*7be0*/  LEA.HI.X.SX32 R13, R2, R4, 0x1, P1 ;  /* 0x00000004020d7211 */ /* 0x001fc600008f0eff */
[----:B------:R-:W3:Y:S01]  /*7bf0*/  LDL.LU R29, [R1+0x80] ;  /* 0x00008000011d7983 */ /* 0x000ee20000300800 */
[----:B------:R-:W-:-:S03]  /*7c00*/  LEA R2, P1, R22, R23, 0x1 ;  /* 0x0000001716027211 */ /* 0x000fc600078208ff */
[----:B------:R0:W-:Y:S04]  /*7c10*/  STL [R1+0x166c], R13 ;  /* 0x00166c0d01007387 */ /* 0x0001e80000100800 */
[----:B------:R1:W-:Y:S01]  /*7c20*/  STL [R1+0x1794], R2 ;  /* 0x0017940201007387 */ /* 0x0003e20000100800 */
[----:B0-----:R-:W-:-:S03]  /*7c30*/  LEA.HI.X.SX32 R13, R0, R4, 0x1, P2 ;  /* 0x00000004000d7211 */ /* 0x001fc600010f0eff */
[----:B-1----:R-:W4:Y:S04]  /*7c40*/  LDL.LU R2, [R1+0x7c] ;  /* 0x00007c0001027983 */ /* 0x002f280000300800 */
[----:B------:R0:W-:Y:S01]  /*7c50*/  STL [R1+0x1778], R13 ;  /* 0x0017780d01007387 */ /* 0x0001e20000100800 */
[-C--:B------:R-:W-:Y:S02]  /*7c60*/  LEA.HI.X.SX32 R14, R28, R4.reuse, 0x1, P4 ;  /* 0x000000041c0e7211 */ /* 0x080fe400020f0eff */
[-C--:B0-----:R-:W-:Y:S02]  /*7c70*/  LEA.HI.X.SX32 R13, R3, R4.reuse, 0x1, P3 ;  /* 0x00000004030d7211 */ /* 0x081fe400018f0eff */
[-C--:B------:R-:W-:Y:S02]  /*7c80*/  LEA.HI.X.SX32 R12, R12, R4.reuse, 0x1, P5 ;  /* 0x000000040c0c7211 */ /* 0x080fe400028f0eff */
[----:B------:R-:W-:-:S02]  /*7c90*/  LEA.HI.X.SX32 R10, R10, R4, 0x1, P0 ;  /* 0x000000040a0a7211 */ /* 0x000fc400000f0eff */
[----:B--2---:R-:W-:-:S05]  /*7ca0*/  LEA R0, P2, R9, R23, 0x1 ;  /* 0x0000001709007211 */ /* 0x004fca00078408ff */
[----:B------:R0:W-:Y:S01]  /*7cb0*/  STL [R1+0x1798], R0 ;  /* 0x0017980001007387 */ /* 0x0001e20000100800 */
[----:B------:R-:W-:-:S03]  /*7cc0*/  LEA R3, P3, R19, R23, 0x1 ;  /* 0x0000001713037211 */ /* 0x000fc600078608ff */
[----:B0-----:R-:W2:Y:S04]  /*7cd0*/  LDL.LU R0, [R1+0x78] ;  /* 0x0000780001007983 */ /* 0x001ea80000300800 */
[----:B------:R-:W-:Y:S04]  /*7ce0*/  STL [R1+0x177c], R13 ;  /* 0x00177c0d01007387 */ /* 0x000fe80000100800 */
[----:B------:R0:W-:Y:S04]  /*7cf0*/  STL [R1+0x179c], R3 ;  /* 0x00179c0301007387 */ /* 0x0001e80000100800 */
[----:B0-----:R-:W2:Y:S01]  /*7d00*/  LDL.LU R3, [R1+0x74] ;  /* 0x0000740001037983 */ /* 0x001ea20000300800 */
[----:B------:R-:W-:-:S03]  /*7d10*/  LEA R13, P4, R8, R23, 0x1 ;  /* 0x00000017080d7211 */ /* 0x000fc600078808ff */
[----:B------:R-:W-:Y:S04]  /*7d20*/  STL [R1+0x1780], R14 ;  /* 0x0017800e01007387 */ /* 0x000fe80000100800 */
[----:B------:R-:W2:Y:S04]  /*7d30*/  LDL.LU R28, [R1+0x70] ;  /* 0x00007000011c7983 */ /* 0x000ea80000300800 */
[----:B------:R0:W-:Y:S04]  /*7d40*/  STL [R1+0x17a0], R13 ;  /* 0x0017a00d01007387 */ /* 0x0001e80000100800 */
[----:B------:R-:W2:Y:S04]  /*7d50*/  LDL.LU R21, [R1+0x68] ;  /* 0x0000680001157983 */ /* 0x000ea80000300800 */
[----:B------:R1:W-:Y:S01]  /*7d60*/  STL [R1+0x1784], R12 ;  /* 0x0017840c01007387 */ /* 0x0003e20000100800 */
[----:B0-----:R-:W-:-:S02]  /*7d70*/  LEA R13, P5, R16, R23, 0x1 ;  /* 0x00000017100d7211 */ /* 0x001fc400078a08ff */
[----:B-1----:R-:W-:-:S03]  /*7d80*/  LEA.HI.X.SX32 R12, R11, R4, 0x1, P6 ;  /* 0x000000040b0c7211 */ /* 0x002fc600030f0eff */
[----:B------:R-:W-:Y:S04]  /*7d90*/  STL [R1+0x17a4], R13 ;  /* 0x0017a40d01007387 */ /* 0x000fe80000100800 */
[----:B------:R-:W-:Y:S04]  /*7da0*/  STL [R1+0x1788], R12 ;  /* 0x0017880c01007387 */ /* 0x000fe80000100800 */
[----:B------:R-:W2:Y:S01]  /*7db0*/  LDL.LU R20, [R1+0x60] ;  /* 0x0000600001147983 */ /* 0x000ea20000300800 */
[----:B------:R-:W-:-:S05]  /*7dc0*/  LEA R11, P6, R15, R23, 0x1 ;  /* 0x000000170f0b7211 */ /* 0x000fca00078c08ff */
[----:B------:R0:W-:Y:S04]  /*7dd0*/  STL [R1+0x17a8], R11 ;  /* 0x0017a80b01007387 */ /* 0x0001e80000100800 */
[----:B------:R1:W-:Y:S04]  /*7de0*/  STL [R1+0x178c], R10 ;  /* 0x00178c0a01007387 */ /* 0x0003e80000100800 */
[----:B------:R-:W2:Y:S01]  /*7df0*/  LDL.LU R14, [R1+0x50] ;  /* 0x00005000010e7983 */ /* 0x000ea20000300800 */
[----:B0-----:R-:W-:Y:S02]  /*7e00*/  LEA R11, P0, R26, R23, 0x1 ;  /* 0x000000171a0b7211 */ /* 0x001fe400078008ff */
[----:B-1----:R-:W-:-:S03]  /*7e10*/  LEA.HI.X.SX32 R10, R22, R4, 0x1, P1 ;  /* 0x00000004160a7211 */ /* 0x002fc600008f0eff */
[----:B------:R-:W-:Y:S04]  /*7e20*/  STL [R1+0x17ac], R11 ;  /* 0x0017ac0b01007387 */ /* 0x000fe80000100800 */
[----:B------:R-:W2:Y:S04]  /*7e30*/  LDL.LU R22, [R1+0x6c] ;  /* 0x00006c0001167983 */ /* 0x000ea80000300800 */
[----:B------:R-:W2:Y:S01]  /*7e40*/  LDL.LU R13, [R1+0x34] ;  /* 0x00003400010d7983 */ /* 0x000ea20000300800 */
[----:B------:R-:W-:-:S03]  /*7e50*/  IMAD R24, R24, c[0x0][0x190], RZ ;  /* 0x0000640018187a24 */ /* 0x000fc600078e02ff */
[----:B------:R0:W-:Y:S04]  /*7e60*/  STL [R1+0x1670], R10 ;  /* 0x0016700a01007387 */ /* 0x0001e80000100800 */
[----:B------:R-:W2:Y:S01]  /*7e70*/  LDL.LU R12, [R1+0x30] ;  /* 0x00003000010c7983 */ /* 0x000ea20000300800 */
[----:B0-----:R-:W-:Y:S02]  /*7e80*/  LEA.HI.X.SX32 R10, R9, R4, 0x1, P2 ;  /* 0x00000004090a7211 */ /* 0x001fe400010f0eff */
[-C--:B------:R-:W-:Y:S02]  /*7e90*/  LEA R11, P1, R27, R23.reuse, 0x1 ;  /* 0x000000171b0b7211 */ /* 0x080fe400078208ff */
[----:B------:R-:W-:-:S03]  /*7ea0*/  LEA R9, P2, R24, R23, 0x1 ;  /* 0x0000001718097211 */ /* 0x000fc600078408ff */
[----:B------:R0:W-:Y:S04]  /*7eb0*/  STL [R1+0x1758], R11 ;  /* 0x0017580b01007387 */ /* 0x0001e80000100800 */
[----:B0-----:R-:W2:Y:S04]  /*7ec0*/  LDL.LU R11, [R1+0x2c] ;  /* 0x00002c00010b7983 */ /* 0x001ea80000300800 */
[----:B------:R0:W-:Y:S04]  /*7ed0*/  STL [R1+0x1674], R10 ;  /* 0x0016740a01007387 */ /* 0x0001e80000100800 */
[----:B0-----:R-:W2:Y:S04]  /*7ee0*/  LDL.LU R10, [R1+0x28] ;  /* 0x00002800010a7983 */ /* 0x001ea80000300800 */
[----:B------:R0:W-:Y:S02]  /*7ef0*/  STL [R1+0x175c], R9 ;  /* 0x00175c0901007387 */ /* 0x0001e40000100800 */
[----:B0-----:R-:W-:-:S02]  /*7f00*/  LEA.HI.X.SX32 R9, R19, R4, 0x1, P3 ;  /* 0x0000000413097211 */ /* 0x001fc400018f0eff */
[----:B------:R-:W2:Y:S04]  /*7f10*/  LDL.LU R19, [R1+0x18] ;  /* 0x0000180001137983 */ /* 0x000ea80000300800 */
[----:B------:R3:W-:Y:S02]  /*7f20*/  STL [R1+0x1740], R9 ;  /* 0x0017400901007387 */ /* 0x0007e40000100800 */
[----:B---3--:R-:W-:-:S05]  /*7f30*/  LEA R9, P3, R29, R23, 0x1 ;  /* 0x000000171d097211 */ /* 0x008fca00078608ff */
[----:B------:R0:W-:Y:S01]  /*7f40*/  STL [R1+0x1760], R9 ;  /* 0x0017600901007387 */ /* 0x0001e20000100800 */
[-C--:B------:R-:W-:Y:S02]  /*7f50*/  LEA.HI.X.SX32 R16, R16, R4.reuse, 0x1, P5 ;  /* 0x0000000410107211 */ /* 0x080fe400028f0eff */
[----:B0-----:R-:W-:Y:S02]  /*7f60*/  LEA.HI.X.SX32 R9, R8, R4, 0x1, P4 ;  /* 0x0000000408097211 */ /* 0x001fe400020f0eff */
[----:B----4-:R-:W-:-:S03]  /*7f70*/  LEA R8, P4, R2, R23, 0x1 ;  /* 0x0000001702087211 */ /* 0x010fc600078808ff */
[----:B------:R0:W-:Y:S01]  /*7f80*/  STL [R1+0x1744], R9 ;  /* 0x0017440901007387 */ /* 0x0001e20000100800 */
[----:B------:R-:W-:-:S03]  /*7f90*/  LEA.HI.X.SX32 R15, R15, R4, 0x1, P6 ;  /* 0x000000040f0f7211 */ /* 0x000fc600030f0eff */
[----:B0-----:R-:W3:Y:S04]  /*7fa0*/  LDL.LU R9, [R1+0x14] ;  /* 0x0000140001097983 */ /* 0x001ee80000300800 */
[----:B------:R0:W-:Y:S04]  /*7fb0*/  STL [R1+0x1764], R8 ;  /* 0x0017640801007387 */ /* 0x0001e80000100800 */
[----:B0-----:R-:W4:Y:S04]  /*7fc0*/  LDL.LU R8, [R1+0x10] ;  /* 0x0000100001087983 */ /* 0x001f280000300800 */
[----:B------:R2:W-:Y:S01]  /*7fd0*/  STL [R1+0x1748], R16 ;  /* 0x0017481001007387 */ /* 0x0005e20000100800 */
[----:B------:R-:W-:-:S02]  /*7fe0*/  LEA.HI.X.SX32 R26, R26, R4, 0x1, P0 ;  /* 0x000000041a1a7211 */ /* 0x000fc400000f0eff */
[-C--:B------:R-:W-:Y:S02]  /*7ff0*/  LEA.HI.X.SX32 R27, R27, R4.reuse, 0x1, P1 ;  /* 0x000000041b1b7211 */ /* 0x080fe400008f0eff */
[----:B------:R-:W-:Y:S01]  /*8000*/  LEA.HI.X.SX32 R24, R24, R4, 0x1, P2 ;  /* 0x0000000418187211 */ /* 0x000fe200010f0eff */
[----:B------:R-:W-:Y:S01]  /*8010*/  IMAD R25, R25, c[0x0][0x190], RZ ;  /* 0x0000640019197a24 */ /* 0x000fe200078e02ff */
[----:B--2---:R-:W-:-:S05]  /*8020*/  LEA R16, P5, R0, R23, 0x1 ;  /* 0x0000001700107211 */ /* 0x004fca00078a08ff */
[----:B------:R0:W-:Y:S04]  /*8030*/  STL [R1+0x1768], R16 ;  /* 0x0017681001007387 */ /* 0x0001e80000100800 */
[----:B0-----:R-:W2:Y:S04]  /*8040*/  LDL.LU R16, [R1+0x18a0] ;  /* 0x0018a00001107983 */ /* 0x001ea80000300800 */
[----:B------:R0:W-:Y:S02]  /*8050*/  STL [R1+0x174c], R15 ;  /* 0x00174c0f01007387 */ /* 0x0001e40000100800 */
[----:B0-----:R-:W-:-:S05]  /*8060*/  LEA R15, P6, R3, R23, 0x1 ;  /* 0x00000017030f7211 */ /* 0x001fca00078c08ff */
        /* <DEDUP_REMOVED lines=12> */
[----:B------:R0:W-:Y:S02]  /*8130*/  STL [R1+0x1698], R24 ;  /* 0x0016981801007387 */ /* 0x0001e40000100800 */
[----:B0-----:R-:W-:Y:S02]  /*8140*/  LEA.HI.X.SX32 R24, R29, R4, 0x1, P3 ;  /* 0x000000041d187211 */ /* 0x001fe400018f0eff */
[----:B------:R-:W2:Y:S04]  /*8150*/  LDL.LU R29, [R1+0x1890] ;  /* 0x00189000011d7983 */ /* 0x000ea80000300800 */
        /* <DEDUP_REMOVED lines=22> */
[----:B------:R0:W-:Y:S01]  /*82c0*/  STL [R1+0x16c0], R24 ;  /* 0x0016c01801007387 */ /* 0x0001e20000100800 */
[----:B------:R-:W-:Y:S01]  /*82d0*/  IMAD R6, R6, c[0x0][0x190], RZ ;  /* 0x0000640006067a24 */ /* 0x000fe200078e02ff */
[----:B0-----:R-:W-:Y:S02]  /*82e0*/  LEA.HI.X.SX32 R24, R22, R4, 0x1, P1 ;  /* 0x0000000416187211 */ /* 0x001fe400008f0eff */
[----:B------:R-:W-:-:S03]  /*82f0*/  LEA R22, P1, R11, R23, 0x1 ;  /* 0x000000170b167211 */ /* 0x000fc600078208ff */
[----:B------:R0:W-:Y:S04]  /*8300*/  STL [R1+0x1690], R24 ;  /* 0x0016901801007387 */ /* 0x0001e80000100800 */
[----:B------:R1:W-:Y:S01]  /*8310*/  STL [R1+0x16c8], R22 ;  /* 0x0016c81601007387 */ /* 0x0003e20000100800 */
[-C--:B0-----:R-:W-:Y:S02]  /*8320*/  LEA.HI.X.SX32 R24, R21, R4.reuse, 0x1, P2 ;  /* 0x0000000415187211 */ /* 0x081fe400010f0eff */
[----:B------:R-:W-:Y:S02]  /*8330*/  LEA.HI.X.SX32 R21, R25, R4, 0x1, P3 ;  /* 0x0000000419157211 */ /* 0x000fe400018f0eff */
[-C--:B-1----:R-:W-:Y:S01]  /*8340*/  LEA R22, P2, R10, R23.reuse, 0x1 ;  /* 0x000000170a167211 */ /* 0x082fe200078408ff */
[----:B------:R0:W-:Y:S04]  /*8350*/  STL [R1+0x1694], R24 ;  /* 0x0016941801007387 */ /* 0x0001e80000100800 */
[----:B------:R1:W-:Y:S04]  /*8360*/  STL [R1+0x16d0], R22 ;  /* 0x0016d01601007387 */ /* 0x0003e80000100800 */
[----:B------:R3:W-:Y:S01]  /*8370*/  STL [R1+0x169c], R21 ;  /* 0x00169c1501007387 */ /* 0x0007e20000100800 */
[----:B0-----:R-:W-:-:S02]  /*8380*/  LEA R24, P3, R19, R23, 0x1 ;  /* 0x0000001713187211 */ /* 0x001fc400078608ff */
[-C--:B-1----:R-:W-:Y:S02]  /*8390*/  LEA.HI.X.SX32 R22, R20, R4.reuse, 0x1, P4 ;  /* 0x0000000414167211 */ /* 0x082fe400020f0eff */
[-C--:B------:R-:W-:Y:S02]  /*83a0*/  LEA.HI.X.SX32 R20, R14, R4.reuse, 0x1, P5 ;  /* 0x000000040e147211 */ /* 0x080fe400028f0eff */
[-C--:B---3--:R-:W-:Y:S01]  /*83b0*/  LEA R21, P4, R6, R23.reuse, 0x1 ;  /* 0x0000001706157211 */ /* 0x088fe200078808ff */
[----:B------:R-:W-:Y:S01]  /*83c0*/  STL [R1+0x16d8], R24 ;  /* 0x0016d81801007387 */ /* 0x000fe20000100800 */
[-C--:B------:R-:W-:Y:S02]  /*83d0*/  LEA R14, P5, R9, R23.reuse, 0x1 ;  /* 0x00000017090e7211 */ /* 0x080fe400078a08ff */
[----:B------:R-:W-:Y:S01]  /*83e0*/  LEA.HI.X.SX32 R13, R13, R4, 0x1, P6 ;  /* 0x000000040d0d7211 */ /* 0x000fe200030f0eff */
[----:B------:R-:W-:Y:S04]  /*83f0*/  STL [R1+0x16a4], R22 ;  /* 0x0016a41601007387 */ /* 0x000fe80000100800 */
[----:B------:R-:W-:Y:S04]  /*8400*/  STL [R1+0x16e0], R21 ;  /* 0x0016e01501007387 */ /* 0x000fe80000100800 */
[----:B------:R4:W-:Y:S04]  /*8410*/  STL [R1+0x16ac], R20 ;  /* 0x0016ac1401007387 */ /* 0x0009e80000100800 */
[----:B------:R0:W-:Y:S04]  /*8420*/  STL [R1+0x16e8], R14 ;  /* 0x0016e80e01007387 */ /* 0x0001e80000100800 */
[----:B------:R1:W-:Y:S01]  /*8430*/  STL [R1+0x16b4], R13 ;  /* 0x0016b40d01007387 */ /* 0x0003e20000100800 */
[----:B----4-:R-:W-:-:S02]  /*8440*/  LEA R20, P6, R8, R23, 0x1 ;  /* 0x0000001708147211 */ /* 0x010fc400078c08ff */
[-C--:B0-----:R-:W-:Y:S02]  /*8450*/  LEA.HI.X.SX32 R14, R12, R4.reuse, 0x1, P0 ;  /* 0x000000040c0e7211 */ /* 0x081fe400000f0eff */
[-C--:B------:R-:W-:Y:S01]  /*8460*/  LEA.HI.X.SX32 R12, R11, R4.reuse, 0x1, P1 ;  /* 0x000000040b0c7211 */ /* 0x080fe200008f0eff */
[----:B------:R-:W-:Y:S01]  /*8470*/  STL [R1+0x16f0], R20 ;  /* 0x0016f01401007387 */ /* 0x000fe20000100800 */
[----:B------:R-:W-:-:S03]  /*8480*/  LEA.HI.X.SX32 R10, R10, R4, 0x1, P2 ;  /* 0x000000040a0a7211 */ /* 0x000fc600010f0eff */
[----:B------:R-:W-:Y:S01]  /*8490*/  STL [R1+0x16bc], R14 ;  /* 0x0016bc0e01007387 */ /* 0x000fe20000100800 */
[----:B------:R-:W-:Y:S01]  /*84a0*/  IMAD R7, R7, c[0x0][0x190], RZ ;  /* 0x0000640007077a24 */ /* 0x000fe200078e02ff */
[----:B------:R-:W-:Y:S02]  /*84b0*/  LEA.HI.X.SX32 R8, R8, R4, 0x1, P6 ;  /* 0x0000000408087211 */ /* 0x000fe400030f0eff */
[-C--:B--2---:R-:W-:Y:S02]  /*84c0*/  LEA R11, P1, R3, R23.reuse, 0x1 ;  /* 0x00000017030b7211 */ /* 0x084fe400078208ff */
[----:B-1----:R-:W-:-:S05]  /*84d0*/  LEA R13, P0, R28, R23, 0x1 ;  /* 0x000000171c0d7211 */ /* 0x002fca00078008ff */
[----:B------:R-:W-:Y:S04]  /*84e0*/  STL [R1+0x16f8], R13 ;  /* 0x0016f80d01007387 */ /* 0x000fe80000100800 */
[----:B------:R0:W-:Y:S04]  /*84f0*/  STL [R1+0x16c4], R12 ;  /* 0x0016c40c01007387 */ /* 0x0001e80000100800 */
[----:B------:R1:W-:Y:S04]  /*8500*/  STL [R1+0x1700], R11 ;  /* 0x0017000b01007387 */ /* 0x0003e80000100800 */
[----:B------:R2:W-:Y:S01]  /*8510*/  STL [R1+0x16cc], R10 ;  /* 0x0016cc0a01007387 */ /* 0x0005e20000100800 */
[----:B0-----:R-:W-:-:S02]  /*8520*/  LEA R12, P2, R0, R23, 0x1 ;  /* 0x00000017000c7211 */ /* 0x001fc400078408ff */
[----:B-1----:R-:W-:-:S03]  /*8530*/  LEA.HI.X.SX32 R11, R19, R4, 0x1, P3 ;  /* 0x00000004130b7211 */ /* 0x002fc600018f0eff */
[----:B------:R-:W-:Y:S01]  /*8540*/  STL [R1+0x1708], R12 ;  /* 0x0017080c01007387 */ /* 0x000fe20000100800 */
[----:B--2---:R-:W-:-:S03]  /*8550*/  LEA R10, P3, R2, R23, 0x1 ;  /* 0x00000017020a7211 */ /* 0x004fc600078608ff */
[----:B------:R-:W2:Y:S04]  /*8560*/  LDL.LU R19, [R1+0xec] ;  /* 0x0000ec0001137983 */ /* 0x000ea80000300800 */
[----:B------:R0:W-:Y:S04]  /*8570*/  STL [R1+0x16d4], R11 ;  /* 0x0016d40b01007387 */ /* 0x0001e80000100800 */
[----:B------:R1:W-:Y:S01]  /*8580*/  STL [R1+0x1710], R10 ;  /* 0x0017100a01007387 */ /* 0x0003e20000100800 */
[-C--:B0-----:R-:W-:Y:S02]  /*8590*/  LEA.HI.X.SX32 R11, R6, R4.reuse, 0x1, P4 ;  /* 0x00000004060b7211 */ /* 0x081fe400020f0eff */
[----:B------:R-:W-:-:S02]  /*85a0*/  LEA.HI.X.SX32 R6, R9, R4, 0x1, P5 ;  /* 0x0000000409067211 */ /* 0x000fc400028f0eff */
[-C--:B-1----:R-:W-:Y:S01]  /*85b0*/  LEA R10, P4, R29, R23.reuse, 0x1 ;  /* 0x000000171d0a7211 */ /* 0x082fe200078808ff */
[----:B------:R-:W-:Y:S01]  /*85c0*/  STL [R1+0x16dc], R11 ;  /* 0x0016dc0b01007387 */ /* 0x000fe20000100800 */
[----:B------:R-:W-:-:S03]  /*85d0*/  LEA R9, P5, R7, R23, 0x1 ;  /* 0x0000001707097211 */ /* 0x000fc600078a08ff */
[----:B------:R-:W-:Y:S04]  /*85e0*/  STL [R1+0x1718], R10 ;  /* 0x0017180a01007387 */ /* 0x000fe80000100800 */
[----:B------:R0:W-:Y:S04]  /*85f0*/  STL [R1+0x16e4], R6 ;  /* 0x0016e40601007387 */ /* 0x0001e80000100800 */
[----:B------:R1:W-:Y:S01]  /*8600*/  STL [R1+0x1720], R9 ;  /* 0x0017200901007387 */ /* 0x0003e20000100800 */
[----:B0-----:R-:W-:-:S03]  /*8610*/  LEA R6, P6, R27, R23, 0x1 ;  /* 0x000000171b067211 */ /* 0x001fc600078c08ff */
[----:B------:R0:W-:Y:S01]  /*8620*/  STL [R1+0x16ec], R8 ;  /* 0x0016ec0801007387 */ /* 0x0001e20000100800 */
[----:B-1----:R-:W-:-:S03]  /*8630*/  LEA.HI.X.SX32 R9, R28, R4, 0x1, P0 ;  /* 0x000000041c097211 */ /* 0x002fc600000f0eff */
[----:B------:R-:W3:Y:S04]  /*8640*/  LDL.LU R28, [R1+0x187c] ;  /* 0x00187c00011c7983 */ /* 0x000ee80000300800 */
[----:B------:R1:W-:Y:S01]  /*8650*/  STL [R1+0x1728], R6 ;  /* 0x0017280601007387 */ /* 0x0003e20000100800 */
[----:B0-----:R-:W-:-:S03]  /*8660*/  LEA.HI.X.SX32 R8, R3, R4, 0x1, P1 ;  /* 0x0000000403087211 */ /* 0x001fc600008f0eff */
[----:B------:R0:W-:Y:S04]  /*8670*/  STL [R1+0x16f4], R9 ;  /* 0x0016f40901007387 */ /* 0x0001e80000100800 */
[----:B------:R-:W4:Y:S01]  /*8680*/  LDL.LU R3, [R1+0x1878] ;  /* 0x0018780001037983 */ /* 0x000f220000300800 */
[----:B-1----:R-:W-:Y:S02]  /*8690*/  LEA R6, P0, R26, R23, 0x1 ;  /* 0x000000171a067211 */ /* 0x002fe400078008ff */
[----:B0-----:R-:W-:-:S03]  /*86a0*/  LEA.HI.X.SX32 R9, R0, R4, 0x1, P2 ;  /* 0x0000000400097211 */ /* 0x001fc600010f0eff */
[----:B------:R0:W-:Y:S04]  /*86b0*/  STL [R1+0x172c], R6 ;  /* 0x00172c0601007387 */ /* 0x0001e80000100800 */
[----:B------:R1:W-:Y:S04]  /*86c0*/  STL [R1+0x16fc], R8 ;  /* 0x0016fc0801007387 */ /* 0x0003e80000100800 */
[----:B------:R-:W2:Y:S01]  /*86d0*/  LDL.LU R0, [R1+0x1874] ;  /* 0x0018740001007983 */ /* 0x000ea20000300800 */
[----:B0-----:R-:W-:Y:S02]  /*86e0*/  LEA R6, P1, R15, R23, 0x1 ;  /* 0x000000170f067211 */ /* 0x001fe400078208ff */
[----:B-1----:R-:W-:-:S03]  /*86f0*/  LEA.HI.X.SX32 R8, R2, R4, 0x1, P3 ;  /* 0x0000000402087211 */ /* 0x002fc600018f0eff */
[----:B------:R0:W-:Y:S04]  /*8700*/  STL [R1+0x1730], R6 ;  /* 0x0017300601007387 */ /* 0x0001e80000100800 */
[----:B------:R1:W-:Y:S04]  /*8710*/  STL [R1+0x1704], R9 ;  /* 0x0017040901007387 */ /* 0x0003e80000100800 */
[----:B------:R-:W2:Y:S01]  /*8720*/  LDL.LU R2, [R1+0x1870] ;  /* 0x0018700001027983 */ /* 0x000ea20000300800 */
[----:B------:R-:W-:Y:S01]  /*8730*/  IMAD R17, R17, c[0x0][0x190], RZ ;  /* 0x0000640011117a24 */ /* 0x000fe200078e02ff */
[----:B0-----:R-:W-:Y:S01]  /*8740*/  LEA R6, P2, R16, R23, 0x1 ;  /* 0x0000001710067211 */ /* 0x001fe200078408ff */
[----:B------:R-:W-:-:S04]  /*8750*/  IMAD R18, R18, c[0x0][0x190], RZ ;  /* 0x0000640012127a24 */ /* 0x000fc800078e02ff */
[----:B------:R0:W-:Y:S01]  /*8760*/  STL [R1+0x1734], R6 ;  /* 0x0017340601007387 */ /* 0x0001e20000100800 */
[----:B-1----:R-:W-:-:S03]  /*8770*/  LEA.HI.X.SX32 R9, R29, R4, 0x1, P4 ;  /* 0x000000041d097211 */ /* 0x002fc600020f0eff */
[----:B------:R1:W-:Y:S01]  /*8780*/  STL [R1+0x170c], R8 ;  /* 0x00170c0801007387 */ /* 0x0003e20000100800 */
[-C--:B0-----:R-:W-:Y:S01]  /*8790*/  LEA R6, P3, R17, R23.reuse, 0x1 ;  /* 0x0000001711067211 */ /* 0x081fe200078608ff */
[----:B------:R-:W-:Y:S01]  /*87a0*/  IMAD R5, R5, c[0x0][0x190], RZ ;  /* 0x0000640005057a24 */ /* 0x000fe200078e02ff */
[----:B-1----:R-:W-:-:S03]  /*87b0*/  LEA R8, P4, R18, R23, 0x1 ;  /* 0x0000001712087211 */ /* 0x002fc600078808ff */
[----:B------:R0:W-:Y:S04]  /*87c0*/  STL [R1+0x1738], R6 ;  /* 0x0017380601007387 */ /* 0x0001e80000100800 */
[----:B------:R-:W-:Y:S04]  /*87d0*/  STL [R1+0x1714], R9 ;  /* 0x0017140901007387 */ /* 0x000fe80000100800 */
[----:B------:R1:W-:Y:S01]  /*87e0*/  STL [R1+0x173c], R8 ;  /* 0x00173c0801007387 */ /* 0x0003e20000100800 */
[----:B0-----:R-:W-:-:S05]  /*87f0*/  LEA.HI.X.SX32 R6, R7, R4, 0x1, P5 ;  /* 0x0000000407067211 */ /* 0x001fca00028f0eff */
[----:B------:R0:W-:Y:S01]  /*8800*/  STL [R1+0x171c], R6 ;  /* 0x00171c0601007387 */ /* 0x0001e20000100800 */
[----:B-1----:R-:W-:Y:S02]  /*8810*/  LEA.HI.X.SX32 R8, R27, R4, 0x1, P6 ;  /* 0x000000041b087211 */ /* 0x002fe400030f0eff */
[----:B------:R-:W-:-:S03]  /*8820*/  LEA R7, P6, R5, R23, 0x1 ;  /* 0x0000001705077211 */ /* 0x000fc600078c08ff */
[----:B------:R1:W-:Y:S01]  /*8830*/  STL [R1+0x1724], R8 ;  /* 0x0017240801007387 */ /* 0x0003e20000100800 */
[----:B0-----:R-:W-:-:S03]  /*8840*/  LEA.HI.X.SX32 R6, R26, R4, 0x1, P0 ;  /* 0x000000041a067211 */ /* 0x001fc600000f0eff */
[----:B------:R0:W-:Y:S04]  /*8850*/  STL [R1+0x1658], R7 ;  /* 0x0016580701007387 */ /* 0x0001e80000100800 */
[----:B------:R0:W-:Y:S01]  /*8860*/  STL [R1+0x1644], R6 ;  /* 0x0016440601007387 */ /* 0x0001e20000100800 */
[-C--:B-1----:R-:W-:Y:S02]  /*8870*/  LEA.HI.X.SX32 R8, R15, R4.reuse, 0x1, P1 ;  /* 0x000000040f087211 */ /* 0x082fe400008f0eff */
[-C--:B0-----:R-:W-:Y:S02]  /*8880*/  LEA.HI.X.SX32 R7, R16, R4.reuse, 0x1, P2 ;  /* 0x0000000410077211 */ /* 0x081fe400010f0eff */
[-C--:B------:R-:W-:Y:S02]  /*8890*/  LEA.HI.X.SX32 R6, R17, R4.reuse, 0x1, P3 ;  /* 0x0000000411067211 */ /* 0x080fe400018f0eff */
[----:B------:R-:W-:Y:S01]  /*88a0*/  LEA.HI.X.SX32 R5, R5, R4, 0x1, P6 ;  /* 0x0000000405057211 */ /* 0x000fe200030f0eff */
[----:B------:R-:W-:-:S06]  /*88b0*/  UIMAD UR7, UR4, 0x1e, URZ ;  /* 0x0000001e040778a4 */ /* 0x000fcc000f8e023f */
[----:B------:R-:W-:Y:S01]  /*88c0*/  IMAD.U32 R11, RZ, RZ, UR7 ;  /* 0x00000007ff0b7e24 */ /* 0x000fe2000f8e00ff */
[----:B------:R-:W-:-:S06]  /*88d0*/  UIMAD UR7, UR4, 0x1d, URZ ;  /* 0x0000001d040778a4 */ /* 0x000fcc000f8e023f */
[----:B------:R-:W-:Y:S01]  /*88e0*/  IMAD.U32 R10, RZ, RZ, UR7 ;  /* 0x00000007ff0a7e24 */ /* 0x000fe2000f8e00ff */
[----:B------:R-:W-:Y:S01]  /*88f0*/  UIMAD UR7, UR4, 0x1c, URZ ;  /* 0x0000001c040778a4 */ /* 0x000fe2000f8e023f */
[----:B---3--:R-:W-:-:S04]  /*8900*/  LEA R14, P1, R28, c[0x0][0x160], 0x1 ;  /* 0x000058001c0e7a11 */ /* 0x008fc800078208ff */
[----:B------:R-:W-:Y:S02]  /*8910*/  LEA.HI.X.SX32 R15, R28, c[0x0][0x164], 0x1, P1 ;  /* 0x000059001c0f7a11 */ /* 0x000fe400008f0eff */
[----:B----4-:R-:W-:Y:S02]  /*8920*/  LEA R20, P0, R3, c[0x0][0x160], 0x1 ;  /* 0x0000580003147a11 */ /* 0x010fe400078008ff */
[----:B--2---:R-:W-:-:S04]  /*8930*/  LEA R24, P5, R0, c[0x0][0x160], 0x1 ;  /* 0x0000580000187a11 */ /* 0x004fc800078a08ff */
[----:B------:R-:W-:Y:S02]  /*8940*/  LEA.HI.X.SX32 R25, R0, c[0x0][0x164], 0x1, P5 ;  /* 0x0000590000197a11 */ /* 0x000fe400028f0eff */
[----:B------:R-:W2:Y:S04]  /*8950*/  LDL.LU R0, [R1+0x186c] ;  /* 0x00186c0001007983 */ /* 0x000ea80000300800 */
[----:B------:R0:W-:Y:S04]  /*8960*/  STL [R1+0x1648], R8 ;  /* 0x0016480801007387 */ /* 0x0001e80000100800 */
[----:B------:R-:W-:Y:S04]  /*8970*/  STL.64 [R1+0x10e8], R24 ;  /* 0x0010e81801007387 */ /* 0x000fe80000100a00 */
[----:B------:R-:W-:Y:S01]  /*8980*/  STL [R1+0x164c], R7 ;  /* 0x00164c0701007387 */ /* 0x000fe20000100800 */
[----:B0-----:R-:W-:Y:S01]  /*8990*/  LEA.HI.X.SX32 R8, R18, R4, 0x1, P4 ;  /* 0x0000000412087211 */ /* 0x001fe200020f0eff */
[----:B------:R-:W-:-:S02]  /*89a0*/  IMAD R4, R19, c[0x0][0x184], RZ ;  /* 0x0000610013047a24 */ /* 0x000fc400078e02ff */
[----:B------:R0:W-:Y:S01]  /*89b0*/  STL [R1+0x1650], R6 ;  /* 0x0016500601007387 */ /* 0x0001e20000100800 */
[----:B------:R-:W-:-:S03]  /*89c0*/  LEA.HI.X.SX32 R21, R3, c[0x0][0x164], 0x1, P0 ;  /* 0x0000590003157a11 */ /* 0x000fc600000f0eff */
[----:B------:R1:W-:Y:S01]  /*89d0*/  STL [R1+0x1654], R8 ;  /* 0x0016540801007387 */ /* 0x0003e20000100800 */
[----:B0-----:R-:W-:-:S03]  /*89e0*/  IMAD.WIDE R6, R2, 0x2, R24 ;  /* 0x0000000202067825 */ /* 0x001fc600078e0218 */
[----:B------:R-:W-:Y:S01]  /*89f0*/  STL [R1+0x1634], R5 ;  /* 0x0016340501007387 */ /* 0x000fe20000100800 */
[----:B-1----:R-:W-:-:S03]  /*8a00*/  LEA R8, P0, R4, c[0x0][0x160], 0x1 ;  /* 0x0000580004087a11 */ /* 0x002fc600078008ff */
[----:B------:R0:W5:Y:S04]  /*8a10*/  LDL.LU R3, [R1+0x1868] ;  /* 0x0018680001037983 */ /* 0x0001680000300800 */
[----:B------:R-:W-:Y:S01]  /*8a20*/  STL [R1+0x1640], R6 ;  /* 0x0016400601007387 */ /* 0x000fe20000100800 */
[----:B------:R-:W-:-:S03]  /*8a30*/  LEA.HI.X.SX32 R9, R4, c[0x0][0x164], 0x1, P0 ;  /* 0x0000590004097a11 */ /* 0x000fc600000f0eff */
[----:B------:R1:W-:Y:S04]  /*8a40*/  STL [R1+0x1638], R7 ;  /* 0x0016380701007387 */ /* 0x0003e80000100800 */
[----:B------:R-:W-:Y:S04]  /*8a50*/  STL.64 [R1+0x10f0], R20 ;  /* 0x0010f01401007387 */ /* 0x000fe80000100a00 */
[----:B------:R0:W5:Y:S01]  /*8a60*/  LDL.LU R28, [R1+0x1864] ;  /* 0x00186400011c7983 */ /* 0x0001620000300800 */
[----:B-1----:R-:W-:-:S03]  /*8a70*/  IMAD.WIDE R6, R2, 0x2, R20 ;  /* 0x0000000202067825 */ /* 0x002fc600078e0214 */
[----:B------:R-:W-:Y:S04]  /*8a80*/  STL [R1+0x125c], R8 ;  /* 0x00125c0801007387 */ /* 0x000fe80000100800 */
[----:B------:R-:W-:Y:S04]  /*8a90*/  STL.64 [R1+0x10f8], R14 ;  /* 0x0010f80e01007387 */ /* 0x000fe80000100a00 */
[----:B------:R1:W-:Y:S04]  /*8aa0*/  STL [R1+0x163c], R6 ;  /* 0x00163c0601007387 */ /* 0x0003e80000100800 */
[----:B------:R-:W-:Y:S01]  /*8ab0*/  STL [R1+0x1258], R9 ;  /* 0x0012580901007387 */ /* 0x000fe20000100800 */
[----:B------:R-:W-:-:S03]  /*8ac0*/  IMAD.WIDE R4, R2, 0x2, R14 ;  /* 0x0000000202047825 */ /* 0x000fc600078e020e */
[----:B------:R3:W-:Y:S01]  /*8ad0*/  STL [R1+0x1630], R7 ;  /* 0x0016300701007387 */ /* 0x0007e20000100800 */
[----:B-1----:R-:W-:Y:S02]  /*8ae0*/  IMAD.MOV.U32 R6, RZ, RZ, R8 ;  /* 0x000000ffff067224 */ /* 0x002fe400078e0008 */
[----:B---3--:R-:W-:Y:S01]  /*8af0*/  IMAD.MOV.U32 R7, RZ, RZ, R9 ;  /* 0x000000ffff077224 */ /* 0x008fe200078e0009 */
[----:B------:R-:W-:Y:S01]  /*8b00*/  STL [R1+0x162c], R4 ;  /* 0x00162c0401007387 */ /* 0x000fe20000100800 */
[----:B------:R-:W-:-:S04]  /*8b10*/  IMAD.WIDE R8, R11, 0x2, R24 ;  /* 0x000000020b087825 */ /* 0x000fc800078e0218 */
[----:B------:R-:W-:Y:S01]  /*8b20*/  IMAD.WIDE R12, R2, 0x2, R6 ;  /* 0x00000002020c7825 */ /* 0x000fe200078e0206 */
[----:B------:R1:W-:Y:S04]  /*8b30*/  STL [R1+0x161c], R5 ;  /* 0x00161c0501007387 */ /* 0x0003e80000100800 */
[----:B------:R-:W-:Y:S04]  /*8b40*/  STL [R1+0x1624], R12 ;  /* 0x0016240c01007387 */ /* 0x000fe80000100800 */
[----:B------:R-:W-:Y:S01]  /*8b50*/  STL [R1+0x1620], R13 ;  /* 0x0016200d01007387 */ /* 0x000fe20000100800 */
[----:B-1----:R-:W-:-:S03]  /*8b60*/  IMAD.WIDE R4, R11, 0x2, R20 ;  /* 0x000000020b047825 */ /* 0x002fc600078e0214 */
[----:B------:R-:W-:Y:S04]  /*8b70*/  STL [R1+0x1628], R8 ;  /* 0x0016280801007387 */ /* 0x000fe80000100800 */
[----:B------:R1:W-:Y:S04]  /*8b80*/  STL [R1+0x1614], R9 ;  /* 0x0016140901007387 */ /* 0x0003e80000100800 */
[----:B------:R-:W-:Y:S01]  /*8b90*/  STL [R1+0x1618], R4 ;  /* 0x0016180401007387 */ /* 0x000fe20000100800 */
[----:B-1----:R-:W-:-:S03]  /*8ba0*/  IMAD.WIDE R8, R11, 0x2, R14 ;  /* 0x000000020b087825 */ /* 0x002fc600078e020e */
[----:B------:R1:W-:Y:S04]  /*8bb0*/  STL [R1+0x160c], R5 ;  /* 0x00160c0501007387 */ /* 0x0003e80000100800 */
[----:B------:R-:W-:Y:S04]  /*8bc0*/  STL [R1+0x1610], R8 ;  /* 0x0016100801007387 */ /* 0x000fe80000100800 */
[----:B------:R3:W-:Y:S01]  /*8bd0*/  STL [R1+0x15fc], R9 ;  /* 0x0015fc0901007387 */ /* 0x0007e20000100800 */
[----:B-1----:R-:W-:-:S05]  /*8be0*/  IMAD.WIDE R4, R11, 0x2, R6 ;  /* 0x000000020b047825 */ /* 0x002fca00078e0206 */
[----:B------:R-:W-:Y:S01]  /*8bf0*/  STL [R1+0x1604], R4 ;  /* 0x0016040401007387 */ /* 0x000fe20000100800 */
[----:B---3--:R-:W-:-:S03]  /*8c00*/  IMAD.WIDE R8, R10, 0x2, R24 ;  /* 0x000000020a087825 */ /* 0x008fc600078e0218 */
[----:B------:R1:W-:Y:S04]  /*8c10*/  STL [R1+0x1600], R5 ;  /* 0x0016000501007387 */ /* 0x0003e80000100800 */
[----:B------:R-:W-:Y:S04]  /*8c20*/  STL [R1+0x1608], R8 ;  /* 0x0016080801007387 */ /* 0x000fe80000100800 */
[----:B------:R3:W-:Y:S01]  /*8c30*/  STL [R1+0x15f4], R9 ;  /* 0x0015f40901007387 */ /* 0x0007e20000100800 */
[----:B-1----:R-:W-:-:S04]  /*8c40*/  IMAD.WIDE R4, R10, 0x2, R20 ;  /* 0x000000020a047825 */ /* 0x002fc800078e0214 */
[----:B------:R-:W-:Y:S01]  /*8c50*/  IMAD.U32 R2, RZ, RZ, UR7 ;  /* 0x00000007ff027e24 */ /* 0x000fe2000f8e00ff */
[----:B------:R-:W-:Y:S01]  /*8c60*/  STL [R1+0x15f8], R4 ;  /* 0x0015f80401007387 */ /* 0x000fe20000100800 */
[----:B---3--:R-:W-:-:S03]  /*8c70*/  IMAD.WIDE R8, R10, 0x2, R14 ;  /* 0x000000020a087825 */ /* 0x008fc600078e020e */
[----:B------:R1:W-:Y:S01]  /*8c80*/  STL [R1+0x15f0], R5 ;  /* 0x0015f00501007387 */ /* 0x0003e20000100800 */
[----:B------:R-:W-:-:S03]  /*8c90*/  IMAD.WIDE R10, R10, 0x2, R6 ;  /* 0x000000020a0a7825 */ /* 0x000fc600078e0206 */
[----:B------:R-:W-:Y:S04]  /*8ca0*/  STL [R1+0x15ec], R8 ;  /* 0x0015ec0801007387 */ /* 0x000fe80000100800 */
[----:B------:R3:W-:Y:S01]  /*8cb0*/  STL [R1+0x15dc], R9 ;  /* 0x0015dc0901007387 */ /* 0x0007e20000100800 */
[----:B------:R-:W-:Y:S01]  /*8cc0*/  UIMAD UR7, UR4, 0x1b, URZ ;  /* 0x0000001b040778a4 */ /* 0x000fe2000f8e023f */
[C---:B-1----:R-:W-:Y:S02]  /*8cd0*/  IMAD.WIDE R4, R2.reuse, 0x2, R20 ;  /* 0x0000000202047825 */ /* 0x042fe400078e0214 */
[----:B------:R1:W-:Y:S02]  /*8ce0*/  STL [R1+0x15e4], R10 ;  /* 0x0015e40a01007387 */ /* 0x0003e40000100800 */
[----:B---3--:R-:W-:-:S02]  /*8cf0*/  IMAD.WIDE R8, R2, 0x2, R24 ;  /* 0x0000000202087825 */ /* 0x008fc400078e0218 */
[----:B------:R-:W-:Y:S04]  /*8d00*/  STL [R1+0x15e0], R11 ;  /* 0x0015e00b01007387 */ /* 0x000fe80000100800 */
[----:B------:R-:W-:Y:S04]  /*8d10*/  STL [R1+0x15e8], R8 ;  /* 0x0015e80801007387 */ /* 0x000fe80000100800 */
[----:B------:R3:W-:Y:S01]  /*8d20*/  STL [R1+0x15d4], R9 ;  /* 0x0015d40901007387 */ /* 0x0007e20000100800 */
[----:B-1----:R-:W-:-:S03]  /*8d30*/  IMAD.U32 R10, RZ, RZ, UR7 ;  /* 0x00000007ff0a7e24 */ /* 0x002fc6000f8e00ff */
[----:B------:R-:W-:Y:S01]  /*8d40*/  STL [R1+0x15d8], R4 ;  /* 0x0015d80401007387 */ /* 0x000fe20000100800 */
[----:B---3--:R-:W-:-:S03]  /*8d50*/  IMAD.WIDE R8, R2, 0x2, R14 ;  /* 0x0000000202087825 */ /* 0x008fc600078e020e */
[----:B------:R1:W-:Y:S04]  /*8d60*/  STL [R1+0x15d0], R5 ;  /* 0x0015d00501007387 */ /* 0x0003e80000100800 */
[----:B------:R-:W-:Y:S04]  /*8d70*/  STL [R1+0x15cc], R8 ;  /* 0x0015cc0801007387 */ /* 0x000fe80000100800 */
[----:B------:R3:W-:Y:S01]  /*8d80*/  STL [R1+0x15bc], R9 ;  /* 0x0015bc0901007387 */ /* 0x0007e20000100800 */
[----:B-1----:R-:W-:Y:S01]  /*8d90*/  IMAD.WIDE R4, R2, 0x2, R6 ;  /* 0x0000000202047825 */ /* 0x002fe200078e0206 */
[----:B------:R-:W-:-:S04]  /*8da0*/  UIMAD UR7, UR4, 0x1a, URZ ;  /* 0x0000001a040778a4 */ /* 0x000fc8000f8e023f */
        /* <DEDUP_REMOVED lines=23> */
[----:B------:R1:W-:Y:S01]  /*8f20*/  STL [R1+0x1590], R5 ;  /* 0x0015900501007387 */ /* 0x0003e20000100800 */
[----:B------:R-:W-:-:S03]  /*8f30*/  UIMAD UR7, UR4, 0x18, URZ ;  /* 0x00000018040778a4 */ /* 0x000fc6000f8e023f */
[----:B------:R-:W-:Y:S04]  /*8f40*/  STL [R1+0x158c], R8 ;  /* 0x00158c0801007387 */ /* 0x000fe80000100800 */
[----:B------:R3:W-:Y:S01]  /*8f50*/  STL [R1+0x157c], R9 ;  /* 0x00157c0901007387 */ /* 0x0007e20000100800 */
[----:B-1----:R-:W-:-:S05]  /*8f60*/  IMAD.WIDE R4, R2, 0x2, R6 ;  /* 0x0000000202047825 */ /* 0x002fca00078e0206 */
[----:B------:R-:W-:Y:S01]  /*8f70*/  STL [R1+0x1584], R4 ;  /* 0x0015840401007387 */ /* 0x000fe20000100800 */
[----:B---3--:R-:W-:-:S03]  /*8f80*/  IMAD.WIDE R8, R10, 0x2, R24 ;  /* 0x000000020a087825 */ /* 0x008fc600078e0218 */
[----:B------:R1:W-:Y:S04]  /*8f90*/  STL [R1+0x1580], R5 ;  /* 0x0015800501007387 */ /* 0x0003e80000100800 */
[----:B------:R-:W-:Y:S01]  /*8fa0*/  STL [R1+0x1588], R8 ;  /* 0x0015880801007387 */ /* 0x000fe20000100800 */
[----:B------:R-:W-:-:S03]  /*8fb0*/  IMAD.U32 R2, RZ, RZ, UR7 ;  /* 0x00000007ff027e24 */ /* 0x000fc6000f8e00ff */
[----:B------:R3:W-:Y:S01]  /*8fc0*/  STL [R1+0x1574], R9 ;  /* 0x0015740901007387 */ /* 0x0007e20000100800 */
[----:B-1----:R-:W-:Y:S01]  /*8fd0*/  IMAD.WIDE R4, R10, 0x2, R20 ;  /* 0x000000020a047825 */ /* 0x002fe200078e0214 */
[----:B------:R-:W-:-:S04]  /*8fe0*/  UIMAD UR7, UR4, 0x17, URZ ;  /* 0x00000017040778a4 */ /* 0x000fc8000f8e023f */
[----:B------:R-:W-:Y:S01]  /*8ff0*/  STL [R1+0x1578], R4 ;  /* 0x0015780401007387 */ /* 0x000fe20000100800 */
[----:B---3--:R-:W-:-:S03]  /*9000*/  IMAD.WIDE R8, R10, 0x2, R14 ;  /* 0x000000020a087825 */ /* 0x008fc600078e020e */
[----:B------:R1:W-:Y:S01]  /*9010*/  STL [R1+0x1570], R5 ;  /* 0x0015700501007387 */ /* 0x0003e20000100800 */
[----:B------:R-:W-:-:S03]  /*9020*/  IMAD.WIDE R10, R10, 0x2, R6 ;  /* 0x000000020a0a7825 */ /* 0x000fc600078e0206 */
[----:B------:R-:W-:Y:S04]  /*9030*/  STL [R1+0x156c], R8 ;  /* 0x00156c0801007387 */ /* 0x000fe80000100800 */
[----:B------:R3:W-:Y:S01]  /*9040*/  STL [R1+0x155c], R9 ;  /* 0x00155c0901007387 */ /* 0x0007e20000100800 */
[----:B-1----:R-:W-:-:S03]  /*9050*/  IMAD.WIDE R4, R2, 0x2, R24 ;  /* 0x0000000202047825 */ /* 0x002fc600078e0218 */
[----:B------:R-:W-:Y:S04]  /*9060*/  STL [R1+0x1564], R10 ;  /* 0x0015640a01007387 */ /* 0x000fe80000100800 */
[----:B------:R1:W-:Y:S01]  /*9070*/  STL [R1+0x1560], R11 ;  /* 0x0015600b01007387 */ /* 0x0003e20000100800 */
[----:B---3--:R-:W-:-:S03]  /*9080*/  IMAD.WIDE R8, R2, 0x2, R20 ;  /* 0x0000000202087825 */ /* 0x008fc600078e0214 */
[----:B------:R3:W-:Y:S01]  /*9090*/  STL [R1+0x1568], R4 ;  /* 0x0015680401007387 */ /* 0x0007e20000100800 */
[----:B------:R-:W-:-:S03]  /*90a0*/  IMAD.WIDE R12, R2, 0x2, R6 ;  /* 0x00000002020c7825 */ /* 0x000fc600078e0206 */
[----:B------:R-:W-:Y:S01]  /*90b0*/  STL [R1+0x1280], R5 ;  /* 0x0012800501007387 */ /* 0x000fe20000100800 */
[----:B-1----:R-:W-:-:S03]  /*90c0*/  IMAD.WIDE R10, R2, 0x2, R14 ;  /* 0x00000002020a7825 */ /* 0x002fc600078e020e */
[----:B------:R-:W-:Y:S01]  /*90d0*/  STL [R1+0x1288], R8 ;  /* 0x0012880801007387 */ /* 0x000fe20000100800 */
[----:B---3--:R-:W-:-:S03]  /*90e0*/  IMAD.U32 R4, RZ, RZ, UR7 ;  /* 0x00000007ff047e24 */ /* 0x008fc6000f8e00ff */
[----:B------:R1:W-:Y:S01]  /*90f0*/  STL [R1+0x1284], R9 ;  /* 0x0012840901007387 */ /* 0x0003e20000100800 */
[----:B------:R-:W-:-:S03]  /*9100*/  UIMAD UR7, UR4, 0x16, URZ ;  /* 0x00000016040778a4 */ /* 0x000fc6000f8e023f */
[----:B------:R-:W-:Y:S04]  /*9110*/  STL [R1+0x1290], R10 ;  /* 0x0012900a01007387 */ /* 0x000fe80000100800 */
[----:B------:R3:W-:Y:S01]  /*9120*/  STL [R1+0x128c], R11 ;  /* 0x00128c0b01007387 */ /* 0x0007e20000100800 */
[----:B-1----:R-:W-:-:S03]  /*9130*/  IMAD.WIDE R8, R4, 0x2, R24 ;  /* 0x0000000204087825 */ /* 0x002fc600078e0218 */
[----:B------:R-:W-:Y:S04]  /*9140*/  STL [R1+0x1298], R12 ;  /* 0x0012980c01007387 */ /* 0x000fe80000100800 */
[----:B------:R-:W-:Y:S01]  /*9150*/  STL [R1+0x1294], R13 ;  /* 0x0012940d01007387 */ /* 0x000fe20000100800 */
[----:B---3--:R-:W-:-:S03]  /*9160*/  IMAD.WIDE R10, R4, 0x2, R20 ;  /* 0x00000002040a7825 */ /* 0x008fc600078e0214 */
[----:B------:R-:W-:Y:S01]  /*9170*/  STL [R1+0x12a0], R8 ;  /* 0x0012a00801007387 */ /* 0x000fe20000100800 */
[----:B------:R-:W-:-:S03]  /*9180*/  IMAD.U32 R2, RZ, RZ, UR7 ;  /* 0x00000007ff027e24 */ /* 0x000fc6000f8e00ff */
[----:B------:R1:W-:Y:S04]  /*9190*/  STL [R1+0x129c], R9 ;  /* 0x00129c0901007387 */ /* 0x0003e80000100800 */
[----:B------:R-:W-:Y:S01]  /*91a0*/  STL [R1+0x1558], R10 ;  /* 0x0015580a01007387 */ /* 0x000fe20000100800 */
[----:B------:R-:W-:-:S03]  /*91b0*/  UIMAD UR7, UR4, 0x15, URZ ;  /* 0x00000015040778a4 */ /* 0x000fc6000f8e023f */
[----:B------:R3:W-:Y:S01]  /*91c0*/  STL [R1+0x12a4], R11 ;  /* 0x0012a40b01007387 */ /* 0x0007e20000100800 */
[----:B-1----:R-:W-:-:S05]  /*91d0*/  IMAD.WIDE R8, R4, 0x2, R14 ;  /* 0x0000000204087825 */ /* 0x002fca00078e020e */
[----:B------:R-:W-:Y:S01]  /*91e0*/  STL [R1+0x153c], R8 ;  /* 0x00153c0801007387 */ /* 0x000fe20000100800 */
[----:B---3--:R-:W-:-:S03]  /*91f0*/  IMAD.WIDE R10, R4, 0x2, R6 ;  /* 0x00000002040a7825 */ /* 0x008fc600078e0206 */
[----:B------:R1:W-:Y:S01]  /*9200*/  STL [R1+0x1538], R9 ;  /* 0x0015380901007387 */ /* 0x0003e20000100800 */
[----:B------:R-:W-:-:S03]  /*9210*/  IMAD.WIDE R4, R2, 0x2, R24 ;  /* 0x0000000202047825 */ /* 0x000fc600078e0218 */
[----:B------:R-:W-:Y:S04]  /*9220*/  STL [R1+0x1544], R10 ;  /* 0x0015440a01007387 */ /* 0x000fe80000100800 */
[----:B------:R3:W-:Y:S01]  /*9230*/  STL [R1+0x1540], R11 ;  /* 0x0015400b01007387 */ /* 0x0007e20000100800 */
[----:B-1----:R-:W-:-:S03]  /*9240*/  IMAD.WIDE R8, R2, 0x2, R20 ;  /* 0x0000000202087825 */ /* 0x002fc600078e0214 */
[----:B------:R1:W-:Y:S01]  /*9250*/  STL [R1+0x154c], R4 ;  /* 0x00154c0401007387 */ /* 0x0003e20000100800 */
[----:B------:R-:W-:-:S03]  /*9260*/  IMAD.WIDE R12, R2, 0x2, R6 ;  /* 0x00000002020c7825 */ /* 0x000fc600078e0206 */
[----:B------:R-:W-:Y:S01]  /*9270*/  STL [R1+0x1548], R5 ;  /* 0x0015480501007387 */ /* 0x000fe20000100800 */
[----:B---3--:R-:W-:-:S03]  /*9280*/  IMAD.WIDE R10, R2, 0x2, R14 ;  /* 0x00000002020a7825 */ /* 0x008fc600078e020e */
[----:B------:R-:W-:Y:S01]  /*9290*/  STL [R1+0x1554], R8 ;  /* 0x0015540801007387 */ /* 0x000fe20000100800 */
[----:B-1----:R-:W-:-:S03]  /*92a0*/  IMAD.U32 R4, RZ, RZ, UR7 ;  /* 0x00000007ff047e24 */ /* 0x002fc6000f8e00ff */
        /* <DEDUP_REMOVED lines=57> */
[----:B------:R-:W-:-:S03]  /*9640*/  USHF.L.U32 UR7, UR4, 0x4, URZ ;  /* 0x0000000404077899 */ /* 0x000fc6000800063f */
        /* <DEDUP_REMOVED lines=200> */
[----:B------:R1:W-:Y:S01]  /*a2d0*/  STL [R1+0x1334], R13 ;  /* 0x0013340d01007387 */ /* 0x0003e20000100800 */
[----:B---3--:R-:W-:-:S03]  /*a2e0*/  IMAD.WIDE R10, R4, 0x2, R20 ;  /* 0x00000002040a7825 */ /* 0x008fc600078e0214 */
[----:B------:R-:W-:Y:S01]  /*a2f0*/  STL [R1+0x1340], R8 ;  /* 0x0013400801007387 */ /* 0x000fe20000100800 */
[----:B------:R-:W-:-:S03]  /*a300*/  IMAD.U32 R2, RZ, RZ, UR7 ;  /* 0x00000007ff027e24 */ /* 0x000fc6000f8e00ff */
[----:B------:R3:W-:Y:S01]  /*a310*/  STL [R1+0x133c], R9 ;  /* 0x00133c0901007387 */ /* 0x0007e20000100800 */
[----:B-1----:R-:W-:-:S03]  /*a320*/  IMAD.WIDE R12, R4, 0x2, R6 ;  /* 0x00000002040c7825 */ /* 0x002fc600078e0206 */
[----:B------:R-:W-:Y:S01]  /*a330*/  STL [R1+0x1348], R10 ;  /* 0x0013480a01007387 */ /* 0x000fe20000100800 */
[----:B---3--:R-:W-:-:S03]  /*a340*/  IMAD.WIDE R8, R4, 0x2, R14 ;  /* 0x0000000204087825 */ /* 0x008fc600078e020e */
[----:B------:R-:W-:Y:S01]  /*a350*/  STL [R1+0x1344], R11 ;  /* 0x0013440b01007387 */ /* 0x000fe20000100800 */
[----:B------:R-:W-:-:S03]  /*a360*/  IMAD.WIDE R4, R2, 0x2, R24 ;  /* 0x0000000202047825 */ /* 0x000fc600078e0218 */
[----:B------:R-:W1:Y:S04]  /*a370*/  S2R R19, SR_TID.X ;  /* 0x0000000000137919 */ /* 0x000e680000002100 */
[----:B------:R-:W-:Y:S04]  /*a380*/  STL [R1+0x1350], R8 ;  /* 0x0013500801007387 */ /* 0x000fe80000100800 */
[----:B------:R3:W-:Y:S04]  /*a390*/  STL [R1+0x134c], R9 ;  /* 0x00134c0901007387 */ /* 0x0007e80000100800 */
[----:B------:R4:W-:Y:S04]  /*a3a0*/  STL [R1+0x1358], R12 ;  /* 0x0013580c01007387 */ /* 0x0009e80000100800 */
[----:B------:R-:W-:Y:S01]  /*a3b0*/  STL [R1+0x1354], R13 ;  /* 0x0013540d01007387 */ /* 0x000fe20000100800 */
[----:B---3--:R-:W-:-:S03]  /*a3c0*/  IMAD.WIDE R8, R2, 0x2, R20 ;  /* 0x0000000202087825 */ /* 0x008fc600078e0214 */
[----:B------:R-:W-:Y:S04]  /*a3d0*/  STL [R1+0x1360], R4 ;  /* 0x0013600401007387 */ /* 0x000fe80000100800 */
[----:B------:R3:W-:Y:S01]  /*a3e0*/  STL [R1+0x135c], R5 ;  /* 0x00135c0501007387 */ /* 0x0007e20000100800 */
[----:B----4-:R-:W-:Y:S02]  /*a3f0*/  IMAD.U32 R12, RZ, RZ, UR4 ;  /* 0x00000004ff0c7e24 */ /* 0x010fe4000f8e00ff */
[C---:B------:R-:W-:Y:S01]  /*a400*/  IMAD.WIDE R10, R2.reuse, 0x2, R6 ;  /* 0x00000002020a7825 */ /* 0x040fe200078e0206 */
[----:B------:R-:W-:Y:S03]  /*a410*/  STL [R1+0x1368], R8 ;  /* 0x0013680801007387 */ /* 0x000fe60000100800 */
[----:B---3--:R-:W-:Y:S01]  /*a420*/  IMAD.WIDE R4, R2, 0x2, R14 ;  /* 0x0000000202047825 */ /* 0x008fe200078e020e */
[----:B------:R3:W-:Y:S04]  /*a430*/  STL [R1+0x1364], R9 ;  /* 0x0013640901007387 */ /* 0x0007e80000100800 */
[----:B------:R-:W-:Y:S04]  /*a440*/  STL [R1+0x1370], R4 ;  /* 0x0013700401007387 */ /* 0x000fe80000100800 */
[----:B------:R4:W-:Y:S01]  /*a450*/  STL [R1+0x136c], R5 ;  /* 0x00136c0501007387 */ /* 0x0009e20000100800 */
[----:B---3--:R-:W-:-:S03]  /*a460*/  IMAD.WIDE R8, R12, 0x2, R20 ;  /* 0x000000020c087825 */ /* 0x008fc600078e0214 */
[----:B------:R-:W-:Y:S04]  /*a470*/  STL [R1+0x1378], R10 ;  /* 0x0013780a01007387 */ /* 0x000fe80000100800 */
[----:B------:R3:W-:Y:S01]  /*a480*/  STL [R1+0x1374], R11 ;  /* 0x0013740b01007387 */ /* 0x0007e20000100800 */
[----:B----4-:R-:W-:-:S05]  /*a490*/  IMAD.WIDE R4, R12, 0x2, R24 ;  /* 0x000000020c047825 */ /* 0x010fca00078e0218 */
[----:B------:R1:W-:Y:S01]  /*a4a0*/  STL [R1+0x1264], R4 ;  /* 0x0012640401007387 */ /* 0x0003e20000100800 */
[----:B---3--:R-:W-:-:S03]  /*a4b0*/  IMAD.WIDE R10, R12, 0x2, R6 ;  /* 0x000000020c0a7825 */ /* 0x008fc600078e0206 */
[----:B------:R-:W-:Y:S01]  /*a4c0*/  STL [R1+0x1260], R5 ;  /* 0x0012600501007387 */ /* 0x000fe20000100800 */
[----:B------:R-:W-:-:S03]  /*a4d0*/  IMAD.WIDE R6, R12, 0x2, R14 ;  /* 0x000000020c067825 */ /* 0x000fc600078e020e */
[----:B------:R-:W-:Y:S04]  /*a4e0*/  STL [R1+0x126c], R8 ;  /* 0x00126c0801007387 */ /* 0x000fe80000100800 */
[----:B------:R-:W-:Y:S01]  /*a4f0*/  STL [R1+0x1268], R9 ;  /* 0x0012680901007387 */ /* 0x000fe20000100800 */
[----:B-1----:R-:W-:-:S03]  /*a500*/  IMAD.SHL.U32 R4, R19, 0x200, RZ ;  /* 0x0000020013047824 */ /* 0x002fc600078e00ff */
[----:B------:R-:W-:Y:S04]  /*a510*/  STL [R1+0x1274], R6 ;  /* 0x0012740601007387 */ /* 0x000fe80000100800 */
[----:B------:R-:W-:Y:S04]  /*a520*/  STL [R1+0x1270], R7 ;  /* 0x0012700701007387 */ /* 0x000fe80000100800 */
[----:B------:R-:W-:Y:S04]  /*a530*/  STL [R1+0x127c], R10 ;  /* 0x00127c0a01007387 */ /* 0x000fe80000100800 */
[----:B------:R-:W-:Y:S04]  /*a540*/  STL [R1+0x1278], R11 ;  /* 0x0012780b01007387 */ /* 0x000fe80000100800 */
[----:B------:R-:W-:Y:S04]  /*a550*/  STL [R1+0x1254], RZ ;  /* 0x001254ff01007387 */ /* 0x000fe80000100800 */
[----:B------:R-:W-:Y:S04]  /*a560*/  STL [R1+0x10b0], RZ ;  /* 0x0010b0ff01007387 */ /* 0x000fe80000100800 */
[----:B------:R1:W-:Y:S04]  /*a570*/  STL [R1+0x1860], R4 ;  /* 0x0018600401007387 */ /* 0x0003e80000100800 */
        /* <DEDUP_REMOVED lines=763> */
[----:B------:R0:W-:Y:S04]  /*d530*/  STL [R1], RZ ;  /* 0x000000ff01007387 */ /* 0x0001e80000100800 */
        /* <DEDUP_REMOVED lines=206> */
[----:B------:R-:W3:Y:S04]  /*e220*/  S2R R14, SR_TID.X ;  /* 0x00000000000e7919 */ /* 0x000ee80000002100 */
        /* <DEDUP_REMOVED lines=21> */
[----:B---3--:R-:W-:-:S03]  /*e380*/  LOP3.LUT R14, R14, 0x7f, RZ, 0xc0, !PT ;  /* 0x0000007f0e0e7812 */ /* 0x008fc600078ec0ff */
[----:B------:R0:W-:Y:S04]  /*e390*/  STL [R1+0x160], RZ ;  /* 0x000160ff01007387 */ /* 0x0001e80000100800 */
[----:B------:R0:W-:Y:S04]  /*e3a0*/  STL [R1+0x164], RZ ;  /* 0x000164ff01007387 */ /* 0x0001e80000100800 */
[----:B------:R0:W-:Y:S01]  /*e3b0*/  STL [R1+0x168], RZ ;  /* 0x000168ff01007387 */ /* 0x0001e20000100800 */
[----:B------:R-:W-:-:S03]  /*e3c0*/  IMAD.SHL.U32 R20, R19, 0x2, RZ ;  /* 0x0000000213147824 */ /* 0x000fc600078e00ff */
[----:B------:R0:W-:Y:S04]  /*e3d0*/  STL [R1+0x16c], RZ ;  /* 0x00016cff01007387 */ /* 0x0001e80000100800 */
[----:B------:R0:W-:Y:S01]  /*e3e0*/  STL [R1+0x150], RZ ;  /* 0x000150ff01007387 */ /* 0x0001e20000100800 */
[----:B------:R-:W-:-:S03]  /*e3f0*/  IMAD.SHL.U32 R2, R14, 0x2, RZ ;  /* 0x000000020e027824 */ /* 0x000fc600078e00ff */
[----:B------:R0:W-:Y:S01]  /*e400*/  STL [R1+0x154], RZ ;  /* 0x000154ff01007387 */ /* 0x0001e20000100800 */
[----:B------:R-:W-:-:S03]  /*e410*/  LOP3.LUT R14, R19, 0x7, RZ, 0xc0, !PT ;  /* 0x00000007130e7812 */ /* 0x000fc600078ec0ff */
[----:B------:R0:W-:Y:S04]  /*e420*/  STL [R1+0x158], RZ ;  /* 0x000158ff01007387 */ /* 0x0001e80000100800 */
[----:B------:R0:W-:Y:S01]  /*e430*/  STL [R1+0x15c], RZ ;  /* 0x00015cff01007387 */ /* 0x0001e20000100800 */
[----:B------:R-:W-:-:S03]  /*e440*/  LOP3.LUT R19, R19, 0x40, RZ, 0xc0, !PT ;  /* 0x0000004013137812 */ /* 0x000fc600078ec0ff */
[----:B------:R0:W-:Y:S01]  /*e450*/  STL [R1+0x140], RZ ;  /* 0x000140ff01007387 */ /* 0x0001e20000100800 */
[----:B------:R-:W-:-:S03]  /*e460*/  LOP3.LUT R20, R20, 0x10, RZ, 0xc0, !PT ;  /* 0x0000001014147812 */ /* 0x000fc600078ec0ff */
[----:B------:R0:W-:Y:S04]  /*e470*/  STL [R1+0x144], RZ ;  /* 0x000144ff01007387 */ /* 0x0001e80000100800 */
[----:B------:R0:W-:Y:S01]  /*e480*/  STL [R1+0x148], RZ ;  /* 0x000148ff01007387 */ /* 0x0001e20000100800 */
[----:B------:R-:W-:-:S03]  /*e490*/  IMAD R14, R14, 0x410, RZ ;  /* 0x000004100e0e7824 */ /* 0x000fc600078e02ff */
[----:B------:R0:W-:Y:S01]  /*e4a0*/  STL [R1+0x14c], RZ ;  /* 0x00014cff01007387 */ /* 0x0001e20000100800 */
[----:B------:R-:W-:-:S03]  /*e4b0*/  LEA.HI R19, R19, R20, RZ, 0x1f ;  /* 0x0000001413137211 */ /* 0x000fc600078ff8ff */
[----:B------:R0:W-:Y:S04]  /*e4c0*/  STL [R1+0x8b0], RZ ;  /* 0x0008b0ff01007387 */ /* 0x0001e80000100800 */
[----:B------:R0:W-:Y:S04]  /*e4d0*/  STL [R1+0x8b4], RZ ;  /* 0x0008b4ff01007387 */ /* 0x0001e80000100800 */
[----:B------:R0:W-:Y:S04]  /*e4e0*/  STL [R1+0x8b8], RZ ;  /* 0x0008b8ff01007387 */ /* 0x0001e80000100800 */
[----:B------:R0:W-:Y:S01]  /*e4f0*/  STL [R1+0x8bc], RZ ;  /* 0x0008bcff01007387 */ /* 0x0001e20000100800 */
[----:B------:R-:W-:-:S03]  /*e500*/  LOP3.LUT R19, R14, R19, RZ, 0x3c, !PT ;  /* 0x000000130e137212 */ /* 0x000fc600078e3cff */
[----:B------:R0:W-:Y:S04]  /*e510*/  STL [R1+0x8a0], RZ ;  /* 0x0008a0ff01007387 */ /* 0x0001e80000100800 */
[----:B------:R0:W-:Y:S04]  /*e520*/  STL [R1+0x8a4], RZ ;  /* 0x0008a4ff01007387 */ /* 0x0001e80000100800 */
[----:B------:R0:W-:Y:S04]  /*e530*/  STL [R1+0x8a8], RZ ;  /* 0x0008a8ff01007387 */ /* 0x0001e80000100800 */
[----:B------:R0:W-:Y:S01]  /*e540*/  STL [R1+0x8ac], RZ ;  /* 0x0008acff01007387 */ /* 0x0001e20000100800 */
[----:B------:R-:W-:-:S03]  /*e550*/  LOP3.LUT R29, R19, 0x2000, R4, 0xf8, !PT ;  /* 0x00002000131d7812 */ /* 0x000fc600078ef804 */
[----:B------:R0:W-:Y:S04]  /*e560*/  STL [R1+0x890], RZ ;  /* 0x000890ff01007387 */ /* 0x0001e80000100800 */
[----:B------:R0:W-:Y:S01]  /*e570*/  STL [R1+0x894], RZ ;  /* 0x000894ff01007387 */ /* 0x0001e20000100800 */
[----:B-1----:R-:W-:-:S03]  /*e580*/  LOP3.LUT R4, R2, 0x30, RZ, 0x3c, !PT ;  /* 0x0000003002047812 */ /* 0x002fc600078e3cff */
[----:B------:R0:W-:Y:S01]  /*e590*/  STL [R1+0x898], RZ ;  /* 0x000898ff01007387 */ /* 0x0001e20000100800 */
[----:B------:R-:W-:-:S03]  /*e5a0*/  LOP3.LUT R4, R2, 0x60, RZ, 0x3c, !PT ;  /* 0x0000006002047812 */ /* 0x000fc600078e3cff */
[----:B------:R0:W-:Y:S01]  /*e5b0*/  STL [R1+0x89c], RZ ;  /* 0x00089cff01007387 */ /* 0x0001e20000100800 */
[----:B------:R-:W-:-:S03]  /*e5c0*/  LOP3.LUT R4, R29, 0x40, RZ, 0x3c, !PT ;  /* 0x000000401d047812 */ /* 0x000fc600078e3cff */
        /* <DEDUP_REMOVED lines=8> */
[----:B------:R0:W-:Y:S01]  /*e650*/  STL [R1+0x10d4], R4 ;  /* 0x0010d40401007387 */ /* 0x0001e20000100800 */
[----:B------:R-:W-:-:S02]  /*e660*/  USHF.R.S32.HI UR7, URZ, 0x1f, UR6 ;  /* 0x0000001f3f077899 */ /* 0x000fc40008011406 */
[----:B------:R-:W-:Y:S02]  /*e670*/  USHF.L.U32 UR5, UR5, 0x5, URZ ;  /* 0x0000000505057899 */ /* 0x000fe4000800063f */
[----:B------:R-:W-:Y:S01]  /*e680*/  USHF.L.U32 UR4, UR4, 0x5, URZ ;  /* 0x0000000504047899 */ /* 0x000fe2000800063f */
[C---:B------:R-:W-:Y:S01]  /*e690*/  LOP3.LUT R6, R2.reuse, 0x10, RZ, 0x3c, !PT ;  /* 0x0000001002067812 */ /* 0x040fe200078e3cff */
[----:B------:R-:W-:Y:S01]  /*e6a0*/  ULEA.HI UR7, UR7, UR6, URZ, 0x5 ;  /* 0x0000000607077291 */ /* 0x000fe2000f8f283f */
[C---:B------:R-:W-:Y:S01]  /*e6b0*/  LOP3.LUT R5, R2.reuse, 0x20, RZ, 0x3c, !PT ;  /* 0x0000002002057812 */ /* 0x040fe200078e3cff */
[----:B------:R-:W-:Y:S01]  /*e6c0*/  USHF.R.S32.HI UR6, URZ, 0x1f, UR4 ;  /* 0x0000001f3f067899 */ /* 0x000fe20008011404 */
[C---:B------:R-:W-:Y:S01]  /*e6d0*/  LOP3.LUT R6, R2.reuse, 0x40, RZ, 0x3c, !PT ;  /* 0x0000004002067812 */ /* 0x040fe200078e3cff */
[----:B------:R-:W-:Y:S01]  /*e6e0*/  USHF.R.S32.HI UR8, URZ, 0x1f, UR5 ;  /* 0x0000001f3f087899 */ /* 0x000fe20008011405 */
[C---:B------:R-:W-:Y:S02]  /*e6f0*/  LOP3.LUT R5, R2.reuse, 0x50, RZ, 0x3c, !PT ;  /* 0x0000005002057812 */ /* 0x040fe400078e3cff */
[----:B------:R-:W-:-:S02]  /*e700*/  LOP3.LUT R6, R2, 0x70, RZ, 0x3c, !PT ;  /* 0x0000007002067812 */ /* 0x000fc400078e3cff */
[----:B--2---:R-:W-:Y:S01]  /*e710*/  LOP3.LUT R5, R0, 0x20, RZ, 0x3c, !PT ;  /* 0x0000002000057812 */ /* 0x004fe200078e3cff */
[----:B------:R-:W-:Y:S02]  /*e720*/  USHF.L.U32 UR12, UR4, 0x1, URZ ;  /* 0x00000001040c7899 */ /* 0x000fe4000800063f */
[----:B------:R-:W-:Y:S02]  /*e730*/  USHF.L.U32 UR9, UR5, 0x1, URZ ;  /* 0x0000000105097899 */ /* 0x000fe4000800063f */
[----:B------:R-:W-:Y:S02]  /*e740*/  USHF.R.S32.HI UR7, URZ, 0x5, UR7 ;  /* 0x000000053f077899 */ /* 0x000fe40008011407 */
[----:B------:R-:W-:Y:S02]  /*e750*/  USHF.L.U64.HI UR6, UR4, 0x1, UR6 ;  /* 0x0000000104067899 */ /* 0x000fe40008010206 */
[----:B0-----:R-:W-:Y:S02]  /*e760*/  USHF.L.U64.HI UR8, UR5, 0x1, UR8 ;  /* 0x0000000105087899 */ /* 0x001fe40008010208 */
.L_x_3:
[----:B-----5:R-:W2:Y:S04]  /*e770*/  LDL R7, [R1+0x1258] ;  /* 0x0012580001077983 */ /* 0x020ea80000100800 */
[----:B--2---:R0:W-:Y:S04]  /*e780*/  STL [R1+0x3d14], R7 ;  /* 0x003d140701007387 */ /* 0x0041e80000100800 */
[----:B------:R-:W2:Y:S04]  /*e790*/  LDL R6, [R1+0x125c] ;  /* 0x00125c0001067983 */ /* 0x000ea80000100800 */
[----:B0-----:R-:W3:Y:S04]  /*e7a0*/  LDL R7, [R1+0x1254] ;  /* 0x0012540001077983 */ /* 0x001ee80000100800 */
[----:B------:R-:W-:Y:S04]  /*e7b0*/  STL [R1+0x3ca8], R24 ;  /* 0x003ca81801007387 */ /* 0x000fe80000100800 */
        /* <DEDUP_REMOVED lines=98> */
[----:B-----5:R-:W-:Y:S04]  /*ede0*/  STL [R1+0x1868], R28 ;  /* 0x0018681c01007387 */ /* 0x020fe80000100800 */
[----:B------:R0:W-:Y:S04]  /*edf0*/  STL [R1+0x1864], R3 ;  /* 0x0018640301007387 */ /* 0x0001e80000100800 */
[----:B0-----:R-:W4:Y:S01]  /*ee00*/  LDL.LU R3, [R1+0x181c] ;  /* 0x00181c0001037983 */ /* 0x001f220000300800 */
[----:B------:R-:W-:-:S04]  /*ee10*/  IMAD.MOV.U32 R4, RZ, RZ, -0x20 ;  /* 0xffffffe0ff047424 */ /* 0x000fc800078e00ff */
[----:B---3--:R-:W-:Y:S01]  /*ee20*/  IMAD R4, R7, R4, c[0x0][0x180] ;  /* 0x0000600007047624 */ /* 0x008fe200078e0204 */
[----:B----4-:R-:W-:Y:S04]  /*ee30*/  STL [R1+0x3b94], R3 ;  /* 0x003b940301007387 */ /* 0x010fe80000100800 */
[----:B------:R-:W-:Y:S04]  /*ee40*/  STL [R1+0x3b98], R3 ;  /* 0x003b980301007387 */ /* 0x000fe80000100800 */
[----:B------:R-:W-:Y:S04]  /*ee50*/  STL [R1+0x3b9c], R3 ;  /* 0x003b9c0301007387 */ /* 0x000fe80000100800 */
[----:B------:R-:W-:Y:S04]  /*ee60*/  STL [R1+0x3ba0], R3 ;  /* 0x003ba00301007387 */ /* 0x000fe80000100800 */
[----:B------:R-:W-:Y:S04]  /*ee70*/  STL [R1+0x3ba4], R3 ;  /* 0x003ba40301007387 */ /* 0x000fe80000100800 */
[----:B------:R-:W-:Y:S04]  /*ee80*/  STL [R1+0x3ba8], R3 ;  /* 0x003ba80301007387 */ /* 0x000fe80000100800 */
[----:B------:R-:W-:Y:S04]  /*ee90*/  STL [R1+0x3bac], R3 ;  /* 0x003bac0301007387 */ /* 0x000fe80000100800 */
[----:B------:R-:W-:Y:S04]  /*eea0*/  STL [R1+0x3bb0], R3 ;  /* 0x003bb00301007387 */ /* 0x000fe80000100800 */
[----:B------:R-:W2:Y:S01]  /*eeb0*/  LDL.LU R7, [R1+0x3d14] ;  /* 0x003d140001077983 */ /* 0x000ea20000300800 */
[----:B------:R-:W-:-:S02]  /*eec0*/  ISETP.GT.AND P0, PT, R4, RZ, PT ;  /* 0x000000ff0400720c */ /* 0x000fc40003f04270 */
[----:B------:R-:W-:-:S11]  /*eed0*/  PRMT R24, RZ, 0x7610, R24 ;  /* 0x00007610ff187816 */ /* 0x000fd60000000018 */
[----:B--2---:R-:W2:Y:S01]  /*eee0*/  @P0 LDG.E.U16 R24, [R6.64] ;  /* 0x0000000a06180981 */ /* 0x004ea2000c1e1500 */
[----:B------:R-:W-:-:S03]  /*eef0*/  PRMT R25, RZ, 0x7610, R25 ;  /* 0x00007610ff197816 */ /* 0x000fc60000000019 */
[----:B--2---:R0:W-:Y:S04]  /*ef00*/  STL [R1+0x20], R24 ;  /* 0x0000201801007387 */ /* 0x0041e80000100800 */
[----:B0-----:R-:W2:Y:S04]  /*ef10*/  LDL.LU R24, [R1+0x3d10] ;  /* 0x003d100001187983 */ /* 0x001ea80000300800 */
[----:B------:R-:W3:Y:S04]  /*ef20*/  LDL.64 R6, [R1+0x10f8] ;  /* 0x0010f80001067983 */ /* 0x000ee80000100a00 */
[----:B---3--:R-:W3:Y:S01]  /*ef30*/  @P0 LDG.E.U16 R25, [R6.64] ;  /* 0x0000000a06190981 */ /* 0x008ee2000c1e1500 */
[----:B--2---:R-:W-:-:S03]  /*ef40*/  PRMT R24, RZ, 0x7610, R24 ;  /* 0x00007610ff187816 */ /* 0x004fc60000000018 */
[----:B---3--:R0:W-:Y:S04]  /*ef50*/  STL [R1+0x24], R25 ;  /* 0x0000241901007387 */ /* 0x0081e80000100800 */
        /* <DEDUP_REMOVED lines=8> */
[----:B------:R-:W-:-:S03]  /*efe0*/  ISETP.GT.AND P1, PT, R4, 0x1, PT ;  /* 0x000000010400780c */ /* 0x000fc60003f24270 */
[----:B---3--:R0:W-:Y:S04]  /*eff0*/  STL [R1+0x2c], R25 ;  /* 0x00002c1901007387 */ /* 0x0081e80000100800 */
[----:B0-----:R-:W3:Y:S04]  /*f000*/  LDL.LU R25, [R1+0x3d04] ;  /* 0x003d040001197983 */ /* 0x001ee80000300800 */
[----:B------:R-:W4:Y:S04]  /*f010*/  LDL R6, [R1+0x1278] ;  /* 0x0012780001067983 */ /* 0x000f280000100800 */
[----:B------:R-:W4:Y:S01]  /*f020*/  LDL R7, [R1+0x127c] ;  /* 0x00127c0001077983 */ /* 0x000f220000100800 */
[----:B--2---:R-:W-:-:S02]  /*f030*/  PRMT R24, RZ, 0x7610, R24 ;  /* 0x00007610ff187816 */ /* 0x004fc40000000018 */
[----:B----4-:R-:W-:-:S04]  /*f040*/  @P1 LOP3.LUT R7, R7, R6, RZ, 0x3c, !PT ;  /* 0x0000000607071212 */ /* 0x010fc800078e3cff */
[----:B------:R-:W-:-:S04]  /*f050*/  @P1 LOP3.LUT R6, R7, R6, RZ, 0x3c, !PT ;  /* 0x0000000607061212 */ /* 0x000fc800078e3cff */
[----:B------:R-:W-:-:S05]  /*f060*/  @P1 LOP3.LUT R7, R7, R6, RZ, 0x3c, !PT ;  /* 0x0000000607071212 */ /* 0x000fca00078e3cff */
[----:B------:R-:W2:Y:S04]  /*f070*/  @P1 LDG.E.U16 R24, [R6.64] ;  /* 0x0000000a06181981 */ /* 0x000ea8000c1e1500 */
[----:B--2---:R0:W-:Y:S04]  /*f080*/  STL [R1+0x30], R24 ;  /* 0x0000301801007387 */ /* 0x0041e80000100800 */
[----:B0-----:R-:W2:Y:S04]  /*f090*/  LDL.LU R24, [R1+0x3d00] ;  /* 0x003d000001187983 */ /* 0x001ea80000300800 */
[----:B------:R-:W4:Y:S04]  /*f0a0*/  LDL R6, [R1+0x1270] ;  /* 0x0012700001067983 */ /* 0x000f280000100800 */
[----:B------:R-:W4:Y:S01]  /*f0b0*/  LDL R7, [R1+0x1274] ;  /* 0x0012740001077983 */ /* 0x000f220000100800 */
[----:B---3--:R-:W-:-:S02]  /*f0c0*/  PRMT R25, RZ, 0x7610, R25 ;  /* 0x00007610ff197816 */ /* 0x008fc40000000019 */
[----:B----4-:R-:W-:-:S04]  /*f0d0*/  @P1 LOP3.LUT R7, R7, R6, RZ, 0x3c, !PT ;  /* 0x0000000607071212 */ /* 0x010fc800078e3cff */
[----:B------:R-:W-:-:S04]  /*f0e0*/  @P1 LOP3.LUT R6, R7, R6, RZ, 0x3c, !PT ;  /* 0x0000000607061212 */ /* 0x000fc800078e3cff */
[----:B------:R-:W-:-:S05]  /*f0f0*/  @P1 LOP3.LUT R7, R7, R6, RZ, 0x3c, !PT ;  /* 0x0000000607071212 */ /* 0x000fca00078e3cff */
[----:B------:R-:W3:Y:S04]  /*f100*/  @P1 LDG.E.U16 R25, [R6.64] ;  /* 0x0000000a06191981 */ /* 0x000ee8000c1e1500 */
        /* <DEDUP_REMOVED lines=17> */
[----:B------:R-:W3:Y:S01]  /*f220*/  @P1 LDG.E.U16 R25, [R6.64] ;  /* 0x0000000a06191981 */ /* 0x000ee2000c1e1500 */
        /* <DEDUP_REMOVED lines=14> */
[----:B------:R-:W-:-:S02]  /*f310*/  PRMT R29, RZ, 0x7610, R29 ;  /* 0x00007610ff1d7816 */ /* 0x000fc4000000001d */
[----:B----4-:R-:W-:-:S04]  /*f320*/  @P0 LOP3.LUT R7, R7, R6, RZ, 0x3c, !PT ;  /* 0x0000000607070212 */ /* 0x010fc800078e3cff */
[----:B------:R-:W-:-:S04]  /*f330*/  @P0 LOP3.LUT R6, R7, R6, RZ, 0x3c, !PT ;  /* 0x0000000607060212 */ /* 0x000fc800078e3cff */
[----:B------:R-:W-:-:S05]  /*f340*/  @P0 LOP3.LUT R7, R7, R6, RZ, 0x3c, !PT ;  /* 0x0000000607070212 */ /* 0x000fca00078e3cff */
[----:B------:R0:W4:Y:S04]  /*f350*/  @P0 LDG.E.U16 R29, [R6.64] ;  /* 0x0000000a061d0981 */ /* 0x000128000c1e1500 */
[----:B0-----:R-:W3:Y:S04]  /*f360*/  LDL R6, [R1+0x1364] ;  /* 0x0013640001067983 */ /* 0x001ee80000100800 */
[----:B------:R-:W3:Y:S01]  /*f370*/  LDL R7, [R1+0x1368] ;  /* 0x0013680001077983 */ /* 0x000ee20000100800 */
[----:B--2---:R-:W-:Y:S02]  /*f380*/  PRMT R24, RZ, 0x7610, R24 ;  /* 0x00007610ff187816 */ /* 0x004fe40000000018 */
[----:B---3--:R-:W-:-:S04]  /*f390*/  @P0 LOP3.LUT R7, R7, R6, RZ, 0x3c, !PT ;  /* 0x0000000607070212 */ /* 0x008fc800078e3cff */
[----:B------:R-:W-:-:S04]  /*f3a0*/  @P0 LOP3.LUT R6, R7, R6, RZ, 0x3c, !PT ;  /* 0x0000000607060212 */ /* 0x000fc800078e3cff */
[----:B------:R-:W-:-:S05]  /*f3b0*/  @P0 LOP3.LUT R7, R7, R6, RZ, 0x3c, !PT ;  /* 0x0000000607070212 */ /* 0x000fca00078e3cff */
[----:B------:R-:W2:Y:S04]  /*f3c0*/  @P0 LDG.E.U16 R24, [R6.64] ;  /* 0x0000000a06180981 */ /* 0x000ea8000c1e1500 */
        /* <DEDUP_REMOVED lines=8> */
[----:B--2---:R0:W-:Y:S04]  /*f450*/  STL [R1+0x11fc], R24 ;  /* 0x0011fc1801007387 */ /* 0x0041e80000100800 */
[----:B0-----:R-:W2:Y:S04]  /*f460*/  LDL.LU R24, [R1+0x3cec] ;  /* 0x003cec0001187983 */ /* 0x001ea80000300800 */
[----:B------:R-:W3:Y:S04]  /*f470*/  LDL R6, [R1+0x135c] ;  /* 0x00135c0001067983 */ /* 0x000ee80000100800 */
[----:B------:R-:W3:Y:S01]  /*f480*/  LDL R7, [R1+0x1360] ;  /* 0x0013600001077983 */ /* 0x000ee20000100800 */
[----:B------:R-:W-:-:S02]  /*f490*/  PRMT R25, RZ, 0x7610, R25 ;  /* 0x00007610ff197816 */ /* 0x000fc40000000019 */
[----:B---3--:R-:W-:-:S04]  /*f4a0*/  @P0 LOP3.LUT R7, R7, R6, RZ, 0x3c, !PT ;  /* 0x0000000607070212 */ /* 0x008fc800078e3cff */
        /* <DEDUP_REMOVED lines=42> */
[----:B------:R-:W-:Y:S02]  /*f750*/  ISETP.GT.AND P0, PT, R4, 0x4, PT ;  /* 0x000000040400780c */ /* 0x000fe40003f04270 */
[----:B--2---:R-:W-:-:S11]  /*f760*/  PRMT R24, RZ, 0x7610, R24 ;  /* 0x00007610ff187816 */ /* 0x004fd60000000018 */
[----:B---3--:R-:W-:-:S04]  /*f770*/  @P0 LOP3.LUT R7, R7, R6, RZ, 0x3c, !PT ;  /* 0x0000000607070212 */ /* 0x008fc800078e3cff */
[----:B------:R-:W-:-:S04]  /*f780*/  @P0 LOP3.LUT R6, R7, R6, RZ, 0x3c, !PT ;  /* 0x0000000607060212 */ /* 0x000fc800078e3cff */
[----:B------:R-:W-:-:S05]  /*f790*/  @P0 LOP3.LUT R7, R7, R6, RZ, 0x3c, !PT ;  /* 0x0000000607070212 */ /* 0x000fca00078e3cff */
[----:B------:R-:W2:Y:S04]  /*f7a0*/  @P0 LDG.E.U16 R24, [R6.64] ;  /* 0x0000000a06180981 */ /* 0x000ea8000c1e1500 */
[----:B----4-:R-:W-:Y:S04]  /*f7b0*/  STL [R1+0x3b00], R28 ;  /* 0x003b001c01007387 */ /* 0x010fe80000100800 */
        /* <DEDUP_REMOVED lines=124> */
[----:B------:R-:W-:-:S02]  /*ff80*/  PRMT R26, RZ, 0x7610, R26 ;  /* 0x00007610ff1a7816 */ /* 0x000fc4000000001a */
[----:B----4-:R-:W-:-:S04]  /*ff90*/  @P1 LOP3.LUT R7, R7, R6, RZ, 0x3c, !PT ;  /* 0x0000000607071212 */ /* 0x010fc800078e3cff */
[----:B------:R-:W-:-:S04]  /*ffa0*/  @P1 LOP3.LUT R6, R7, R6, RZ, 0x3c, !PT ;  /* 0x0000000607061212 */ /* 0x000fc800078e3cff */
[----:B------:R-:W-:-:S05]  /*ffb0*/  @P1 LOP3.LUT R7, R7, R6, RZ, 0x3c, !PT ;  /* 0x0000000607071212 */ /* 0x000fca00078e3cff */
[----:B------:R-:W4:Y:S04]  /*ffc0*/  @P1 LDG.E.U16 R26, [R6.64] ;  /* 0x0000000a061a1981 */ /* 0x000f28000c1e1500 */
[----:B----4-:R0:W-:Y:S04]  /*ffd0*/  STL [R1+0x1208], R26 ;  /* 0x0012081a01007387 */ /* 0x0101e80000100800 */
[----:B0-----:R-:W4:Y:S04]  /*ffe0*/  LDL.LU R26, [R1+0x3ca0] ;  /* 0x003ca000011a7983 */ /* 0x001f280000300800 */
[----:B------:R-:W2:Y:S04]  /*fff0*/  LDL R6, [R1+0x12bc] ;  /* 0x0012bc0001067983 */ /* 0x000ea80000100800 */
[----:B------:R-:W2:Y:S01]  /*10000*/  LDL R7, [R1+0x12c0] ;  /* 0x0012c00001077983 */ /* 0x000ea20000100800 */
[----:B------:R-:W-:-:S02]  /*10010*/  PRMT R27, RZ, 0x7610, R27 ;  /* 0x00007610ff1b7816 */ /* 0x000fc4000000001b */
[----:B--2---:R-:W-:-:S04]  /*10020*/  @P1 LOP3.LUT R7, R7, R6, RZ, 0x3c, !PT ;  /* 0x0000000607071212 */ /* 0x004fc800078e3cff */
[----:B------:R-:W-:-:S04]  /*10030*/  @P1 LOP3.LUT R6, R7, R6, RZ, 0x3c, !PT ;  /* 0x0000000607061212 */ /* 0x000fc800078e3cff */
[----:B------:R-:W-:-:S05]  /*10040*/  @P1 LOP3.LUT R7, R7, R6, RZ, 0x3c, !PT ;  /* 0x0000000607071212 */ /* 0x000fca00078e3cff */
[----:B------:R-:W2:Y:S01]  /*10050*/  @P1 LDG.E.U16 R27, [R6.64] ;  /* 0x0000000a061b1981 */ /* 0x000ea2000c1e1500 */
[----:B------:R-:W-:-:S03]  /*10060*/  ISETP.GT.AND P0, PT, R4, 0x8, PT ;  /* 0x000000080400780c */ /* 0x000fc60003f04270 */
[----:B--2---:R0:W-:Y:S04]  /*10070*/  STL [R1+0x1204], R27 ;  /* 0x0012041b01007387 */ /* 0x0041e80000100800 */
[----:B0-----:R-:W2:Y:S04]  /*10080*/  LDL.LU R27, [R1+0x3c9c] ;  /* 0x003c9c00011b7983 */ /* 0x001ea80000300800 */
[----:B------:R-:W2:Y:S04]  /*10090*/  LDL R6, [R1+0x12b4] ;  /* 0x0012b40001067983 */ /* 0x000ea80000100800 */
[----:B------:R-:W2:Y:S01]  /*100a0*/  LDL R7, [R1+0x12b8] ;  /* 0x0012b80001077983 */ /* 0x000ea20000100800 */
[----:B------:R-:W-:-:S02]  /*100b0*/  PRMT R24, RZ, 0x7610, R24 ;  /* 0x00007610ff187816 */ /* 0x000fc40000000018 */
[----:B--2---:R-:W-:-:S04]  /*100c0*/  @P0 LOP3.LUT R7, R7, R6, RZ, 0x3c, !PT ;  /* 0x0000000607070212 */ /* 0x004fc800078e3cff */
[----:B------:R-:W-:-:S04]  /*100d0*/  @P0 LOP3.LUT R6, R7, R6, RZ, 0x3c, !PT ;  /* 0x0000000607060212 */ /* 0x000fc800078e3cff */
[----:B------:R-:W-:-:S05]  /*100e0*/  @P0 LOP3.LUT R7, R7, R6, RZ, 0x3c, !PT ;  /* 0x0000000607070212 */ /* 0x000fca00078e3cff */
[----:B------:R0:W2:Y:S04]  /*100f0*/  @P0 LDG.E.U16 R24, [R6.64] ;  /* 0x0000000a06180981 */ /* 0x0000a8000c1e1500 */
[----:B0-----:R-:W4:Y:S04]  /*10100*/  LDL R6, [R1+0x12ac] ;  /* 0x0012ac0001067983 */ /* 0x001f280000100800 */
[----:B------:R-:W4:Y:S01]  /*10110*/  LDL R7, [R1+0x12b0] ;  /* 0x0012b00001077983 */ /* 0x000f220000100800 */
[----:B---3--:R-:W-:-:S03]  /*10120*/  PRMT R25, RZ, 0x7610, R25 ;  /* 0x00007610ff197816 */ /* 0x008fc60000000019 */
[----:B--2---:R-:W-:Y:S01]  /*10130*/  STL [R1+0x3b68], R24 ;  /* 0x003b681801007387 */ /* 0x004fe20000100800 */
[----:B----4-:R-:W-:-:S04]  /*10140*/  @P0 LOP3.LUT R7, R7, R6, RZ, 0x3c, !PT ;  /* 0x0000000607070212 */ /* 0x010fc800078e3cff */
[----:B------:R-:W-:-:S04]  /*10150*/  @P0 LOP3.LUT R6, R7, R6, RZ, 0x3c, !PT ;  /* 0x0000000607060212 */ /* 0x000fc800078e3cff */
[----:B------:R-:W-:-:S05]  /*10160*/  @P0 LOP3.LUT R7, R7, R6, RZ, 0x3c, !PT ;  /* 0x0000000607070212 */ /* 0x000fca00078e3cff */
[----:B------:R0:W2:Y:S04]  /*10170*/  @P0 LDG.E.U16 R25, [R6.64] ;  /* 0x0000000a06190981 */ /* 0x0000a8000c1e1500 */
[----:B0-----:R-:W3:Y:S04]  /*10180*/  LDL R6, [R1+0x1390] ;  /* 0x0013900001067983 */ /* 0x001ee80000100800 */
[----:B------:R-:W3:Y:S01]  /*10190*/  LDL R7, [R1+0x1394] ;  /* 0x0013940001077983 */ /* 0x000ee20000100800 */
[----:B------:R-:W-:-:S03]  /*101a0*/  PRMT R26, RZ, 0x7610, R26 ;  /* 0x00007610ff1a7816 */ /* 0x000fc6000000001a */
[----:B--2---:R-:W-:Y:S01]  /*101b0*/  STL [R1+0x3b6c], R25 ;  /* 0x003b6c1901007387 */ /* 0x004fe20000100800 */
[----:B---3--:R-:W-:-:S04]  /*101c0*/  @P0 LOP3.LUT R7, R7, R6, RZ, 0x3c, !PT ;  /* 0x0000000607070212 */ /* 0x008fc800078e3cff */
        /* <DEDUP_REMOVED lines=13> */
[----:B------:R-:W-:Y:S02]  /*102a0*/  ISETP.GT.AND P1, PT, R4, 0x9, PT ;  /* 0x000000090400780c */ /* 0x000fe40003f24270 */
[----:B------:R-:W-:-:S11]  /*102b0*/  PRMT R17, RZ, 0x7610, R17 ;  /* 0x00007610ff117816 */ /* 0x000fd60000000011 */
        /* <DEDUP_REMOVED lines=17> */
[----:B----4-:R-:W-:-:S02]  /*103d0*/  PRMT R16, RZ, 0x7610, R16 ;  /* 0x00007610ff107816 */ /* 0x010fc40000000010 */
[----:B--2---:R-:W-:-:S04]  /*103e0*/  @P1 LOP3.LUT R7, R7, R6, RZ, 0x3c, !PT ;  /* 0x0000000607071212 */ /* 0x004fc800078e3cff */
        /* <DEDUP_REMOVED lines=21> */
[----:B------:R-:W-:Y:S04]  /*10540*/  STL [R1+0x3b34], R29 ;  /* 0x003b341d01007387 */ /* 0x000fe80000100800 */
[----:B--2---:R0:W-:Y:S04]  /*10550*/  STL [R1+0x1194], R16 ;  /* 0x0011941001007387 */ /* 0x0041e80000100800 */
[----:B0-----:R-:W2:Y:S04]  /*10560*/  LDL.LU R16, [R1+0x3c8c] ;  /* 0x003c8c0001107983 */ /* 0x001ea80000300800 */
[----:B------:R-:W3:Y:S04]  /*10570*/  LDL R6, [R1+0x1398] ;  /* 0x0013980001067983 */ /* 0x000ee80000100800 */
[----:B------:R-:W3:Y:S01]  /*10580*/  LDL R7, [R1+0x139c] ;  /* 0x00139c0001077983 */ /* 0x000ee20000100800 */
[----:B--2---:R-:W-:-:S02]  /*10590*/  PRMT R16, RZ, 0x7610, R16 ;  /* 0x00007610ff107816 */ /* 0x004fc40000000010 */
[----:B---3--:R-:W-:-:S04]  /*105a0*/  @P0 LOP3.LUT R7, R7, R6, RZ, 0x3c, !PT ;  /* 0x0000000607070212 */ /* 0x008fc800078e3cff */
[----:B------:R-:W-:-:S04]  /*105b0*/  @P0 LOP3.LUT R6, R7, R6, RZ, 0x3c, !PT ;  /* 0x0000000607060212 */ /* 0x000fc800078e3cff */
[----:B------:R-:W-:-:S05]  /*105c0*/  @P0 LOP3.LUT R7, R7, R6, RZ, 0x3c, !PT ;  /* 0x0000000607070212 */ /* 0x000fca00078e3cff */
[----:B------:R-:W2:Y:S04]  /*105d0*/  @P0 LDG.E.U16 R16, [R6.64] ;  /* 0x0000000a06100981 */ /* 0x000ea8000c1e1500 */
        /* <DEDUP_REMOVED lines=17> */
[----:B------:R-:W2:Y:S01]  /*106f0*/  @P0 LDG.E.U16 R16, [R6.64] ;  /* 0x0000000a06100981 */ /* 0x000ea2000c1e1500 */
[----:B------:R-:W-:-:S03]  /*10700*/  ISETP.GT.AND P1, PT, R4, 0xb, PT ;  /* 0x0000000b0400780c */ /* 0x000fc60003f24270 */
        /* <DEDUP_REMOVED lines=137> */
[----:B------:R-:W2:Y:S04]  /*10fa0*/  @P0 LDG.E.U16 R19, [R6.64] ;  /* 0x0000000a06130981 */ /* 0x000ea8000c1e1500 */
        /* <DEDUP_REMOVED lines=37> */
[----:B0-----:R-:W2:Y:S04]  /*11200*/  LDL R6, [R1+0x1468] ;  /* 0x0014680001067983 */ /* 0x001ea80000100800 */
[----:B------:R-:W2:Y:S01]  /*11210*/  LDL R7, [R1+0x146c] ;  /* 0x00146c0001077983 */ /* 0x000ea20000100800 */
[----:B------:R-:W-:Y:S02]  /*11220*/  PRMT R23, RZ, 0x7610, R23 ;  /* 0x00007610ff177816 */ /* 0x000fe40000000017 */
[----:B--2---:R-:W-:-:S04]  /*11230*/  @P1 LOP3.LUT R7, R7, R6, RZ, 0x3c, !PT ;  /* 0x0000000607071212 */ /* 0x004fc800078e3cff */
[----:B------:R-:W-:-:S04]  /*11240*/  @P1 LOP3.LUT R6, R7, R6, RZ, 0x3c, !PT ;  /* 0x0000000607061212 */ /* 0x000fc800078e3cff */
[----:B------:R-:W-:-:S05]  /*11250*/  @P1 LOP3.LUT R7, R7, R6, RZ, 0x3c, !PT ;  /* 0x0000000607071212 */ /* 0x000fca00078e3cff */
[----:B------:R-:W2:Y:S04]  /*11260*/  @P1 LDG.E.U16 R23, [R6.64] ;  /* 0x0000000a06171981 */ /* 0x000ea8000c1e1500 */
[----:B------:R-:W-:Y:S01]  /*11270*/  STL [R1+0x3afc], R0 ;  /* 0x003afc0001007387 */ /* 0x000fe20000100800 */
        /* <DEDUP_REMOVED lines=12> */
[----:B---3--:R-:W-:Y:S02]  /*11340*/  PRMT R17, RZ, 0x7610, R17 ;  /* 0x00007610ff117816 */ /* 0x008fe40000000011 */
[----:B--2---:R-:W-:-:S04]  /*11350*/  @P0 LOP3.LUT R7, R7, R6, RZ, 0x3c, !PT ;  /* 0x0000000607070212 */ /* 0x004fc800078e3cff */
[----:B------:R-:W-:-:S04]  /*11360*/  @P0 LOP3.LUT R6, R7, R6, RZ, 0x3c, !PT ;  /* 0x0000000607060212 */ /* 0x000fc800078e3cff */
[----:B------:R-:W-:-:S05]  /*11370*/  @P0 LOP3.LUT R7, R7, R6, RZ, 0x3c, !PT ;  /* 0x0000000607070212 */ /* 0x000fca00078e3cff */
[----:B------:R0:W2:Y:S04]  /*11380*/  @P0 LDG.E.U16 R17, [R6.64] ;  /* 0x0000000a06110981 */ /* 0x0000a8000c1e1500 */
[----:B0-----:R-:W3:Y:S04]  /*11390*/  LDL R6, [R1+0x1490] ;  /* 0x0014900001067983 */ /* 0x001ee80000100800 */
[----:B------:R-:W3:Y:S01]  /*113a0*/  LDL R7, [R1+0x1494] ;  /* 0x0014940001077983 */ /* 0x000ee20000100800 */
[----:B----4-:R-:W-:Y:S02]  /*113b0*/  PRMT R18, RZ, 0x7610, R18 ;  /* 0x00007610ff127816 */ /* 0x010fe40000000012 */
[----:B---3--:R-:W-:-:S04]  /*113c0*/  @P0 LOP3.LUT R7, R7, R6, RZ, 0x3c, !PT ;  /* 0x0000000607070212 */ /* 0x008fc800078e3cff */
[----:B------:R-:W-:-:S04]  /*113d0*/  @P0 LOP3.LUT R6, R7, R6, RZ, 0x3c, !PT ;  /* 0x0000000607060212 */ /* 0x000fc800078e3cff */
[----:B------:R-:W-:-:S05]  /*113e0*/  @P0 LOP3.LUT R7, R7, R6, RZ, 0x3c, !PT ;  /* 0x0000000607070212 */ /* 0x000fca00078e3cff */
[----:B------:R0:W3:Y:S04]  /*113f0*/  @P0 LDG.E.U16 R18, [R6.64] ;  /* 0x0000000a06120981 */ /* 0x0000e8000c1e1500 */
[----:B0-----:R-:W4:Y:S04]  /*11400*/  LDL R6, [R1+0x1488] ;  /* 0x0014880001067983 */ /* 0x001f280000100800 */
[----:B------:R-:W4:Y:S01]  /*11410*/  LDL R7, [R1+0x148c] ;  /* 0x00148c0001077983 */ /* 0x000f220000100800 */
[----:B------:R-:W-:Y:S02]  /*11420*/  PRMT R19, RZ, 0x7610, R19 ;  /* 0x00007610ff137816 */ /* 0x000fe40000000013 */
[----:B----4-:R-:W-:-:S04]  /*11430*/  @P0 LOP3.LUT R7, R7, R6, RZ, 0x3c, !PT ;  /* 0x0000000607070212 */ /* 0x010fc800078e3cff */
[----:B------:R-:W-:-:S04]  /*11440*/  @P0 LOP3.LUT R6, R7, R6, RZ, 0x3c, !PT ;  /* 0x0000000607060212 */ /* 0x000fc800078e3cff */
[----:B------:R-:W-:-:S05]  /*11450*/  @P0 LOP3.LUT R7, R7, R6, RZ, 0x3c, !PT ;  /* 0x0000000607070212 */ /* 0x000fca00078e3cff */
[----:B------:R0:W4:Y:S04]  /*11460*/  @P0 LDG.E.U16 R19, [R6.64] ;  /* 0x0000000a06130981 */ /* 0x000128000c1e1500 */
[----:B0-----:R-:W2:Y:S04]  /*11470*/  LDL R6, [R1+0x1480] ;  /* 0x0014800001067983 */ /* 0x001ea80000100800 */
[----:B------:R-:W2:Y:S01]  /*11480*/  LDL R7, [R1+0x1484] ;  /* 0x0014840001077983 */ /* 0x000ea20000100800 */
[----:B------:R-:W-:Y:S02]  /*11490*/  ISETP.GT.AND P1, PT, R4, 0x11, PT ;  /* 0x000000110400780c */ /* 0x000fe40003f24270 */
[----:B------:R-:W-:-:S11]  /*114a0*/  PRMT R20, RZ, 0x7610, R20 ;  /* 0x00007610ff147816 */ /* 0x000fd60000000014 */
[----:B--2---:R-:W-:-:S04]  /*114b0*/  @P1 LOP3.LUT R7, R7, R6, RZ, 0x3c, !PT ;  /* 0x0000000607071212 */ /* 0x004fc800078e3cff */
        /* <DEDUP_REMOVED lines=9> */
[----:B------:R-:W-:Y:S01]  /*11550*/  @P1 LOP3.LUT R7, R7, R6, RZ, 0x3c, !PT ;  /* 0x0000000607071212 */ /* 0x000fe200078e3cff */
[----:B------:R-:W-:Y:S04]  /*11560*/  STL [R1+0x3b3c], R20 ;  /* 0x003b3c1401007387 */ /* 0x000fe80000100800 */
        /* <DEDUP_REMOVED lines=22> */
[----:B------:R-:W-:-:S02]  /*116d0*/  ISETP.GT.AND P0, PT, R4, 0x12, PT ;  /* 0x000000120400780c */ /* 0x000fc40003f04270 */
[----:B------:R-:W-:-:S11]  /*116e0*/  PRMT R11, RZ, 0x7610, R11 ;  /* 0x00007610ff0b7816 */ /* 0x000fd6000000000b */
[----:B---3--:R-:W-:-:S04]  /*116f0*/  @P0 LOP3.LUT R7, R7, R6, RZ, 0x3c, !PT ;  /* 0x0000000607070212 */ /* 0x008fc800078e3cff */
[----:B------:R-:W-:-:S04]  /*11700*/  @P0 LOP3.LUT R6, R7, R6, RZ, 0x3c, !PT ;  /* 0x0000000607060212 */ /* 0x000fc800078e3cff */
[----:B------:R-:W-:-:S05]  /*11710*/  @P0 LOP3.LUT R7, R7, R6, RZ, 0x3c, !PT ;  /* 0x0000000607070212 */ /* 0x000fca00078e3cff */
[----:B------:R-:W3:Y:S04]  /*11720*/  @P0 LDG.E.U16 R11, [R6.64] ;  /* 0x0000000a060b0981 */ /* 0x000ee8000c1e1500 */
[----:B--2---:R-:W-:Y:S04]  /*11730*/  STL [R1+0x3b54], R23 ;  /* 0x003b541701007387 */ /* 0x004fe80000100800 */
[----:B------:R-:W-:Y:S04]  /*11740*/  STL [R1+0x3b58], R23 ;  /* 0x003b581701007387 */ /* 0x000fe80000100800 */
[----:B---3--:R0:W-:Y:S04]  /*11750*/  STL [R1+0x1134], R11 ;  /* 0x0011340b01007387 */ /* 0x0081e80000100800 */
        /* <DEDUP_REMOVED lines=172> */
[----:B------:R0:W-:Y:S04]  /*12220*/  STL [R1+0x1158], R29 ;  /* 0x0011581d01007387 */ /* 0x0001e80000100800 */
[----:B0-----:R-:W3:Y:S04]  /*12230*/  LDL R29, [R1+0x1298] ;  /* 0x00129800011d7983 */ /* 0x001ee80000100800 */
[----:B--2---:R0:W-:Y:S04]  /*12240*/  STL [R1+0x1154], R8 ;  /* 0x0011540801007387 */ /* 0x0041e80000100800 */
[----:B0-----:R-:W2:Y:S04]  /*12250*/  LDL.LU R8, [R1+0x3be8] ;  /* 0x003be80001087983 */ /* 0x001ea80000300800 */
[----:B------:R-:W2:Y:S04]  /*12260*/  LDL R6, [R1+0x1540] ;  /* 0x0015400001067983 */ /* 0x000ea80000100800 */
[----:B------:R-:W2:Y:S01]  /*12270*/  LDL R7, [R1+0x1544] ;  /* 0x0015440001077983 */ /* 0x000ea20000100800 */
[----:B------:R-:W-:-:S02]  /*12280*/  ISETP.GT.AND P1, PT, R4, 0x17, PT ;  /* 0x000000170400780c */ /* 0x000fc40003f24270 */
[----:B------:R-:W-:-:S11]  /*12290*/  PRMT R12, RZ, 0x7610, R12 ;  /* 0x00007610ff0c7816 */ /* 0x000fd6000000000c */
        /* <DEDUP_REMOVED lines=31> */
[----:B------:R-:W-:Y:S02]  /*12490*/  ISETP.GT.AND P0, PT, R4, 0x18, PT ;  /* 0x000000180400780c */ /* 0x000fe40003f04270 */
[----:B------:R-:W-:Y:S01]  /*124a0*/  PRMT R11, RZ, 0x7610, R11 ;  /* 0x00007610ff0b7816 */ /* 0x000fe2000000000b */
[----:B--2---:R0:W-:Y:S04]  /*124b0*/  STL [R1+0x113c], R15 ;  /* 0x00113c0f01007387 */ /* 0x0041e80000100800 */
[----:B0-----:R-:W2:Y:S04]  /*124c0*/  LDL.LU R15, [R1+0x3bd8] ;  /* 0x003bd800010f7983 */ /* 0x001ea80000300800 */
[----:B------:R-:W2:Y:S02]  /*124d0*/  LDL R7, [R1+0x1294] ;  /* 0x0012940001077983 */ /* 0x000ea40000100800 */
[----:B---3--:R-:W-:Y:S01]  /*124e0*/  @P0 IMAD.MOV.U32 R6, RZ, RZ, R29 ;  /* 0x000000ffff060224 */ /* 0x008fe200078e001d */
[----:B------:R-:W-:-:S02]  /*124f0*/  PRMT R10, RZ, 0x7610, R10 ;  /* 0x00007610ff0a7816 */ /* 0x000fc4000000000a */
[----:B------:R-:W-:Y:S01]  /*12500*/  PRMT R9, RZ, 0x7610, R9 ;  /* 0x00007610ff097816 */ /* 0x000fe20000000009 */
[----:B------:R-:W3:Y:S04]  /*12510*/  LDL R29, [R1+0x156c] ;  /* 0x00156c00011d7983 */ /* 0x000ee80000100800 */
[----:B--2---:R0:W2:Y:S04]  /*12520*/  @P0 LDG.E.U16 R11, [R6.64] ;  /* 0x0000000a060b0981 */ /* 0x0040a8000c1e1500 */
[----:B0-----:R-:W2:Y:S04]  /*12530*/  LDL R6, [R1+0x128c] ;  /* 0x00128c0001067983 */ /* 0x001ea80000100800 */
[----:B------:R-:W2:Y:S02]  /*12540*/  LDL R7, [R1+0x1290] ;  /* 0x0012900001077983 */ /* 0x000ea40000100800 */
[----:B--2---:R-:W-:-:S04]  /*12550*/  @P0 LOP3.LUT R7, R7, R6, RZ, 0x3c, !PT ;  /* 0x0000000607070212 */ /* 0x004fc800078e3cff */
[----:B------:R-:W-:-:S04]  /*12560*/  @P0 LOP3.LUT R6, R7, R6, RZ, 0x3c, !PT ;  /* 0x0000000607060212 */ /* 0x000fc800078e3cff */
[----:B------:R-:W-:-:S05]  /*12570*/  @P0 LOP3.LUT R7, R7, R6, RZ, 0x3c, !PT ;  /* 0x0000000607070212 */ /* 0x000fca00078e3cff */
[----:B------:R0:W2:Y:S04]  /*12580*/  @P0 LDG.E.U16 R10, [R6.64] ;  /* 0x0000000a060a0981 */ /* 0x0000a8000c1e1500 */
[----:B0-----:R-:W2:Y:S04]  /*12590*/  LDL R6, [R1+0x1284] ;  /* 0x0012840001067983 */ /* 0x001ea80000100800 */
[----:B------:R-:W2:Y:S02]  /*125a0*/  LDL R7, [R1+0x1288] ;  /* 0x0012880001077983 */ /* 0x000ea40000100800 */
        /* <DEDUP_REMOVED lines=10> */
[----:B------:R0:W2:Y:S04]  /*12650*/  @P0 LDG.E.U16 R8, [R6.64] ;  /* 0x0000000a06080981 */ /* 0x0000a8000c1e1500 */
        /* <DEDUP_REMOVED lines=8> */
[----:B0-----:R-:W4:Y:S01]  /*126e0*/  LDL R7, [R1+0x155c] ;  /* 0x00155c0001077983 */ /* 0x001f220000100800 */
[----:B------:R-:W-:Y:S01]  /*126f0*/  PRMT R13, RZ, 0x7610, R13 ;  /* 0x00007610ff0d7816 */ /* 0x000fe2000000000d */
[----:B---3--:R-:W-:Y:S02]  /*12700*/  @P1 IMAD.MOV.U32 R6, RZ, RZ, R29 ;  /* 0x000000ffff061224 */ /* 0x008fe400078e001d */
[----:B--2---:R-:W-:Y:S04]  /*12710*/  STL [R1+0x3b5c], R12 ;  /* 0x003b5c0c01007387 */ /* 0x004fe80000100800 */
[----:B------:R-:W-:Y:S01]  /*12720*/  STL [R1+0x3b60], R12 ;  /* 0x003b600c01007387 */ /* 0x000fe20000100800 */
[----:B------:R-:W-:-:S03]  /*12730*/  PRMT R14, RZ, 0x7610, R14 ;  /* 0x00007610ff0e7816 */ /* 0x000fc6000000000e */
[----:B------:R-:W2:Y:S04]  /*12740*/  LDL R29, [R1+0x1598] ;  /* 0x00159800011d7983 */ /* 0x000ea80000100800 */
[----:B----4-:R0:W3:Y:S04]  /*12750*/  @P1 LDG.E.U16 R13, [R6.64] ;  /* 0x0000000a060d1981 */ /* 0x0100e8000c1e1500 */
[----:B0-----:R-:W4:Y:S04]  /*12760*/  LDL R6, [R1+0x1570] ;  /* 0x0015700001067983 */ /* 0x001f280000100800 */
[----:B------:R-:W4:Y:S04]  /*12770*/  LDL R7, [R1+0x1578] ;  /* 0x0015780001077983 */ /* 0x000f280000100800 */
[----:B---3--:R-:W-:Y:S01]  /*12780*/  STL [R1+0x3b64], R13 ;  /* 0x003b640d01007387 */ /* 0x008fe20000100800 */
[----:B----4-:R-:W-:-:S04]  /*12790*/  @P1 LOP3.LUT R7, R7, R6, RZ, 0x3c, !PT ;  /* 0x0000000607071212 */ /* 0x010fc800078e3cff */
        /* <DEDUP_REMOVED lines=29> */
[----:B------:R-:W3:Y:S01]  /*12970*/  LDL R7, [R1+0x1590] ;  /* 0x0015900001077983 */ /* 0x000ee20000100800 */
[----:B------:R-:W-:Y:S01]  /*12980*/  @P0 IMAD.MOV.U32 R6, RZ, RZ, R29 ;  /* 0x000000ffff060224 */ /* 0x000fe200078e001d */
[----:B------:R-:W-:-:S02]  /*12990*/  PRMT R28, RZ, 0x7610, R28 ;  /* 0x00007610ff1c7816 */ /* 0x000fc4000000001c */
[----:B------:R-:W4:Y:S01]  /*129a0*/  LDL R29, [R1+0x15b4] ;  /* 0x0015b400011d7983 */ /* 0x000f220000100800 */
[----:B--2---:R-:W-:-:S06]  /*129b0*/  PRMT R5, RZ, 0x7610, R5 ;  /* 0x00007610ff057816 */ /* 0x004fcc0000000005 */
[----:B---3--:R0:W2:Y:S04]  /*129c0*/  @P0 LDG.E.U16 R5, [R6.64] ;  /* 0x0000000a06050981 */ /* 0x0080a8000c1e1500 */
[----:B0-----:R-:W3:Y:S04]  /*129d0*/  LDL R6, [R1+0x1594] ;  /* 0x0015940001067983 */ /* 0x001ee80000100800 */
[----:B------:R-:W3:Y:S04]  /*129e0*/  LDL R7, [R1+0x15a8] ;  /* 0x0015a80001077983 */ /* 0x000ee80000100800 */
[----:B--2---:R0:W-:Y:S01]  /*129f0*/  STL [R1+0x10cc], R5 ;  /* 0x0010cc0501007387 */ /* 0x0041e20000100800 */
[----:B------:R-:W-:-:S02]  /*12a00*/  ISETP.GT.AND P1, PT, R4, 0x1b, PT ;  /* 0x0000001b0400780c */ /* 0x000fc40003f24270 */
[----:B------:R-:W-:Y:S01]  /*12a10*/  PRMT R2, RZ, 0x7610, R2 ;  /* 0x00007610ff027816 */ /* 0x000fe20000000002 */
[----:B0-----:R-:W2:Y:S01]  /*12a20*/  LDL R5, [R1+0x15c8] ;  /* 0x0015c80001057983 */ /* 0x001ea20000100800 */
[----:B---3--:R-:W-:-:S04]  /*12a30*/  @P0 LOP3.LUT R7, R7, R6, RZ, 0x3c, !PT ;  /* 0x0000000607070212 */ /* 0x008fc800078e3cff */
[----:B------:R-:W-:-:S04]  /*12a40*/  @P0 LOP3.LUT R6, R7, R6, RZ, 0x3c, !PT ;  /* 0x0000000607060212 */ /* 0x000fc800078e3cff */
[----:B------:R-:W-:-:S05]  /*12a50*/  @P0 LOP3.LUT R7, R7, R6, RZ, 0x3c, !PT ;  /* 0x0000000607070212 */ /* 0x000fca00078e3cff */
[----:B------:R0:W3:Y:S04]  /*12a60*/  @P0 LDG.E.U16 R28, [R6.64] ;  /* 0x0000000a061c0981 */ /* 0x0000e8000c1e1500 */
[----:B0-----:R-:W2:Y:S04]  /*12a70*/  LDL R6, [R1+0x15a0] ;  /* 0x0015a00001067983 */ /* 0x001ea80000100800 */
[----:B------:R-:W2:Y:S02]  /*12a80*/  LDL R7, [R1+0x15a4] ;  /* 0x0015a40001077983 */ /* 0x000ea40000100800 */
[----:B--2---:R-:W-:-:S04]  /*12a90*/  @P1 LOP3.LUT R7, R7, R6, RZ, 0x3c, !PT ;  /* 0x0000000607071212 */ /* 0x004fc800078e3cff */
[----:B------:R-:W-:-:S04]  /*12aa0*/  @P1 LOP3.LUT R6, R7, R6, RZ, 0x3c, !PT ;  /* 0x0000000607061212 */ /* 0x000fc800078e3cff */
[----:B------:R-:W-:-:S05]  /*12ab0*/  @P1 LOP3.LUT R7, R7, R6, RZ, 0x3c, !PT ;  /* 0x0000000607071212 */ /* 0x000fca00078e3cff */
[----:B------:R-:W2:Y:S04]  /*12ac0*/  @P1 LDG.E.U16 R2, [R6.64] ;  /* 0x0000000a06021981 */ /* 0x000ea8000c1e1500 */
[----:B---3--:R-:W-:Y:S04]  /*12ad0*/  STL [R1+0x3b04], R28 ;  /* 0x003b041c01007387 */ /* 0x008fe80000100800 */
        /* <DEDUP_REMOVED lines=19> */
[----:B0-----:R-:W2:Y:S01]  /*12c10*/  LDL.LU R2, [R1+0x3bc4] ;  /* 0x003bc40001027983 */ /* 0x001ea20000300800 */
[----:B------:R-:W-:Y:S02]  /*12c20*/  @P1 IMAD.MOV.U32 R6, RZ, RZ, R5 ;  /* 0x000000ffff061224 */ /* 0x000fe400078e0005 */
[----:B----4-:R-:W-:Y:S01]  /*12c30*/  @P1 IMAD.MOV.U32 R7, RZ, RZ, R29 ;  /* 0x000000ffff071224 */ /* 0x010fe200078e001d */
[----:B------:R-:W3:Y:S04]  /*12c40*/  LDL R5, [R1+0x15e4] ;  /* 0x0015e40001057983 */ /* 0x000ee80000100800 */
[----:B------:R-:W4:Y:S01]  /*12c50*/  LDL R29, [R1+0x15e0] ;  /* 0x0015e000011d7983 */ /* 0x000f220000100800 */
[----:B--2---:R-:W-:-:S06]  /*12c60*/  PRMT R2, RZ, 0x7610, R2 ;  /* 0x00007610ff027816 */ /* 0x004fcc0000000002 */
        /* <DEDUP_REMOVED lines=33> */
[----:B------:R-:W-:-:S02]  /*12e80*/  ISETP.GT.AND P1, PT, R4, 0x1d, PT ;  /* 0x0000001d0400780c */ /* 0x000fc40003f24270 */
[----:B------:R-:W-:Y:S02]  /*12e90*/  PRMT R3, RZ, 0x7610, R3 ;  /* 0x00007610ff037816 */ /* 0x000fe40000000003 */
[----:B--2---:R-:W-:Y:S02]  /*12ea0*/  PRMT R2, RZ, 0x7610, R2 ;  /* 0x00007610ff027816 */ /* 0x004fe40000000002 */
[----:B---3--:R-:W-:-:S04]  /*12eb0*/  @P0 LOP3.LUT R7, R7, R6, RZ, 0x3c, !PT ;  /* 0x0000000607070212 */ /* 0x008fc800078e3cff */
[----:B------:R-:W-:-:S04]  /*12ec0*/  @P0 LOP3.LUT R6, R7, R6, RZ, 0x3c, !PT ;  /* 0x0000000607060212 */ /* 0x000fc800078e3cff */
[----:B------:R-:W-:-:S05]  /*12ed0*/  @P0 LOP3.LUT R7, R7, R6, RZ, 0x3c, !PT ;  /* 0x0000000607070212 */ /* 0x000fca00078e3cff */
[----:B------:R0:W2:Y:S02]  /*12ee0*/  @P0 LDG.E.U16 R2, [R6.64] ;  /* 0x0000000a06020981 */ /* 0x0000a4000c1e1500 */
[----:B0-----:R-:W-:Y:S02]  /*12ef0*/  @P1 IMAD.MOV.U32 R6, RZ, RZ, R5 ;  /* 0x000000ffff061224 */ /* 0x001fe400078e0005 */
[----:B----4-:R-:W-:-:S05]  /*12f00*/  @P1 IMAD.MOV.U32 R7, RZ, RZ, R29 ;  /* 0x000000ffff071224 */ /* 0x010fca00078e001d */
[----:B------:R-:W3:Y:S04]  /*12f10*/  @P1 LDG.E.U16 R3, [R6.64] ;  /* 0x0000000a06031981 */ /* 0x000ee8000c1e1500 */
[----:B--2---:R0:W-:Y:S04]  /*12f20*/  STL [R1+0x1114], R2 ;  /* 0x0011140201007387 */ /* 0x0041e80000100800 */
[----:B------:R-:W2:Y:S04]  /*12f30*/  LDL R29, [R1+0x15fc] ;  /* 0x0015fc00011d7983 */ /* 0x000ea80000100800 */
[----:B------:R-:W4:Y:S04]  /*12f40*/  LDL R5, [R1+0x1610] ;  /* 0x0016100001057983 */ /* 0x000f280000100800 */
[----:B0-----:R-:W2:Y:S04]  /*12f50*/  LDL R2, [R1+0x1604] ;  /* 0x0016040001027983 */ /* 0x001ea80000100800 */
[----:B---3--:R0:W-:Y:S04]  /*12f60*/  STL [R1+0x1110], R3 ;  /* 0x0011100301007387 */ /* 0x0081e80000100800 */
[----:B0-----:R-:W3:Y:S04]  /*12f70*/  LDL.LU R3, [R1+0x3bb0] ;  /* 0x003bb00001037983 */ /* 0x001ee80000300800 */
[----:B------:R-:W2:Y:S04]  /*12f80*/  LDL R6, [R1+0x15dc] ;  /* 0x0015dc0001067983 */ /* 0x000ea80000100800 */
[----:B------:R-:W2:Y:S01]  /*12f90*/  LDL R7, [R1+0x15ec] ;  /* 0x0015ec0001077983 */ /* 0x000ea20000100800 */
[----:B---3--:R-:W-:-:S02]  /*12fa0*/  PRMT R3, RZ, 0x7610, R3 ;  /* 0x00007610ff037816 */ /* 0x008fc40000000003 */
        /* <DEDUP_REMOVED lines=25> */
[----:B------:R-:W3:Y:S02]  /*13140*/  LDL R7, [R1+0x1600] ;  /* 0x0016000001077983 */ /* 0x000ee40000100800 */
[----:B------:R-:W-:Y:S01]  /*13150*/  @P0 IMAD.MOV.U32 R6, RZ, RZ, R2 ;  /* 0x000000ffff060224 */ /* 0x000fe200078e0002 */
[----:B------:R-:W-:Y:S01]  /*13160*/  PRMT R0, RZ, 0x7610, R0 ;  /* 0x00007610ff007816 */ /* 0x000fe20000000000 */
[----:B------:R-:W4:Y:S01]  /*13170*/  LDL R2, [R1+0x1624] ;  /* 0x0016240001027983 */ /* 0x000f220000100800 */
[----:B--2---:R-:W-:-:S06]  /*13180*/  PRMT R3, RZ, 0x7610, R3 ;  /* 0x00007610ff037816 */ /* 0x004fcc0000000003 */
[----:B---3--:R4:W2:Y:S02]  /*13190*/  @P0 LDG.E.U16 R3, [R6.64] ;  /* 0x0000000a06030981 */ /* 0x0088a4000c1e1500 */
[----:B----4-:R-:W-:Y:S02]  /*131a0*/  @P0 IMAD.MOV.U32 R6, RZ, RZ, R5 ;  /* 0x000000ffff060224 */ /* 0x010fe400078e0005 */
[----:B------:R-:W-:-:S05]  /*131b0*/  @P0 IMAD.MOV.U32 R7, RZ, RZ, R29 ;  /* 0x000000ffff070224 */ /* 0x000fca00078e001d */
[----:B------:R0:W3:Y:S04]  /*131c0*/  @P0 LDG.E.U16 R0, [R6.64] ;  /* 0x0000000a06000981 */ /* 0x0000e8000c1e1500 */
[----:B--2---:R1:W-:Y:S04]  /*131d0*/  STL [R1+0x1100], R3 ;  /* 0x0011000301007387 */ /* 0x0043e80000100800 */
[----:B-1----:R-:W2:Y:S04]  /*131e0*/  LDL.LU R3, [R1+0x3ba0] ;  /* 0x003ba00001037983 */ /* 0x002ea80000300800 */
[----:B0-----:R-:W4:Y:S04]  /*131f0*/  LDL R6, [R1+0x160c] ;  /* 0x00160c0001067983 */ /* 0x001f280000100800 */
[----:B------:R-:W4:Y:S04]  /*13200*/  LDL R7, [R1+0x1618] ;  /* 0x0016180001077983 */ /* 0x000f280000100800 */
[----:B------:R-:W3:Y:S04]  /*13210*/  LDL R29, [R1+0x162c] ;  /* 0x00162c00011d7983 */ /* 0x000ee80000100800 */
[----:B------:R-:W3:Y:S01]  /*13220*/  LDL R5, [R1+0x163c] ;  /* 0x00163c0001057983 */ /* 0x000ee20000100800 */
[----:B--2---:R-:W-:-:S02]  /*13230*/  PRMT R3, RZ, 0x7610, R3 ;  /* 0x00007610ff037816 */ /* 0x004fc40000000003 */
[----:B----4-:R-:W-:-:S04]  /*13240*/  @P0 LOP3.LUT R7, R7, R6, RZ, 0x3c, !PT ;  /* 0x0000000607070212 */ /* 0x010fc800078e3cff */
        /* <DEDUP_REMOVED lines=8> */
[----:B------:R-:W-:-:S02]  /*132d0*/  PRMT R25, RZ, 0x7610, R25 ;  /* 0x00007610ff197816 */ /* 0x000fc40000000019 */
[----:B------:R-:W-:Y:S02]  /*132e0*/  ISETP.GT.AND P1, PT, R4, 0x1f, PT ;  /* 0x0000001f0400780c */ /* 0x000fe40003f24270 */
[----:B---3--:R-:W-:-:S04]  /*132f0*/  @P0 LOP3.LUT R7, R7, R6, RZ, 0x3c, !PT ;  /* 0x0000000607070212 */ /* 0x008fc800078e3cff */
[----:B------:R-:W-:-:S04]  /*13300*/  @P0 LOP3.LUT R6, R7, R6, RZ, 0x3c, !PT ;  /* 0x0000000607060212 */ /* 0x000fc800078e3cff */
[----:B------:R-:W-:-:S05]  /*13310*/  @P0 LOP3.LUT R7, R7, R6, RZ, 0x3c, !PT ;  /* 0x0000000607070212 */ /* 0x000fca00078e3cff */
[----:B------:R0:W3:Y:S04]  /*13320*/  @P0 LDG.E.U16 R25, [R6.64] ;  /* 0x0000000a06190981 */ /* 0x0000e8000c1e1500 */
[----:B0-----:R-:W4:Y:S01]  /*13330*/  LDL R7, [R1+0x1620] ;  /* 0x0016200001077983 */ /* 0x001f220000100800 */
[----:B--2---:R-:W-:Y:S01]  /*13340*/  PRMT R3, RZ, 0x7610, R3 ;  /* 0x00007610ff037816 */ /* 0x004fe20000000003 */
[----:B------:R-:W-:-:S05]  /*13350*/  @P1 IMAD.MOV.U32 R6, RZ, RZ, R2 ;  /* 0x000000ffff061224 */ /* 0x000fca00078e0002 */
[----:B----4-:R-:W2:Y:S04]  /*13360*/  @P1 LDG.E.U16 R3, [R6.64] ;  /* 0x0000000a06031981 */ /* 0x010ea8000c1e1500 */
[----:B---3--:R0:W-:Y:S04]  /*13370*/  STL [R1+0xc8], R25 ;  /* 0x0000c81901007387 */ /* 0x0081e80000100800 */
[----:B0-----:R-:W3:Y:S04]  /*13380*/  LDL R25, [R1+0x1824] ;  /* 0x0018240001197983 */ /* 0x001ee80000100800 */
[----:B--2---:R0:W-:Y:S04]  /*13390*/  STL [R1+0xc4], R3 ;  /* 0x0000c40301007387 */ /* 0x0041e80000100800 */
[----:B0-----:R-:W2:Y:S04]  /*133a0*/  LDL.LU R3, [R1+0x3b98] ;  /* 0x003b980001037983 */ /* 0x001ea80000300800 */
[----:B------:R-:W4:Y:S01]  /*133b0*/  LDL R7, [R1+0x161c] ;  /* 0x00161c0001077983 */ /* 0x000f220000100800 */
[----:B------:R-:W-:-:S03]  /*133c0*/  @P1 IMAD.MOV.U32 R6, RZ, RZ, R29 ;  /* 0x000000ffff061224 */ /* 0x000fc600078e001d */
[----:B------:R-:W0:Y:S04]  /*133d0*/  S2R R2, SR_TID.X ;  /* 0x0000000000027919 */ /* 0x000e280000002100 */
[----:B------:R-:W3:Y:S01]  /*133e0*/  LDL R29, [R1+0x1658] ;  /* 0x00165800011d7983 */ /* 0x000ee20000100800 */
[----:B--2---:R-:W-:-:S06]  /*133f0*/  PRMT R3, RZ, 0x7610, R3 ;  /* 0x00007610ff037816 */ /* 0x004fcc0000000003 */
[----:B----4-:R-:W2:Y:S01]  /*13400*/  @P1 LDG.E.U16 R3, [R6.64] ;  /* 0x0000000a06031981 */ /* 0x010ea2000c1e1500 */
[----:B0-----:R-:W-:-:S04]  /*13410*/  LOP3.LUT R2, R2, 0x1f, RZ, 0xc0, !PT ;  /* 0x0000001f02027812 */ /* 0x001fc800078ec0ff */
[----:B------:R-:W-:Y:S01]  /*13420*/  ISETP.GE.AND P0, PT, R2, R4, PT ;  /* 0x000000040200720c */ /* 0x000fe20003f06270 */
[----:B--2---:R0:W-:Y:S04]  /*13430*/  STL [R1+0xc0], R3 ;  /* 0x0000c00301007387 */ /* 0x0041e80000100800 */
[----:B0-----:R-:W2:Y:S04]  /*13440*/  LDL.LU R3, [R1+0x3b94] ;  /* 0x003b940001037983 */ /* 0x001ea80000300800 */
[----:B------:R-:W4:Y:S04]  /*13450*/  LDL.LU R2, [R1+0x3b90] ;  /* 0x003b900001027983 */ /* 0x000f280000300800 */
[----:B------:R-:W2:Y:S02]  /*13460*/  LDL R4, [R1+0x1630] ;  /* 0x0016300001047983 */ /* 0x000ea40000100800 */
[----:B--2---:R-:W-:-:S04]  /*13470*/  @P1 LOP3.LUT R5, R5, R4, RZ, 0x3c, !PT ;  /* 0x0000000405051212 */ /* 0x004fc800078e3cff */
[C---:B------:R-:W-:Y:S02]  /*13480*/  @P1 LOP3.LUT R4, R5.reuse, R4, RZ, 0x3c, !PT ;  /* 0x0000000405041212 */ /* 0x040fe400078e3cff */
[----:B----4-:R-:W-:Y:S02]  /*13490*/  PRMT R2, RZ, 0x7610, R2 ;  /* 0x00007610ff027816 */ /* 0x010fe40000000002 */
        /* <DEDUP_REMOVED lines=10> */
[----:B------:R3:W4:Y:S01]  /*13540*/  @P1 LDG.E.U16 R26, [R4.64] ;  /* 0x0000000a041a1981 */ /* 0x000722000c1e1500 */
[----:B--2---:R-:W-:Y:S01]  /*13550*/  PRMT R2, RZ, 0x7610, R2 ;  /* 0x00007610ff027816 */ /* 0x004fe20000000002 */
[----:B---3--:R-:W-:Y:S02]  /*13560*/  @!P0 IMAD.MOV.U32 R4, RZ, RZ, R25 ;  /* 0x000000ffff048224 */ /* 0x008fe400078e0019 */
[----:B------:R-:W-:Y:S01]  /*13570*/  @!P0 IMAD.MOV.U32 R5, RZ, RZ, R3 ;  /* 0x000000ffff058224 */ /* 0x000fe200078e0003 */
[----:B------:R-:W-:Y:S06]  /*13580*/  BAR.SYNC.DEFER_BLOCKING 0x0 ;  /* 0x0000000000007b1d */ /* 0x000fec0000010000 */
[----:B------:R-:W2:Y:S04]  /*13590*/  @!P0 LDG.E.U16 R2, [R4.64] ;  /* 0x0000000a04028981 */ /* 0x000ea8000c1e1500 */
[----:B----4-:R0:W-:Y:S04]  /*135a0*/  STL [R1+0xb8], R26 ;  /* 0x0000b81a01007387 */ /* 0x0101e80000100800 */
[----:B0-----:R-:W3:Y:S04]  /*135b0*/  LDL.LU R26, [R1+0x20] ;  /* 0x00002000011a7983 */ /* 0x001ee80000300800 */
[----:B------:R-:W4:Y:S04]  /*135c0*/  LDL.LU R25, [R1+0x24] ;  /* 0x0000240001197983 */ /* 0x000f280000300800 */
[----:B------:R-:W-:Y:S04]  /*135d0*/  STL [R1+0x186c], R3 ;  /* 0x00186c0301007387 */ /* 0x000fe80000100800 */
[----:B--2---:R0:W-:Y:S04]  /*135e0*/  STL [R1+0xb4], R2 ;  /* 0x0000b40201007387 */ /* 0x0041e80000100800 */
[----:B0-----:R-:W2:Y:S04]  /*135f0*/  LDL.LU R2, [R1+0x3b88] ;  /* 0x003b880001027983 */ /* 0x001ea80000300800 */
[----:B------:R-:W3:Y:S01]  /*13600*/  LDL R5, [R1+0x1634] ;  /* 0x0016340001057983 */ /* 0x000ee20000100800 */
[----:B------:R-:W-:-:S03]  /*13610*/  @!P0 IMAD.MOV.U32 R4, RZ, RZ, R29 ;  /* 0x000000ffff048224 */ /* 0x000fc600078e001d */
[----:B------:R-:W4:Y:S01]  /*13620*/  LDL.LU R29, [R1+0x28] ;  /* 0x00002800011d7983 */ /* 0x000f220000300800 */
[----:B--2---:R-:W-:-:S06]  /*13630*/  PRMT R2, RZ, 0x7610, R2 ;  /* 0x00007610ff027816 */ /* 0x004fcc0000000002 */
[----:B---3--:R-:W2:Y:S04]  /*13640*/  @!P0 LDG.E.U16 R2, [R4.64] ;  /* 0x0000000a04028981 */ /* 0x008ea8000c1e1500 */
[----:B--2---:R0:W-:Y:S04]  /*13650*/  STL [R1+0xb0], R2 ;  /* 0x0000b00201007387 */ /* 0x0041e80000100800 */
[----:B0-----:R-:W2:Y:S04]  /*13660*/  LDL.LU R2, [R1+0x3b84] ;  /* 0x003b840001027983 */ /* 0x001ea80000300800 */
[----:B------:R-:W3:Y:S04]  /*13670*/  LDL R4, [R1+0x1650] ;  /* 0x0016500001047983 */ /* 0x000ee80000100800 */
[----:B------:R-:W3:Y:S01]  /*13680*/  LDL R5, [R1+0x1738] ;  /* 0x0017380001057983 */ /* 0x000ee20000100800 */
[----:B------:R-:W-:-:S02]  /*13690*/  PRMT R24, RZ, 0x7610, R24 ;  /* 0x00007610ff187816 */ /* 0x000fc40000000018 */
[----:B---3--:R-:W-:-:S04]  /*136a0*/  @!P0 LOP3.LUT R5, R5, R4, RZ, 0x3c, !PT ;  /* 0x0000000405058212 */ /* 0x008fc800078e3cff */
[----:B------:R-:W-:-:S04]  /*136b0*/  @!P0 LOP3.LUT R4, R5, R4, RZ, 0x3c, !PT ;  /* 0x0000000405048212 */ /* 0x000fc800078e3cff */
[----:B------:R-:W-:-:S05]  /*136c0*/  @!P0 LOP3.LUT R5, R5, R4, RZ, 0x3c, !PT ;  /* 0x0000000405058212 */ /* 0x000fca00078e3cff */
[----:B------:R0:W3:Y:S04]  /*136d0*/  @!P0 LDG.E.U16 R24, [R4.64] ;  /* 0x0000000a04188981 */ /* 0x0000e8000c1e1500 */
[----:B0-----:R-:W3:Y:S04]  /*136e0*/  LDL R4, [R1+0x1648] ;  /* 0x0016480001047983 */ /* 0x001ee80000100800 */
[----:B------:R-:W3:Y:S01]  /*136f0*/  LDL R5, [R1+0x1730] ;  /* 0x0017300001057983 */ /* 0x000ee20000100800 */
[----:B--2---:R-:W-:Y:S02]  /*13700*/  PRMT R2, RZ, 0x7610, R2 ;  /* 0x00007610ff027816 */ /* 0x004fe40000000002 */
[----:B---3--:R-:W-:-:S04]  /*13710*/  @!P0 LOP3.LUT R5, R5, R4, RZ, 0x3c, !PT ;  /* 0x0000000405058212 */ /* 0x008fc800078e3cff */
[----:B------:R-:W-:-:S04]  /*13720*/  @!P0 LOP3.LUT R4, R5, R4, RZ, 0x3c, !PT ;  /* 0x0000000405048212 */ /* 0x000fc800078e3cff */
[----:B------:R-:W-:-:S05]  /*13730*/  @!P0 LOP3.LUT R5, R5, R4, RZ, 0x3c, !PT ;  /* 0x0000000405058212 */ /* 0x000fca00078e3cff */
[----:B------:R-:W2:Y:S04]  /*13740*/  @!P0 LDG.E.U16 R2, [R4.64] ;  /* 0x0000000a04028981 */ /* 0x000ea8000c1e1500 */
[----:B------:R0:W-:Y:S04]  /*13750*/  STL [R1+0xac], R24 ;  /* 0x0000ac1801007387 */ /* 0x0001e80000100800 */
[----:B0-----:R-:W3:Y:S04]  /*13760*/  LDL.LU R24, [R1+0x2c] ;  /* 0x00002c0001187983 */ /* 0x001ee80000300800 */
[----:B--2---:R0:W-:Y:S04]  /*13770*/  STL [R1+0xa8], R2 ;  /* 0x0000a80201007387 */ /* 0x0041e80000100800 */
[----:B0-----:R-:W2:Y:S04]  /*13780*/  LDL.LU R2, [R1+0x3b80] ;  /* 0x003b800001027983 */ /* 0x001ea80000300800 */
[----:B------:R-:W3:Y:S04]  /*13790*/  LDL R4, [R1+0x1724] ;  /* 0x0017240001047983 */ /* 0x000ee80000100800 */
[----:B------:R-:W3:Y:S01]  /*137a0*/  LDL R5, [R1+0x1728] ;  /* 0x0017280001057983 */ /* 0x000ee20000100800 */
[----:B--2---:R-:W-:-:S02]  /*137b0*/  PRMT R2, RZ, 0x7610, R2 ;  /* 0x00007610ff027816 */ /* 0x004fc40000000002 */
[----:B---3--:R-:W-:-:S04]  /*137c0*/  @!P0 LOP3.LUT R5, R5, R4, RZ, 0x3c, !PT ;  /* 0x0000000405058212 */ /* 0x008fc800078e3cff */
[----:B------:R-:W-:-:S04]  /*137d0*/  @!P0 LOP3.LUT R4, R5, R4, RZ, 0x3c, !PT ;  /* 0x0000000405048212 */ /* 0x000fc800078e3cff */
[----:B------:R-:W-:-:S05]  /*137e0*/  @!P0 LOP3.LUT R5, R5, R4, RZ, 0x3c, !PT ;  /* 0x0000000405058212 */ /* 0x000fca00078e3cff */
[----:B------:R-:W2:Y:S04]  /*137f0*/  @!P0 LDG.E.U16 R2, [R4.64] ;  /* 0x0000000a04028981 */ /* 0x000ea8000c1e1500 */
        /* <DEDUP_REMOVED lines=28> */
[----:B------:R-:W2:Y:S04]  /*139c0*/  LDL R4, [R1+0x16e4] ;  /* 0x0016e40001047983 */ /* 0x000ea80000100800 */
[----:B------:R-:W2:Y:S04]  /*139d0*/  LDL R5, [R1+0x16e8] ;  /* 0x0016e80001057983 */ /* 0x000ea80000100800 */
[----:B0-----:R-:W0:Y:S02]  /*139e0*/  S2R R2, SR_TID.X ;  /* 0x0000000000027919 */ /* 0x001e240000002100 */
[----:B0-----:R-:W-:-:S05]  /*139f0*/  LOP3.LUT R2, R2, 0x7f, RZ, 0xc0, !PT ;  /* 0x0000007f02027812 */ /* 0x001fca00078ec0ff */
[----:B------:R-:W-:-:S05]  /*13a00*/  IMAD.SHL.U32 R2, R2, 0x2, RZ ;  /* 0x0000000202027824 */ /* 0x000fca00078e00ff */
[----:B------:R0:W-:Y:S02]  /*13a10*/  STS.U16 [R2], R26 ;  /* 0x0000001a02007388 */ /* 0x0001e40000000400 */
[----:B0-----:R-:W-:Y:S02]  /*13a20*/  PRMT R2, RZ, 0x7610, R2 ;  /* 0x00007610ff027816 */ /* 0x001fe40000000002 */
[----:B------:R-:W3:Y:S01]  /*13a30*/  LDL.LU R26, [R1+0x3b70] ;  /* 0x003b7000011a7983 */ /* 0x000ee20000300800 */
[----:B--2---:R-:W-:-:S04]  /*13a40*/  @!P0 LOP3.LUT R5, R5, R4, RZ, 0x3c, !PT ;  /* 0x0000000405058212 */ /* 0x004fc800078e3cff */
[----:B------:R-:W-:-:S04]  /*13a50*/  @!P0 LOP3.LUT R4, R5, R4, RZ, 0x3c, !PT ;  /* 0x0000000405048212 */ /* 0x000fc800078e3cff */
[----:B------:R-:W-:-:S05]  /*13a60*/  @!P0 LOP3.LUT R5, R5, R4, RZ, 0x3c, !PT ;  /* 0x0000000405058212 */ /* 0x000fca00078e3cff */
[----:B------:R-:W2:Y:S04]  /*13a70*/  @!P0 LDG.E.U16 R2, [R4.64] ;  /* 0x0000000a04028981 */ /* 0x000ea8000c1e1500 */
[----:B--2---:R0:W-:Y:S04]  /*13a80*/  STL [R1+0x94], R2 ;  /* 0x0000940201007387 */ /* 0x0041e80000100800 */
[----:B------:R-:W2:Y:S04]  /*13a90*/  LDL R4, [R1+0x16d4] ;  /* 0x0016d40001047983 */ /* 0x000ea80000100800 */
[----:B------:R-:W2:Y:S04]  /*13aa0*/  LDL R5, [R1+0x16d8] ;  /* 0x0016d80001057983 */ /* 0x000ea80000100800 */
[----:B0-----:R-:W0:Y:S01]  /*13ab0*/  S2R R2, SR_TID.X ;  /* 0x0000000000027919 */ /* 0x001e220000002100 */
[----:B------:R-:W-:-:S02]  /*13ac0*/  PRMT R28, RZ, 0x7610, R28 ;  /* 0x00007610ff1c7816 */ /* 0x000fc4000000001c */
[----:B0-----:R-:W-:-:S05]  /*13ad0*/  LOP3.LUT R2, R2, 0x7f, RZ, 0xc0, !PT ;  /* 0x0000007f02027812 */ /* 0x001fca00078ec0ff */
[----:B------:R-:W-:-:S05]  /*13ae0*/  IMAD.SHL.U32 R2, R2, 0x2, RZ ;  /* 0x0000000202027824 */ /* 0x000fca00078e00ff */
[----:B----4-:R0:W-:Y:S04]  /*13af0*/  STS.U16 [R2+0x100], R25 ;  /* 0x0001001902007388 */ /* 0x0101e80000000400 */
[----:B0-----:R-:W4:Y:S01]  /*13b00*/  LDL.LU R25, [R1+0x3b6c] ;  /* 0x003b6c0001197983 */ /* 0x001f220000300800 */
[----:B--2---:R-:W-:-:S04]  /*13b10*/  @!P0 LOP3.LUT R5, R5, R4, RZ, 0x3c, !PT ;  /* 0x0000000405058212 */ /* 0x004fc800078e3cff */
[----:B------:R-:W-:-:S04]  /*13b20*/  @!P0 LOP3.LUT R4, R5, R4, RZ, 0x3c, !PT ;  /* 0x0000000405048212 */ /* 0x000fc800078e3cff */
[----:B------:R-:W-:-:S05]  /*13b30*/  @!P0 LOP3.LUT R5, R5, R4, RZ, 0x3c, !PT ;  /* 0x0000000405058212 */ /* 0x000fca00078e3cff */
[----:B------:R0:W2:Y:S04]  /*13b40*/  @!P0 LDG.E.U16 R28, [R4.64] ;  /* 0x0000000a041c8981 */ /* 0x0000a8000c1e1500 */
[----:B0-----:R-:W2:Y:S04]  /*13b50*/  LDL R4, [R1+0x16c4] ;  /* 0x0016c40001047983 */ /* 0x001ea80000100800 */
[----:B------:R-:W2:Y:S04]  /*13b60*/  LDL R5, [R1+0x16c8] ;  /* 0x0016c80001057983 */ /* 0x000ea80000100800 */
[----:B------:R0:W-:Y:S02]  /*13b70*/  STS.U16 [R2+0x200], R29 ;  /* 0x0002001d02007388 */ /* 0x0001e40000000400 */
[----:B0-----:R-:W-:-:S02]  /*13b80*/  PRMT R2, RZ, 0x7610, R2 ;  /* 0x00007610ff027816 */ /* 0x001fc40000000002 */
[----:B------:R-:W3:Y:S01]  /*13b90*/  LDL R29, [R1+0x168c] ;  /* 0x00168c00011d7983 */ /* 0x000ee20000100800 */
[----:B--2---:R-:W-:-:S04]  /*13ba0*/  @!P0 LOP3.LUT R5, R5, R4, RZ, 0x3c, !PT ;  /* 0x0000000405058212 */ /* 0x004fc800078e3cff */
[----:B------:R-:W-:-:S04]  /*13bb0*/  @!P0 LOP3.LUT R4, R5, R4, RZ, 0x3c, !PT ;  /* 0x0000000405048212 */ /* 0x000fc800078e3cff */
[----:B------:R-:W-:-:S05]  /*13bc0*/  @!P0 LOP3.LUT R5, R5, R4, RZ, 0x3c, !PT ;  /* 0x0000000405058212 */ /* 0x000fca00078e3cff */
[----:B------:R-:W2:Y:S04]  /*13bd0*/  @!P0 LDG.E.U16 R2, [R4.64] ;  /* 0x0000000a04028981 */ /* 0x000ea8000c1e1500 */
[----:B------:R0:W-:Y:S04]  /*13be0*/  STL [R1+0x90], R28 ;  /* 0x0000901c01007387 */ /* 0x0001e80000100800 */
[----:B0-----:R-:W3:Y:S04]  /*13bf0*/  LDL R28, [R1+0x1770] ;  /* 0x00177000011c7983 */ /* 0x001ee80000100800 */
[----:B--2---:R0:W-:Y:S04]  /*13c00*/  STL [R1+0x8c], R2 ;  /* 0x00008c0201007387 */ /* 0x0041e80000100800 */
[----:B------:R-:W2:Y:S04]  /*13c10*/  LDL R4, [R1+0x16b4] ;  /* 0x0016b40001047983 */ /* 0x000ea80000100800 */
[----:B------:R-:W2:Y:S04]  /*13c20*/  LDL R5, [R1+0x16b8] ;  /* 0x0016b80001057983 */ /* 0x000ea80000100800 */
[----:B0-----:R-:W0:Y:S02]  /*13c30*/  S2R R2, SR_TID.X ;  /* 0x0000000000027919 */ /* 0x001e240000002100 */
[----:B0-----:R-:W-:-:S05]  /*13c40*/  LOP3.LUT R2, R2, 0x7f, RZ, 0xc0, !PT ;  /* 0x0000007f02027812 */ /* 0x001fca00078ec0ff */
[----:B------:R-:W-:-:S05]  /*13c50*/  IMAD.SHL.U32 R2, R2, 0x2, RZ ;  /* 0x0000000202027824 */ /* 0x000fca00078e00ff */
[----:B------:R0:W-:Y:S02]  /*13c60*/  STS.U16 [R2+0x300], R24 ;  /* 0x0003001802007388 */ /* 0x0001e40000000400 */
        /* <DEDUP_REMOVED lines=12> */
[----:B---3--:R0:W-:Y:S02]  /*13d30*/  STS.U16 [R2+0x2000], R24 ;  /* 0x0020001802007388 */ /* 0x0081e40000000400 */
[----:B0-----:R-:W-:Y:S02]  /*13d40*/  PRMT R2, RZ, 0x7610, R2 ;  /* 0x00007610ff027816 */ /* 0x001fe40000000002 */
        /* <DEDUP_REMOVED lines=10> */
[----:B----4-:R0:W-:Y:S02]  /*13df0*/  STS.U16 [R2+0x2100], R25 ;  /* 0x0021001902007388 */ /* 0x0101e40000000400 */
[----:B0-----:R-:W-:Y:S02]  /*13e00*/  PRMT R2, RZ, 0x7610, R2 ;  /* 0x00007610ff027816 */ /* 0x001fe40000000002 */
[----:B--2---:R-:W-:-:S04]  /*13e10*/  @!P0 LOP3.LUT R5, R5, R4, RZ, 0x3c, !PT ;  /* 0x0000000405058212 */ /* 0x004fc800078e3cff */
[----:B------:R-:W-:-:S04]  /*13e20*/  @!P0 LOP3.LUT R4, R5, R4, RZ, 0x3c, !PT ;  /* 0x0000000405048212 */ /* 0x000fc800078e3cff */
[----:B------:R-:W-:-:S05]  /*13e30*/  @!P0 LOP3.LUT R5, R5, R4, RZ, 0x3c, !PT ;  /* 0x0000000405058212 */ /* 0x000fca00078e3cff */
[----:B------:R0:W2:Y:S02]  /*13e40*/  @!P0 LDG.E.U16 R2, [R4.64] ;  /* 0x0000000a04028981 */ /* 0x0000a4000c1e1500 */
[----:B0-----:R-:W-:Y:S02]  /*13e50*/  @!P0 IMAD.MOV.U32 R4, RZ, RZ, R28 ;  /* 0x000000ffff048224 */ /* 0x001fe400078e001c */
[----:B------:R-:W-:Y:S01]  /*13e60*/  @!P0 IMAD.MOV.U32 R5, RZ, RZ, R29 ;  /* 0x000000ffff058224 */ /* 0x000fe200078e001d */
[----:B--2---:R0:W-:Y:S04]  /*13e70*/  STL [R1+0x80], R2 ;  /* 0x0000800201007387 */ /* 0x0041e80000100800 */
[----:B------:R-:W2:Y:S04]  /*13e80*/  LDL R29, [R1+0x174c] ;  /* 0x00174c00011d7983 */ /* 0x000ea80000100800 */
[----:B------:R-:W3:Y:S04]  /*13e90*/  LDL R28, [R1+0x17a8] ;  /* 0x0017a800011c7983 */ /* 0x000ee80000100800 */
[----:B0-----:R-:W0:Y:S02]  /*13ea0*/  S2R R2, SR_TID.X ;  /* 0x0000000000027919 */ /* 0x001e240000002100 */
[----:B0-----:R-:W-:-:S05]  /*13eb0*/  LOP3.LUT R2, R2, 0x7f, RZ, 0xc0, !PT ;  /* 0x0000007f02027812 */ /* 0x001fca00078ec0ff */
[----:B------:R-:W-:-:S05]  /*13ec0*/  IMAD.SHL.U32 R2, R2, 0x2, RZ ;  /* 0x0000000202027824 */ /* 0x000fca00078e00ff */
[----:B------:R0:W-:Y:S02]  /*13ed0*/  STS.U16 [R2+0x2200], R26 ;  /* 0x0022001a02007388 */ /* 0x0001e40000000400 */
[----:B0-----:R-:W-:-:S06]  /*13ee0*/  PRMT R2, RZ, 0x7610, R2 ;  /* 0x00007610ff027816 */ /* 0x001fcc0000000002 */
[----:B------:R-:W4:Y:S04]  /*13ef0*/  @!P0 LDG.E.U16 R2, [R4.64] ;  /* 0x0000000a04028981 */ /* 0x000f28000c1e1500 */
[----:B----4-:R0:W-:Y:S04]  /*13f00*/  STL [R1+0x7c], R2 ;  /* 0x00007c0201007387 */ /* 0x0101e80000100800 */
[----:B------:R-:W4:Y:S04]  /*13f10*/  LDL R4, [R1+0x1684] ;  /* 0x0016840001047983 */ /* 0x000f280000100800 */
[----:B------:R-:W4:Y:S01]  /*13f20*/  LDL R5, [R1+0x1768] ;  /* 0x0017680001057983 */ /* 0x000f220000100800 */
[----:B------:R-:W-:-:S03]  /*13f30*/  PRMT R23, RZ, 0x7610, R23 ;  /* 0x00007610ff177816 */ /* 0x000fc60000000017 */
[----:B0-----:R-:W0:Y:S01]  /*13f40*/  S2R R2, SR_TID.X ;  /* 0x0000000000027919 */ /* 0x001e220000002100 */
[----:B----4-:R-:W-:-:S04]  /*13f50*/  @!P0 LOP3.LUT R5, R5, R4, RZ, 0x3c, !PT ;  /* 0x0000000405058212 */ /* 0x010fc800078e3cff */
[----:B------:R-:W-:-:S04]  /*13f60*/  @!P0 LOP3.LUT R4, R5, R4, RZ, 0x3c, !PT ;  /* 0x0000000405048212 */ /* 0x000fc800078e3cff */
[----:B------:R-:W-:-:S05]  /*13f70*/  @!P0 LOP3.LUT R5, R5, R4, RZ, 0x3c, !PT ;  /* 0x0000000405058212 */ /* 0x000fca00078e3cff */
[----:B------:R1:W4:Y:S04]  /*13f80*/  @!P0 LDG.E.U16 R23, [R4.64] ;  /* 0x0000000a04178981 */ /* 0x000328000c1e1500 */
[----:B-1----:R-:W2:Y:S04]  /*13f90*/  LDL R4, [R1+0x167c] ;  /* 0x00167c0001047983 */ /* 0x002ea80000100800 */
[----:B------:R-:W2:Y:S01]  /*13fa0*/  LDL R5, [R1+0x1760] ;  /* 0x0017600001057983 */ /* 0x000ea20000100800 */
[----:B0-----:R-:W-:-:S05]  /*13fb0*/  LOP3.LUT R2, R2, 0x7f, RZ, 0xc0, !PT ;  /* 0x0000007f02027812 */ /* 0x001fca00078ec0ff */
[----:B------:R-:W-:-:S05]  /*13fc0*/  IMAD.SHL.U32 R2, R2, 0x2, RZ ;  /* 0x0000000202027824 */ /* 0x000fca00078e00ff */
[----:B------:R-:W-:Y:S04]  /*13fd0*/  STS.U16 [R2+0x2300], R27 ;  /* 0x0023001b02007388 */ /* 0x000fe80000000400 */
[----:B------:R0:W-:Y:S02]  /*13fe0*/  STS.U16 [R2+0x4000], R16 ;  /* 0x0040001002007388 */ /* 0x0001e40000000400 */
[----:B0-----:R-:W-:Y:S02]  /*13ff0*/  PRMT R2, RZ, 0x7610, R2 ;  /* 0x00007610ff027816 */ /* 0x001fe40000000002 */
[----:B--2---:R-:W-:-:S04]  /*14000*/  @!P0 LOP3.LUT R5, R5, R4, RZ, 0x3c, !PT ;  /* 0x0000000405058212 */ /* 0x004fc800078e3cff */
[----:B------:R-:W-:-:S04]  /*14010*/  @!P0 LOP3.LUT R4, R5, R4, RZ, 0x3c, !PT ;  /* 0x0000000405048212 */ /* 0x000fc800078e3cff */
[----:B------:R-:W-:-:S05]  /*14020*/  @!P0 LOP3.LUT R5, R5, R4, RZ, 0x3c, !PT ;  /* 0x0000000405058212 */ /* 0x000fca00078e3cff */
[----:B------:R-:W2:Y:S04]  /*14030*/  @!P0 LDG.E.U16 R2, [R4.64] ;  /* 0x0000000a04028981 */ /* 0x000ea8000c1e1500 */
[----:B----4-:R0:W-:Y:S04]  /*14040*/  STL [R1+0x78], R23 ;  /* 0x0000781701007387 */ /* 0x0101e80000100800 */
[----:B0-----:R-:W4:Y:S04]  /*14050*/  LDL R23, [R1+0x17a0] ;  /* 0x0017a00001177983 */ /* 0x001f280000100800 */
        /* <DEDUP_REMOVED lines=8> */
[----:B--2---:R-:W-:-:S04]  /*140e0*/  @!P0 LOP3.LUT R5, R5, R4, RZ, 0x3c, !PT ;  /* 0x0000000405058212 */ /* 0x004fc800078e3cff */
[----:B------:R-:W-:-:S04]  /*140f0*/  @!P0 LOP3.LUT R4, R5, R4, RZ, 0x3c, !PT ;  /* 0x0000000405048212 */ /* 0x000fc800078e3cff */
[----:B------:R-:W-:-:S05]  /*14100*/  @!P0 LOP3.LUT R5, R5, R4, RZ, 0x3c, !PT ;  /* 0x0000000405058212 */ /* 0x000fca00078e3cff */
[----:B------:R3:W2:Y:S01]  /*14110*/  @!P0 LDG.E.U16 R2, [R4.64] ;  /* 0x0000000a04028981 */ /* 0x0006a2000c1e1500 */
[----:B------:R-:W-:Y:S01]  /*14120*/  PRMT R12, RZ, 0x7610, R12 ;  /* 0x00007610ff0c7816 */ /* 0x000fe2000000000c */
[----:B---3--:R-:W-:Y:S02]  /*14130*/  @!P0 IMAD.MOV.U32 R4, RZ, RZ, R28 ;  /* 0x000000ffff048224 */ /* 0x008fe400078e001c */
[----:B------:R-:W-:-:S05]  /*14140*/  @!P0 IMAD.MOV.U32 R5, RZ, RZ, R29 ;  /* 0x000000ffff058224 */ /* 0x000fca00078e001d */
[----:B------:R0:W3:Y:S04]  /*14150*/  @!P0 LDG.E.U16 R12, [R4.64] ;  /* 0x0000000a040c8981 */ /* 0x0000e8000c1e1500 */
[----:B--2---:R-:W-:Y:S04]  /*14160*/  STL [R1+0x70], R2 ;  /* 0x0000700201007387 */ /* 0x004fe80000100800 */
[----:B0-----:R-:W2:Y:S01]  /*14170*/  LDL R5, [R1+0x1744] ;  /* 0x0017440001057983 */ /* 0x001ea20000100800 */
[----:B------:R-:W-:Y:S01]  /*14180*/  PRMT R22, RZ, 0x7610, R22 ;  /* 0x00007610ff167816 */ /* 0x000fe20000000016 */
[----:B----4-:R-:W-:-:S02]  /*14190*/  @!P0 IMAD.MOV.U32 R4, RZ, RZ, R23 ;  /* 0x000000ffff048224 */ /* 0x010fc400078e0017 */
[----:B------:R-:W4:Y:S04]  /*141a0*/  LDL R29, [R1+0x1784] ;  /* 0x00178400011d7983 */ /* 0x000f280000100800 */
[----:B------:R-:W4:Y:S04]  /*141b0*/  LDL R28, [R1+0x17dc] ;  /* 0x0017dc00011c7983 */ /* 0x000f280000100800 */
[----:B---3--:R0:W-:Y:S04]  /*141c0*/  STL [R1+0x6c], R12 ;  /* 0x00006c0c01007387 */ /* 0x0081e80000100800 */
[----:B0-----:R-:W3:Y:S04]  /*141d0*/  LDL.LU R12, [R1+0x30] ;  /* 0x00003000010c7983 */ /* 0x001ee80000300800 */
[----:B------:R-:W3:Y:S04]  /*141e0*/  LDL.LU R23, [R1+0x34] ;  /* 0x0000340001177983 */ /* 0x000ee80000300800 */
[----:B--2---:R0:W2:Y:S04]  /*141f0*/  @!P0 LDG.E.U16 R22, [R4.64] ;  /* 0x0000000a04168981 */ /* 0x0040a8000c1e1500 */
[----:B0-----:R-:W3:Y:S04]  /*14200*/  LDL R4, [R1+0x1674] ;  /* 0x0016740001047983 */ /* 0x001ee80000100800 */
[----:B------:R-:W3:Y:S01]  /*14210*/  LDL R5, [R1+0x1798] ;  /* 0x0017980001057983 */ /* 0x000ee20000100800 */
[----:B------:R-:W-:-:S03]  /*14220*/  PRMT R21, RZ, 0x7610, R21 ;  /* 0x00007610ff157816 */ /* 0x000fc60000000015 */
[----:B------:R-:W0:Y:S04]  /*14230*/  S2R R2, SR_TID.X ;  /* 0x0000000000027919 */ /* 0x000e280000002100 */
[----:B--2---:R1:W-:Y:S04]  /*14240*/  STL [R1+0x68], R22 ;  /* 0x0000681601007387 */ /* 0x0043e80000100800 */
[----:B-1----:R-:W2:Y:S01]  /*14250*/  LDL.LU R22, [R1+0x38] ;  /* 0x0000380001167983 */ /* 0x002ea20000300800 */
[----:B---3--:R-:W-:-:S04]  /*14260*/  @!P0 LOP3.LUT R5, R5, R4, RZ, 0x3c, !PT ;  /* 0x0000000405058212 */ /* 0x008fc800078e3cff */
[----:B------:R-:W-:-:S04]  /*14270*/  @!P0 LOP3.LUT R4, R5, R4, RZ, 0x3c, !PT ;  /* 0x0000000405048212 */ /* 0x000fc800078e3cff */
[----:B------:R-:W-:-:S05]  /*14280*/  @!P0 LOP3.LUT R5, R5, R4, RZ, 0x3c, !PT ;  /* 0x0000000405058212 */ /* 0x000fca00078e3cff */
[----:B------:R1:W3:Y:S04]  /*14290*/  @!P0 LDG.E.U16 R21, [R4.64] ;  /* 0x0000000a04158981 */ /* 0x0002e8000c1e1500 */
[----:B-1----:R-:W2:Y:S04]  /*142a0*/  LDL R4, [R1+0x178c] ;  /* 0x00178c0001047983 */ /* 0x002ea80000100800 */
[----:B------:R-:W2:Y:S01]  /*142b0*/  LDL R5, [R1+0x1790] ;  /* 0x0017900001057983 */ /* 0x000ea20000100800 */
[----:B0-----:R-:W-:-:S05]  /*142c0*/  LOP3.LUT R2, R2, 0x7f, RZ, 0xc0, !PT ;  /* 0x0000007f02027812 */ /* 0x001fca00078ec0ff */
[----:B------:R-:W-:-:S05]  /*142d0*/  IMAD.SHL.U32 R2, R2, 0x2, RZ ;  /* 0x0000000202027824 */ /* 0x000fca00078e00ff */
[----:B------:R-:W-:Y:S04]  /*142e0*/  STS.U16 [R2+0x4200], R18 ;  /* 0x0042001202007388 */ /* 0x000fe80000000400 */
[----:B------:R-:W-:Y:S04]  /*142f0*/  STS.U16 [R2+0x4300], R19 ;  /* 0x0043001302007388 */ /* 0x000fe80000000400 */
[----:B------:R-:W-:Y:S04]  /*14300*/  STS.U16 [R2+0x6000], R11 ;  /* 0x0060000b02007388 */ /* 0x000fe80000000400 */
[----:B------:R0:W-:Y:S02]  /*14310*/  STS.U16 [R2+0x6100], R10 ;  /* 0x0061000a02007388 */ /* 0x0001e40000000400 */
[----:B0-----:R-:W-:-:S02]  /*14320*/  PRMT R2, RZ, 0x7610, R2 ;  /* 0x00007610ff027816 */ /* 0x001fc40000000002 */
[----:B--2---:R-:W-:-:S04]  /*14330*/  @!P0 LOP3.LUT R5, R5, R4, RZ, 0x3c, !PT ;  /* 0x0000000405058212 */ /* 0x004fc800078e3cff */
[----:B------:R-:W-:-:S04]  /*14340*/  @!P0 LOP3.LUT R4, R5, R4, RZ, 0x3c, !PT ;  /* 0x0000000405048212 */ /* 0x000fc800078e3cff */
[----:B------:R-:W-:-:S05]  /*14350*/  @!P0 LOP3.LUT R5, R5, R4, RZ, 0x3c, !PT ;  /* 0x0000000405058212 */ /* 0x000fca00078e3cff */
[----:B------:R4:W2:Y:S01]  /*14360*/  @!P0 LDG.E.U16 R2, [R4.64] ;  /* 0x0000000a04028981 */ /* 0x0008a2000c1e1500 */
[----:B------:R-:W-:-:S03]  /*14370*/  PRMT R20, RZ, 0x7610, R20 ;  /* 0x00007610ff147816 */ /* 0x000fc60000000014 */
[----:B---3--:R0:W-:Y:S01]  /*14380*/  STL [R1+0x64], R21 ;  /* 0x0000641501007387 */ /* 0x0081e20000100800 */
[----:B----4-:R-:W-:Y:S02]  /*14390*/  @!P0 IMAD.MOV.U32 R4, RZ, RZ, R28 ;  /* 0x000000ffff048224 */ /* 0x010fe400078e001c */
[----:B------:R-:W-:Y:S01]  /*143a0*/  @!P0 IMAD.MOV.U32 R5, RZ, RZ, R29 ;  /* 0x000000ffff058224 */ /* 0x000fe200078e001d */
[----:B0-----:R-:W3:Y:S04]  /*143b0*/  LDL.LU R21, [R1+0x3c] ;  /* 0x00003c0001157983 */ /* 0x001ee80000300800 */
[----:B------:R0:W4:Y:S04]  /*143c0*/  @!P0 LDG.E.U16 R20, [R4.64] ;  /* 0x0000000a04148981 */ /* 0x000128000c1e1500 */
[----:B--2---:R1:W-:Y:S04]  /*143d0*/  STL [R1+0x60], R2 ;  /* 0x0000600201007387 */ /* 0x0043e80000100800 */
[----:B0-----:R-:W2:Y:S04]  /*143e0*/  LDL R4, [R1+0x177c] ;  /* 0x00177c0001047983 */ /* 0x001ea80000100800 */
[----:B------:R-:W2:Y:S01]  /*143f0*/  LDL R5, [R1+0x17d4] ;  /* 0x0017d40001057983 */ /* 0x000ea20000100800 */
[----:B------:R-:W-:-:S03]  /*14400*/  PRMT R13, RZ, 0x7610, R13 ;  /* 0x00007610ff0d7816 */ /* 0x000fc6000000000d */
[----:B-1----:R-:W0:Y:S04]  /*14410*/  S2R R2, SR_TID.X ;  /* 0x0000000000027919 */ /* 0x002e280000002100 */
[----:B------:R-:W1:Y:S01]  /*14420*/  S2R R29, SR_TID.X ;  /* 0x00000000001d7919 */ /* 0x000e620000002100 */
[----:B--2---:R-:W-:-:S04]  /*14430*/  @!P0 LOP3.LUT R5, R5, R4, RZ, 0x3c, !PT ;  /* 0x0000000405058212 */ /* 0x004fc800078e3cff */
[----:B------:R-:W-:-:S04]  /*14440*/  @!P0 LOP3.LUT R4, R5, R4, RZ, 0x3c, !PT ;  /* 0x0000000405048212 */ /* 0x000fc800078e3cff */
[----:B------:R-:W-:-:S05]  /*14450*/  @!P0 LOP3.LUT R5, R5, R4, RZ, 0x3c, !PT ;  /* 0x0000000405058212 */ /* 0x000fca00078e3cff */
[----:B------:R-:W2:Y:S01]  /*14460*/  @!P0 LDG.E.U16 R13, [R4.64] ;  /* 0x0000000a040d8981 */ /* 0x000ea2000c1e1500 */
[----:B0-----:R-:W-:Y:S02]  /*14470*/  LOP3.LUT R2, R2, 0x7f, RZ, 0xc0, !PT ;  /* 0x0000007f02027812 */ /* 0x001fe400078ec0ff */
[----:B-1----:R-:W-:-:S03]  /*14480*/  LOP3.LUT R29, R29, 0x7f, RZ, 0xc0, !PT ;  /* 0x0000007f1d1d7812 */ /* 0x002fc600078ec0ff */
[----:B------:R-:W-:Y:S01]  /*14490*/  IMAD.SHL.U32 R2, R2, 0x2, RZ ;  /* 0x0000000202027824 */ /* 0x000fe200078e00ff */
[----:B----4-:R0:W-:Y:S01]  /*144a0*/  STL [R1+0x5c], R20 ;  /* 0x00005c1401007387 */ /* 0x0101e20000100800 */
[----:B------:R-:W-:-:S03]  /*144b0*/  IMAD.SHL.U32 R28, R29, 0x2, RZ ;  /* 0x000000021d1c7824 */ /* 0x000fc600078e00ff */
[----:B------:R-:W-:Y:S04]  /*144c0*/  STS.U16 [R2+0x6200], R9 ;  /* 0x0062000902007388 */ /* 0x000fe80000000400 */
[----:B------:R1:W-:Y:S04]  /*144d0*/  STS.U16 [R2+0x6300], R8 ;  /* 0x0063000802007388 */ /* 0x0003e80000000400 */
[----:B0-----:R-:W4:Y:S01]  /*144e0*/  LDL.LU R20, [R1+0x1c] ;  /* 0x00001c0001147983 */ /* 0x001f220000300800 */
[----:B------:R-:W-:-:S03]  /*144f0*/  LOP3.LUT R28, R28, 0x10, RZ, 0x3c, !PT ;  /* 0x000000101c1c7812 */ /* 0x000fc600078e3cff */
[----:B-1----:R-:W3:Y:S04]  /*14500*/  LDL.LU R2, [R1+0x14] ;  /* 0x0000140001027983 */ /* 0x002ee80000300800 */
[----:B------:R-:W3:Y:S04]  /*14510*/  LDL.LU R29, [R1+0x10] ;  /* 0x00001000011d7983 */ /* 0x000ee80000300800 */
[----:B------:R-:W-:Y:S04]  /*14520*/  STS.U16 [R28+0x400], R12 ;  /* 0x0004000c1c007388 */ /* 0x000fe80000000400 */
[----:B--2---:R0:W-:Y:S04]  /*14530*/  STL [R1+0x58], R13 ;  /* 0x0000580d01007387 */ /* 0x0041e80000100800 */
[----:B0-----:R-:W2:Y:S04]  /*14540*/  LDL.LU R13, [R1+0x3b64] ;  /* 0x003b6400010d7983 */ /* 0x001ea80000300800 */
[----:B------:R-:W2:Y:S04]  /*14550*/  LDL R4, [R1+0x166c] ;  /* 0x00166c0001047983 */ /* 0x000ea80000100800 */
[----:B------:R-:W2:Y:S04]  /*14560*/  LDL R5, [R1+0x17cc] ;  /* 0x0017cc0001057983 */ /* 0x000ea80000100800 */
[----:B------:R-:W3:Y:S01]  /*14570*/  LDL.LU R12, [R1+0x3b60] ;  /* 0x003b6000010c7983 */ /* 0x000ee20000300800 */
[----:B--2---:R-:W-:-:S04]  /*14580*/  @!P0 LOP3.LUT R5, R5, R4, RZ, 0x3c, !PT ;  /* 0x0000000405058212 */ /* 0x004fc800078e3cff */
[C---:B------:R-:W-:Y:S02]  /*14590*/  @!P0 LOP3.LUT R4, R5.reuse, R4, RZ, 0x3c, !PT ;  /* 0x0000000405048212 */ /* 0x040fe400078e3cff */
[----:B---3--:R-:W-:Y:S02]  /*145a0*/  PRMT R12, RZ, 0x7610, R12 ;  /* 0x00007610ff0c7816 */ /* 0x008fe4000000000c */
[----:B------:R-:W-:-:S05]  /*145b0*/  @!P0 LOP3.LUT R5, R5, R4, RZ, 0x3c, !PT ;  /* 0x0000000405058212 */ /* 0x000fca00078e3cff */
[----:B------:R-:W2:Y:S04]  /*145c0*/  @!P0 LDG.E.U16 R12, [R4.64] ;  /* 0x0000000a040c8981 */ /* 0x000ea8000c1e1500 */
[----:B------:R-:W-:Y:S04]  /*145d0*/  STS.U16 [R28+0x500], R23 ;  /* 0x000500171c007388 */ /* 0x000fe80000000400 */
[----:B--2---:R0:W-:Y:S04]  /*145e0*/  STL [R1+0x54], R12 ;  /* 0x0000540c01007387 */ /* 0x0041e80000100800 */
[----:B0-----:R-:W2:Y:S04]  /*145f0*/  LDL.LU R12, [R1+0x3b5c] ;  /* 0x003b5c00010c7983 */ /* 0x001ea80000300800 */
[----:B------:R-:W3:Y:S04]  /*14600*/  LDL R4, [R1+0x17c0] ;  /* 0x0017c00001047983 */ /* 0x000ee80000100800 */
[----:B------:R-:W3:Y:S04]  /*14610*/  LDL R5, [R1+0x17c4] ;  /* 0x0017c40001057983 */ /* 0x000ee80000100800 */
[----:B------:R-:W2:Y:S01]  /*14620*/  LDL.LU R23, [R1+0x3b58] ;  /* 0x003b580001177983 */ /* 0x000ea20000300800 */
[----:B---3--:R-:W-:-:S04]  /*14630*/  @!P0 LOP3.LUT R5, R5, R4, RZ, 0x3c, !PT ;  /* 0x0000000405058212 */ /* 0x008fc800078e3cff */
[C---:B------:R-:W-:Y:S02]  /*14640*/  @!P0 LOP3.LUT R4, R5.reuse, R4, RZ, 0x3c, !PT ;  /* 0x0000000405048212 */ /* 0x040fe400078e3cff */
[----:B--2---:R-:W-:Y:S02]  /*14650*/  PRMT R23, RZ, 0x7610, R23 ;  /* 0x00007610ff177816 */ /* 0x004fe40000000017 */
        /* <DEDUP_REMOVED lines=33> */
[----:B------:R0:W-:Y:S04]  /*14870*/  STS.U16 [R28+0x2400], R2 ;  /* 0x002400021c007388 */ /* 0x0001e80000000400 */
[----:B0-----:R-:W3:Y:S04]  /*14880*/  LDL.LU R2, [R1+0x1814] ;  /* 0x0018140001027983 */ /* 0x001ee80000300800 */
[----:B----4-:R-:W-:Y:S04]  /*14890*/  STS.U16 [R28+0x2500], R20 ;  /* 0x002500141c007388 */ /* 0x010fe80000000400 */
[----:B--2---:R0:W-:Y:S04]  /*148a0*/  STL [R1+0x44], R21 ;  /* 0x0000441501007387 */ /* 0x0041e80000100800 */
[----:B0-----:R-:W2:Y:S04]  /*148b0*/  LDL.LU R21, [R1+0x3b40] ;  /* 0x003b400001157983 */ /* 0x001ea80000300800 */
[----:B------:R-:W4:Y:S04]  /*148c0*/  LDL R4, [R1+0x17e4] ;  /* 0x0017e40001047983 */ /* 0x000f280000100800 */
[----:B------:R-:W4:Y:S04]  /*148d0*/  LDL R5, [R1+0x1820] ;  /* 0x0018200001057983 */ /* 0x000f280000100800 */
[----:B------:R-:W2:Y:S01]  /*148e0*/  LDL.LU R20, [R1+0x3b3c] ;  /* 0x003b3c0001147983 */ /* 0x000ea20000300800 */
[----:B----4-:R-:W-:-:S04]  /*148f0*/  @!P0 LOP3.LUT R5, R5, R4, RZ, 0x3c, !PT ;  /* 0x0000000405058212 */ /* 0x010fc800078e3cff */
[C---:B------:R-:W-:Y:S02]  /*14900*/  @!P0 LOP3.LUT R4, R5.reuse, R4, RZ, 0x3c, !PT ;  /* 0x0000000405048212 */ /* 0x040fe400078e3cff */
[----:B--2---:R-:W-:Y:S02]  /*14910*/  PRMT R20, RZ, 0x7610, R20 ;  /* 0x00007610ff147816 */ /* 0x004fe40000000014 */
[----:B------:R-:W-:-:S05]  /*14920*/  @!P0 LOP3.LUT R5, R5, R4, RZ, 0x3c, !PT ;  /* 0x0000000405058212 */ /* 0x000fca00078e3cff */
[----:B------:R-:W2:Y:S04]  /*14930*/  @!P0 LDG.E.U16 R20, [R4.64] ;  /* 0x0000000a04148981 */ /* 0x000ea8000c1e1500 */
[----:B------:R-:W-:Y:S04]  /*14940*/  STS.U16 [R28+0x2600], R29 ;  /* 0x0026001d1c007388 */ /* 0x000fe80000000400 */
        /* <DEDUP_REMOVED lines=10> */
[----:B--2---:R0:W-:Y:S04]  /*149f0*/  STL [R1+0x3c], R29 ;  /* 0x00003c1d01007387 */ /* 0x0041e80000100800 */
[----:B0-----:R-:W2:Y:S04]  /*14a00*/  LDL.LU R29, [R1+0x3b30] ;  /* 0x003b3000011d7983 */ /* 0x001ea80000300800 */
[----:B------:R-:W4:Y:S04]  /*14a10*/  LDL R4, [R1+0x1804] ;  /* 0x0018040001047983 */ /* 0x000f280000100800 */
[----:B------:R-:W4:Y:S04]  /*14a20*/  LDL R5, [R1+0x1830] ;  /* 0x0018300001057983 */ /* 0x000f280000100800 */
[----:B--2---:R0:W-:Y:S04]  /*14a30*/  STS.U16 [R28+0x2700], R29 ;  /* 0x0027001d1c007388 */ /* 0x0041e80000000400 */
[----:B0-----:R-:W2:Y:S01]  /*14a40*/  LDL.LU R29, [R1+0x3b2c] ;  /* 0x003b2c00011d7983 */ /* 0x001ea20000300800 */
[----:B----4-:R-:W-:-:S04]  /*14a50*/  @!P0 LOP3.LUT R5, R5, R4, RZ, 0x3c, !PT ;  /* 0x0000000405058212 */ /* 0x010fc800078e3cff */
[----:B------:R-:W-:-:S04]  /*14a60*/  @!P0 LOP3.LUT R4, R5, R4, RZ, 0x3c, !PT ;  /* 0x0000000405048212 */ /* 0x000fc800078e3cff */
[----:B------:R-:W-:Y:S02]  /*14a70*/  @!P0 LOP3.LUT R5, R5, R4, RZ, 0x3c, !PT ;  /* 0x0000000405058212 */ /* 0x000fe400078e3cff */
[----:B--2---:R-:W-:-:S06]  /*14a80*/  PRMT R29, RZ, 0x7610, R29 ;  /* 0x00007610ff1d7816 */ /* 0x004fcc000000001d */
[----:B------:R-:W2:Y:S04]  /*14a90*/  @!P0 LDG.E.U16 R29, [R4.64] ;  /* 0x0000000a041d8981 */ /* 0x000ea8000c1e1500 */
[----:B--2---:R0:W-:Y:S04]  /*14aa0*/  STL [R1+0x38], R29 ;  /* 0x0000381d01007387 */ /* 0x0041e80000100800 */
[----:B0-----:R-:W2:Y:S04]  /*14ab0*/  LDL.LU R29, [R1+0x3b28] ;  /* 0x003b2800011d7983 */ /* 0x001ea80000300800 */
[----:B------:R-:W4:Y:S01]  /*14ac0*/  LDL R5, [R1+0x1828] ;  /* 0x0018280001057983 */ /* 0x000f220000100800 */
[----:B--2---:R-:W-:Y:S01]  /*14ad0*/  PRMT R29, RZ, 0x7610, R29 ;  /* 0x00007610ff1d7816 */ /* 0x004fe2000000001d */
[----:B----4-:R-:W-:-:S02]  /*14ae0*/  @!P0 IMAD.MOV.U32 R4, RZ, RZ, R5 ;  /* 0x000000ffff048224 */ /* 0x010fc400078e0005 */
[----:B---3--:R-:W-:-:S05]  /*14af0*/  @!P0 IMAD.MOV.U32 R5, RZ, RZ, R2 ;  /* 0x000000ffff058224 */ /* 0x008fca00078e0002 */
[----:B------:R-:W2:Y:S04]  /*14b00*/  @!P0 LDG.E.U16 R29, [R4.64] ;  /* 0x0000000a041d8981 */ /* 0x000ea8000c1e1500 */
[----:B------:R-:W-:Y:S04]  /*14b10*/  STL [R1+0x1870], R2 ;  /* 0x0018700201007387 */ /* 0x000fe80000100800 */
        /* <DEDUP_REMOVED lines=36> */
[----:B0-----:R-:W4:Y:S04]  /*14d60*/  LDL R4, [R1+0x170c] ;  /* 0x00170c0001047983 */ /* 0x001f280000100800 */
[----:B------:R-:W4:Y:S01]  /*14d70*/  LDL R5, [R1+0x1710] ;  /* 0x0017100001057983 */ /* 0x000f220000100800 */
[----:B------:R-:W-:-:S03]  /*14d80*/  PRMT R0, RZ, 0x7610, R0 ;  /* 0x00007610ff007816 */ /* 0x000fc60000000000 */
[----:B---3--:R0:W-:Y:S01]  /*14d90*/  STL [R1+0x24], R3 ;  /* 0x0000240301007387 */ /* 0x0081e20000100800 */
[----:B------:R-:W-:-:S03]  /*14da0*/  PRMT R2, RZ, 0x7610, R2 ;  /* 0x00007610ff027816 */ /* 0x000fc60000000002 */
[----:B0-----:R-:W3:Y:S01]  /*14db0*/  LDL R3, [R1+0x16e0] ;  /* 0x0016e00001037983 */ /* 0x001ee20000100800 */
[----:B----4-:R-:W-:-:S04]  /*14dc0*/  @!P0 LOP3.LUT R5, R5, R4, RZ, 0x3c, !PT ;  /* 0x0000000405058212 */ /* 0x010fc800078e3cff */
[----:B------:R-:W-:-:S04]  /*14dd0*/  @!P0 LOP3.LUT R4, R5, R4, RZ, 0x3c, !PT ;  /* 0x0000000405048212 */ /* 0x000fc800078e3cff */
[----:B------:R-:W-:-:S05]  /*14de0*/  @!P0 LOP3.LUT R5, R5, R4, RZ, 0x3c, !PT ;  /* 0x0000000405058212 */ /* 0x000fca00078e3cff */
[----:B------:R0:W4:Y:S04]  /*14df0*/  @!P0 LDG.E.U16 R0, [R4.64] ;  /* 0x0000000a04008981 */ /* 0x000128000c1e1500 */
[----:B0-----:R-:W2:Y:S04]  /*14e00*/  LDL R4, [R1+0x16fc] ;  /* 0x0016fc0001047983 */ /* 0x001ea80000100800 */
[----:B------:R-:W2:Y:S04]  /*14e10*/  LDL R5, [R1+0x1700] ;  /* 0x0017000001057983 */ /* 0x000ea80000100800 */
[----:B----4-:R-:W-:Y:S01]  /*14e20*/  STL [R1+0x20], R0 ;  /* 0x0000200001007387 */ /* 0x010fe20000100800 */
[----:B--2---:R-:W-:-:S04]  /*14e30*/  @!P0 LOP3.LUT R5, R5, R4, RZ, 0x3c, !PT ;  /* 0x0000000405058212 */ /* 0x004fc800078e3cff */
[----:B------:R-:W-:-:S04]  /*14e40*/  @!P0 LOP3.LUT R4, R5, R4, RZ, 0x3c, !PT ;  /* 0x0000000405048212 */ /* 0x000fc800078e3cff */
[----:B------:R-:W-:-:S05]  /*14e50*/  @!P0 LOP3.LUT R5, R5, R4, RZ, 0x3c, !PT ;  /* 0x0000000405058212 */ /* 0x000fca00078e3cff */
[----:B------:R0:W2:Y:S04]  /*14e60*/  @!P0 LDG.E.U16 R2, [R4.64] ;  /* 0x0000000a04028981 */ /* 0x0000a8000c1e1500 */
[----:B0-----:R-:W4:Y:S04]  /*14e70*/  LDL R4, [R1+0x16ec] ;  /* 0x0016ec0001047983 */ /* 0x001f280000100800 */
[----:B------:R-:W4:Y:S01]  /*14e80*/  LDL R5, [R1+0x16f0] ;  /* 0x0016f00001057983 */ /* 0x000f220000100800 */
[----:B------:R-:W-:Y:S02]  /*14e90*/  PRMT R29, RZ, 0x7610, R29 ;  /* 0x00007610ff1d7816 */ /* 0x000fe4000000001d */
[----:B----4-:R-:W-:-:S04]  /*14ea0*/  @!P0 LOP3.LUT R5, R5, R4, RZ, 0x3c, !PT ;  /* 0x0000000405058212 */ /* 0x010fc800078e3cff */
[----:B------:R-:W-:-:S04]  /*14eb0*/  @!P0 LOP3.LUT R4, R5, R4, RZ, 0x3c, !PT ;  /* 0x0000000405048212 */ /* 0x000fc800078e3cff */
[----:B------:R-:W-:-:S05]  /*14ec0*/  @!P0 LOP3.LUT R5, R5, R4, RZ, 0x3c, !PT ;  /* 0x0000000405058212 */ /* 0x000fca00078e3cff */
[----:B------:R-:W4:Y:S04]  /*14ed0*/  @!P0 LDG.E.U16 R29, [R4.64] ;  /* 0x0000000a041d8981 */ /* 0x000f28000c1e1500 */
[----:B------:R-:W-:Y:S04]  /*14ee0*/  STS.U16 [R28+0x4400], R20 ;  /* 0x004400141c007388 */ /* 0x000fe80000000400 */
[----:B------:R-:W-:Y:S04]  /*14ef0*/  STS.U16 [R28+0x4500], R21 ;  /* 0x004500151c007388 */ /* 0x000fe80000000400 */
[----:B------:R-:W-:Y:S04]  /*14f00*/  STS.U16 [R28+0x4600], R22 ;  /* 0x004600161c007388 */ /* 0x000fe80000000400 */
[----:B------:R-:W-:Y:S04]  /*14f10*/  STS.U16 [R28+0x4700], R23 ;  /* 0x004700171c007388 */ /* 0x000fe80000000400 */
[----:B------:R-:W-:Y:S04]  /*14f20*/  STS.U16 [R28+0x6400], R12 ;  /* 0x0064000c1c007388 */ /* 0x000fe80000000400 */
[----:B------:R-:W-:Y:S04]  /*14f30*/  STS.U16 [R28+0x6500], R13 ;  /* 0x0065000d1c007388 */ /* 0x000fe80000000400 */
[----:B------:R-:W-:Y:S04]  /*14f40*/  STS.U16 [R28+0x6600], R14 ;  /* 0x0066000e1c007388 */ /* 0x000fe80000000400 */
[----:B------:R0:W-:Y:S04]  /*14f50*/  STS.U16 [R28+0x6700], R15 ;  /* 0x0067000f1c007388 */ /* 0x0001e80000000400 */
[----:B0-----:R-:W3:Y:S04]  /*14f60*/  LDL.LU R28, [R1+0x1194] ;  /* 0x00119400011c7983 */ /* 0x001ee80000300800 */
[----:B--2---:R0:W-:Y:S04]  /*14f70*/  STL [R1+0x1c], R2 ;  /* 0x00001c0201007387 */ /* 0x0041e80000100800 */
[----:B0-----:R-:W2:Y:S04]  /*14f80*/  LDL R2, [R1+0x16c0] ;  /* 0x0016c00001027983 */ /* 0x001ea80000100800 */
[----:B----4-:R0:W-:Y:S04]  /*14f90*/  STL [R1+0x18], R29 ;  /* 0x0000181d01007387 */ /* 0x0101e80000100800 */
[----:B0-----:R-:W4:Y:S04]  /*14fa0*/  LDL.LU R29, [R1+0x3b14] ;  /* 0x003b1400011d7983 */ /* 0x001f280000300800 */
[----:B------:R-:W2:Y:S04]  /*14fb0*/  LDL.LU R4, [R1+0x11f4] ;  /* 0x0011f40001047983 */ /* 0x000ea80000300800 */
[----:B------:R-:W3:Y:S04]  /*14fc0*/  LDL R5, [R1+0x16dc] ;  /* 0x0016dc0001057983 */ /* 0x000ee80000100800 */
[----:B------:R-:W0:Y:S02]  /*14fd0*/  S2R R0, SR_TID.X ;  /* 0x0000000000007919 */ /* 0x000e240000002100 */
[----:B0-----:R-:W-:-:S05]  /*14fe0*/  LOP3.LUT R0, R0, 0x7f, RZ, 0xc0, !PT ;  /* 0x0000007f00007812 */ /* 0x001fca00078ec0ff */
[----:B------:R-:W-:-:S05]  /*14ff0*/  IMAD.SHL.U32 R0, R0, 0x2, RZ ;  /* 0x0000000200007824 */ /* 0x000fca00078e00ff */
[----:B------:R-:W-:Y:S02]  /*15000*/  LOP3.LUT R0, R0, 0x20, RZ, 0x3c, !PT ;  /* 0x0000002000007812 */ /* 0x000fe400078e3cff */
[----:B----4-:R-:W-:-:S03]  /*15010*/  PRMT R29, RZ, 0x7610, R29 ;  /* 0x00007610ff1d7816 */ /* 0x010fc6000000001d */
[----:B--2---:R3:W-:Y:S02]  /*15020*/  STS.U16 [R0+0x800], R4 ;  /* 0x0008000400007388 */ /* 0x0047e40000000400 */
[----:B---3--:R-:W-:Y:S02]  /*15030*/  @!P0 IMAD.MOV.U32 R4, RZ, RZ, R3 ;  /* 0x000000ffff048224 */ /* 0x008fe400078e0003 */
[----:B------:R-:W2:Y:S04]  /*15040*/  LDL R3, [R1+0x16b0] ;  /* 0x0016b00001037983 */ /* 0x000ea80000100800 */
[----:B------:R-:W3:Y:S04]  /*15050*/  @!P0 LDG.E.U16 R29, [R4.64] ;  /* 0x0000000a041d8981 */ /* 0x000ee8000c1e1500 */
[----:B---3--:R0:W-:Y:S04]  /*15060*/  STL [R1+0x14], R29 ;  /* 0x0000141d01007387 */ /* 0x0081e80000100800 */
[----:B0-----:R-:W3:Y:S04]  /*15070*/  LDL.LU R29, [R1+0x3b10] ;  /* 0x003b1000011d7983 */ /* 0x001ee80000300800 */
[----:B------:R-:W4:Y:S04]  /*15080*/  LDL R4, [R1+0x16cc] ;  /* 0x0016cc0001047983 */ /* 0x000f280000100800 */
[----:B------:R-:W4:Y:S04]  /*15090*/  LDL R5, [R1+0x16d0] ;  /* 0x0016d00001057983 */ /* 0x000f280000100800 */
[----:B---3--:R0:W-:Y:S04]  /*150a0*/  STS.U16 [R0+0x900], R29 ;  /* 0x0009001d00007388 */ /* 0x0081e80000000400 */
[----:B0-----:R-:W3:Y:S01]  /*150b0*/  LDL.LU R29, [R1+0x3b0c] ;  /* 0x003b0c00011d7983 */ /* 0x001ee20000300800 */
[----:B----4-:R-:W-:-:S04]  /*150c0*/  @!P0 LOP3.LUT R5, R5, R4, RZ, 0x3c, !PT ;  /* 0x0000000405058212 */ /* 0x010fc800078e3cff */
[----:B------:R-:W-:-:S04]  /*150d0*/  @!P0 LOP3.LUT R4, R5, R4, RZ, 0x3c, !PT ;  /* 0x0000000405048212 */ /* 0x000fc800078e3cff */
[----:B------:R-:W-:Y:S02]  /*150e0*/  @!P0 LOP3.LUT R5, R5, R4, RZ, 0x3c, !PT ;  /* 0x0000000405058212 */ /* 0x000fe400078e3cff */
[----:B---3--:R-:W-:-:S06]  /*150f0*/  PRMT R29, RZ, 0x7610, R29 ;  /* 0x00007610ff1d7816 */ /* 0x008fcc000000001d */
[----:B------:R0:W3:Y:S04]  /*15100*/  @!P0 LDG.E.U16 R29, [R4.64] ;  /* 0x0000000a041d8981 */ /* 0x0000e8000c1e1500 */
[----:B0-----:R-:W4:Y:S04]  /*15110*/  LDL.LU R4, [R1+0x11fc] ;  /* 0x0011fc0001047983 */ /* 0x001f280000300800 */
[----:B------:R-:W2:Y:S01]  /*15120*/  LDL R5, [R1+0x16bc] ;  /* 0x0016bc0001057983 */ /* 0x000ea20000100800 */
[----:B------:R-:W-:-:S03]  /*15130*/  PRMT R27, RZ, 0x7610, R27 ;  /* 0x00007610ff1b7816 */ /* 0x000fc6000000001b */
[----:B---3--:R0:W-:Y:S04]  /*15140*/  STL [R1+0x3a9c], R29 ;  /* 0x003a9c1d01007387 */ /* 0x0081e80000100800 */
[----:B----4-:R1:W-:Y:S04]  /*15150*/  STS.U16 [R0+0xa00], R4 ;  /* 0x000a000400007388 */ /* 0x0103e80000000400 */
[----:B0-----:R-:W3:Y:S01]  /*15160*/  LDL.LU R29, [R1+0x119c] ;  /* 0x00119c00011d7983 */ /* 0x001ee20000300800 */
[----:B-1----:R-:W-:-:S03]  /*15170*/  @!P0 IMAD.MOV.U32 R4, RZ, RZ, R2 ;  /* 0x000000ffff048224 */ /* 0x002fc600078e0002 */
[----:B------:R-:W4:Y:S04]  /*15180*/  LDL.LU R2, [R1+0x11a0] ;  /* 0x0011a00001027983 */ /* 0x000f280000300800 */
[----:B--2---:R0:W2:Y:S04]  /*15190*/  @!P0 LDG.E.U16 R27, [R4.64] ;  /* 0x0000000a041b8981 */ /* 0x0040a8000c1e1500 */
[----:B0-----:R-:W2:Y:S04]  /*151a0*/  LDL.LU R4, [R1+0x1200] ;  /* 0x0012000001047983 */ /* 0x001ea80000300800 */
[----:B------:R-:W3:Y:S01]  /*151b0*/  LDL R5, [R1+0x16ac] ;  /* 0x0016ac0001057983 */ /* 0x000ee20000100800 */
[----:B------:R-:W-:-:S03]  /*151c0*/  PRMT R26, RZ, 0x7610, R26 ;  /* 0x00007610ff1a7816 */ /* 0x000fc6000000001a */
[----:B--2---:R0:W-:Y:S02]  /*151d0*/  STS.U16 [R0+0xb00], R4 ;  /* 0x000b000400007388 */ /* 0x0041e40000000400 */
[----:B0-----:R-:W-:-:S05]  /*151e0*/  @!P0 IMAD.MOV.U32 R4, RZ, RZ, R3 ;  /* 0x000000ffff048224 */ /* 0x001fca00078e0003 */
[----:B---3--:R0:W2:Y:S04]  /*151f0*/  @!P0 LDG.E.U16 R26, [R4.64] ;  /* 0x0000000a041a8981 */ /* 0x0080a8000c1e1500 */
[----:B------:R1:W-:Y:S04]  /*15200*/  STL [R1+0x3aa0], R27 ;  /* 0x003aa01b01007387 */ /* 0x0003e80000100800 */
[----:B-1----:R-:W3:Y:S04]  /*15210*/  LDL.LU R27, [R1+0x1198] ;  /* 0x00119800011b7983 */ /* 0x002ee80000300800 */
[----:B------:R-:W3:Y:S04]  /*15220*/  LDL.LU R0, [R1+0x3b08] ;  /* 0x003b080001007983 */ /* 0x000ee80000300800 */
[----:B------:R-:W3:Y:S04]  /*15230*/  LDL.LU R3, [R1+0x1134] ;  /* 0x0011340001037983 */ /* 0x000ee80000300800 */
[----:B0-----:R-:W3:Y:S04]  /*15240*/  LDL R4, [R1+0x169c] ;  /* 0x00169c0001047983 */ /* 0x001ee80000100800 */
[----:B------:R-:W3:Y:S01]  /*15250*/  LDL R5, [R1+0x16a0] ;  /* 0x0016a00001057983 */ /* 0x000ee20000100800 */
[----:B------:R-:W-:-:S03]  /*15260*/  PRMT R25, RZ, 0x7610, R25 ;  /* 0x00007610ff197816 */ /* 0x000fc60000000019 */
[----:B--2---:R0:W-:Y:S04]  /*15270*/  STL [R1+0x3aa4], R26 ;  /* 0x003aa41a01007387 */ /* 0x0041e80000100800 */
[----:B0-----:R-:W0:Y:S01]  /*15280*/  S2R R26, SR_TID.X ;  /* 0x00000000001a7919 */ /* 0x001e220000002100 */
[-C--:B---3--:R-:W-:Y:S02]  /*15290*/  @!P0 LOP3.LUT R5, R5, R4.reuse, RZ, 0x3c, !PT ;  /* 0x0000000405058212 */ /* 0x088fe400078e3cff */
[----:B0-----:R-:W-:Y:S02]  /*152a0*/  LOP3.LUT R26, R26, 0x7f, RZ, 0xc0, !PT ;  /* 0x0000007f1a1a7812 */ /* 0x001fe400078ec0ff */
[----:B------:R-:W-:-:S03]  /*152b0*/  @!P0 LOP3.LUT R4, R5, R4, RZ, 0x3c, !PT ;  /* 0x0000000405048212 */ /* 0x000fc600078e3cff */
[----:B------:R-:W-:Y:S01]  /*152c0*/  IMAD.SHL.U32 R26, R26, 0x2, RZ ;  /* 0x000000021a1a7824 */ /* 0x000fe200078e00ff */
[----:B------:R-:W-:-:S04]  /*152d0*/  @!P0 LOP3.LUT R5, R5, R4, RZ, 0x3c, !PT ;  /* 0x0000000405058212 */ /* 0x000fc800078e3cff */
[----:B------:R-:W-:Y:S01]  /*152e0*/  LOP3.LUT R26, R26, 0x20, RZ, 0x3c, !PT ;  /* 0x000000201a1a7812 */ /* 0x000fe200078e3cff */
[----:B------:R0:W2:Y:S04]  /*152f0*/  @!P0 LDG.E.U16 R25, [R4.64] ;  /* 0x0000000a04198981 */ /* 0x0000a8000c1e1500 */
[----:B------:R1:W-:Y:S04]  /*15300*/  STS.U16 [R26+0x2800], R28 ;  /* 0x0028001c1a007388 */ /* 0x0003e80000000400 */
[----:B-1----:R-:W3:Y:S04]  /*15310*/  LDL.LU R28, [R1+0x3b04] ;  /* 0x003b0400011c7983 */ /* 0x002ee80000300800 */
[----:B0-----:R-:W3:Y:S04]  /*15320*/  LDL R4, [R1+0x1690] ;  /* 0x0016900001047983 */ /* 0x001ee80000100800 */
[----:B------:R-:W3:Y:S01]  /*15330*/  LDL R5, [R1+0x1774] ;  /* 0x0017740001057983 */ /* 0x000ee20000100800 */
[----:B------:R-:W-:-:S03]  /*15340*/  PRMT R24, RZ, 0x7610, R24 ;  /* 0x00007610ff187816 */ /* 0x000fc60000000018 */
[----:B--2---:R0:W-:Y:S04]  /*15350*/  STL [R1+0x3aa8], R25 ;  /* 0x003aa81901007387 */ /* 0x0041e80000100800 */
[----:B0-----:R-:W2:Y:S01]  /*15360*/  LDL R25, [R1+0x176c] ;  /* 0x00176c0001197983 */ /* 0x001ea20000100800 */
[----:B---3--:R-:W-:-:S04]  /*15370*/  @!P0 LOP3.LUT R5, R5, R4, RZ, 0x3c, !PT ;  /* 0x0000000405058212 */ /* 0x008fc800078e3cff */
[----:B------:R-:W-:-:S04]  /*15380*/  @!P0 LOP3.LUT R4, R5, R4, RZ, 0x3c, !PT ;  /* 0x0000000405048212 */ /* 0x000fc800078e3cff */
[----:B------:R-:W-:-:S05]  /*15390*/  @!P0 LOP3.LUT R5, R5, R4, RZ, 0x3c, !PT ;  /* 0x0000000405058212 */ /* 0x000fca00078e3cff */
[----:B------:R0:W3:Y:S04]  /*153a0*/  @!P0 LDG.E.U16 R24, [R4.64] ;  /* 0x0000000a04188981 */ /* 0x0000e8000c1e1500 */
[----:B0-----:R-:W4:Y:S01]  /*153b0*/  LDL R5, [R1+0x1688] ;  /* 0x0016880001057983 */ /* 0x001f220000100800 */
[----:B------:R-:W-:-:S03]  /*153c0*/  PRMT R23, RZ, 0x7610, R23 ;  /* 0x00007610ff177816 */ /* 0x000fc60000000017 */
[----:B------:R0:W-:Y:S04]  /*153d0*/  STS.U16 [R26+0x2900], R27 ;  /* 0x0029001b1a007388 */ /* 0x0001e80000000400 */
[----:B------:R-:W-:Y:S04]  /*153e0*/  STS.U16 [R26+0x2a00], R29 ;  /* 0x002a001d1a007388 */ /* 0x000fe80000000400 */
[----:B0-----:R-:W4:Y:S01]  /*153f0*/  LDL R27, [R1+0x1764] ;  /* 0x00176400011b7983 */ /* 0x001f220000100800 */
[----:B--2---:R-:W-:-:S03]  /*15400*/  @!P0 IMAD.MOV.U32 R4, RZ, RZ, R25 ;  /* 0x000000ffff048224 */ /* 0x004fc600078e0019 */
[----:B---3--:R0:W-:Y:S04]  /*15410*/  STL [R1+0x3aac], R24 ;  /* 0x003aac1801007387 */ /* 0x0081e80000100800 */
[----:B----4-:R1:W2:Y:S04]  /*15420*/  @!P0 LDG.E.U16 R23, [R4.64] ;  /* 0x0000000a04178981 */ /* 0x0102a8000c1e1500 */
[----:B0-----:R-:W3:Y:S04]  /*15430*/  LDL.LU R24, [R1+0x1140] ;  /* 0x0011400001187983 */ /* 0x001ee80000300800 */
[----:B------:R-:W4:Y:S04]  /*15440*/  LDL.LU R29, [R1+0x1144] ;  /* 0x00114400011d7983 */ /* 0x000f280000300800 */
[----:B-1----:R-:W3:Y:S01]  /*15450*/  LDL R5, [R1+0x1680] ;  /* 0x0016800001057983 */ /* 0x002ee20000100800 */
[----:B------:R-:W-:Y:S01]  /*15460*/  PRMT R22, RZ, 0x7610, R22 ;  /* 0x00007610ff167816 */ /* 0x000fe20000000016 */
[----:B------:R-:W-:-:S02]  /*15470*/  @!P0 IMAD.MOV.U32 R4, RZ, RZ, R27 ;  /* 0x000000ffff048224 */ /* 0x000fc400078e001b */
[----:B------:R-:W-:Y:S04]  /*15480*/  STS.U16 [R26+0x2b00], R2 ;  /* 0x002b00021a007388 */ /* 0x000fe80000000400 */
[----:B--2---:R0:W-:Y:S04]  /*15490*/  STL [R1+0x3ab0], R23 ;  /* 0x003ab01701007387 */ /* 0x0041e80000100800 */
[----:B------:R-:W2:Y:S04]  /*154a0*/  LDL R25, [R1+0x17ac] ;  /* 0x0017ac0001197983 */ /* 0x000ea80000100800 */
[----:B0-----:R-:W2:Y:S04]  /*154b0*/  LDL R23, [R1+0x175c] ;  /* 0x00175c0001177983 */ /* 0x001ea80000100800 */
[----:B---3--:R0:W3:Y:S04]  /*154c0*/  @!P0 LDG.E.U16 R22, [R4.64] ;  /* 0x0000000a04168981 */ /* 0x0080e8000c1e1500 */
[----:B------:R-:W4:Y:S04]  /*154d0*/  LDL.LU R2, [R1+0x10c0] ;  /* 0x0010c00001027983 */ /* 0x000f280000300800 */
[----:B0-----:R-:W4:Y:S01]  /*154e0*/  LDL R5, [R1+0x1678] ;  /* 0x0016780001057983 */ /* 0x001f220000100800 */
[----:B------:R-:W-:-:S03]  /*154f0*/  PRMT R21, RZ, 0x7610, R21 ;  /* 0x00007610ff157816 */ /* 0x000fc60000000015 */
[----:B------:R0:W-:Y:S01]  /*15500*/  STS.U16 [R26+0x4800], R3 ;  /* 0x004800031a007388 */ /* 0x0001e20000000400 */
[----:B--2---:R-:W-:-:S03]  /*15510*/  @!P0 IMAD.MOV.U32 R4, RZ, RZ, R23 ;  /* 0x000000ffff048224 */ /* 0x004fc600078e0017 */
[----:B---3--:R1:W-:Y:S04]  /*15520*/  STL [R1+0x3ab4], R22 ;  /* 0x003ab41601007387 */ /* 0x0083e80000100800 */
[----:B------:R-:W2:Y:S04]  /*15530*/  LDL R27, [R1+0x17a4] ;  /* 0x0017a400011b7983 */ /* 0x000ea80000100800 */
[----:B0-----:R-:W3:Y:S04]  /*15540*/  LDL.LU R3, [R1+0x10c4] ;  /* 0x0010c40001037983 */ /* 0x001ee80000300800 */
[----:B------:R-:W2:Y:S04]  /*15550*/  LDL R23, [R1+0x1740] ;  /* 0x0017400001177983 */ /* 0x000ea80000100800 */
[----:B-1----:R-:W2:Y:S04]  /*15560*/  LDL R22, [R1+0x179c] ;  /* 0x00179c0001167983 */ /* 0x002ea80000100800 */
[----:B----4-:R0:W4:Y:S04]  /*15570*/  @!P0 LDG.E.U16 R21, [R4.64] ;  /* 0x0000000a04158981 */ /* 0x010128000c1e1500 */
[----:B0-----:R-:W2:Y:S04]  /*15580*/  LDL.LU R4, [R1+0x1138] ;  /* 0x0011380001047983 */ /* 0x001ea80000300800 */
[----:B------:R-:W3:Y:S01]  /*15590*/  LDL R5, [R1+0x1750] ;  /* 0x0017500001057983 */ /* 0x000ee20000100800 */
[----:B------:R-:W-:-:S03]  /*155a0*/  PRMT R20, RZ, 0x7610, R20 ;  /* 0x00007610ff147816 */ /* 0x000fc60000000014 */
[----:B----4-:R0:W-:Y:S04]  /*155b0*/  STL [R1+0x3ab8], R21 ;  /* 0x003ab81501007387 */ /* 0x0101e80000100800 */
[----:B--2---:R1:W-:Y:S04]  /*155c0*/  STS.U16 [R26+0x4900], R4 ;  /* 0x004900041a007388 */ /* 0x0043e80000000400 */
[----:B0-----:R-:W2:Y:S01]  /*155d0*/  LDL R21, [R1+0x1748] ;  /* 0x0017480001157983 */ /* 0x001ea20000100800 */
[----:B-1----:R-:W-:-:S03]  /*155e0*/  @!P0 IMAD.MOV.U32 R4, RZ, RZ, R25 ;  /* 0x000000ffff048224 */ /* 0x002fc600078e0019 */
[----:B------:R0:W-:Y:S04]  /*155f0*/  STS.U16 [R26+0x4a00], R24 ;  /* 0x004a00181a007388 */ /* 0x0001e80000000400 */
[----:B---3--:R1:W3:Y:S01]  /*15600*/  @!P0 LDG.E.U16 R20, [R4.64] ;  /* 0x0000000a04148981 */ /* 0x0082e2000c1e1500 */
[----:B------:R-:W-:-:S03]  /*15610*/  PRMT R19, RZ, 0x7610, R19 ;  /* 0x00007610ff137816 */ /* 0x000fc60000000013 */
[----:B------:R-:W4:Y:S01]  /*15620*/  LDL.LU R25, [R1+0x10cc] ;  /* 0x0010cc0001197983 */ /* 0x000f220000300800 */
[----:B-1----:R-:W-:Y:S02]  /*15630*/  @!P0 IMAD.MOV.U32 R4, RZ, RZ, R27 ;  /* 0x000000ffff048224 */ /* 0x002fe400078e001b */
[----:B--2---:R-:W-:-:S05]  /*15640*/  @!P0 IMAD.MOV.U32 R5, RZ, RZ, R21 ;  /* 0x000000ffff058224 */ /* 0x004fca00078e0015 */
[----:B------:R1:W2:Y:S04]  /*15650*/  @!P0 LDG.E.U16 R19, [R4.64] ;  /* 0x0000000a04138981 */ /* 0x0002a8000c1e1500 */
[----:B---3--:R3:W-:Y:S04]  /*15660*/  STL [R1+0x3abc], R20 ;  /* 0x003abc1401007387 */ /* 0x0087e80000100800 */
[----:B0-----:R-:W4:Y:S04]  /*15670*/  LDL R24, [R1+0x1670] ;  /* 0x0016700001187983 */ /* 0x001f280000100800 */
[----:B---3--:R-:W3:Y:S01]  /*15680*/  LDL R20, [R1+0x1794] ;  /* 0x0017940001147983 */ /* 0x008ee20000100800 */
[----:B------:R-:W-:Y:S01]  /*15690*/  PRMT R18, RZ, 0x7610, R18 ;  /* 0x00007610ff127816 */ /* 0x000fe20000000012 */
[----:B-1----:R-:W-:-:S02]  /*156a0*/  @!P0 IMAD.MOV.U32 R4, RZ, RZ, R22 ;  /* 0x000000ffff048224 */ /* 0x002fc400078e0016 */
[----:B------:R-:W-:Y:S01]  /*156b0*/  @!P0 IMAD.MOV.U32 R5, RZ, RZ, R23 ;  /* 0x000000ffff058224 */ /* 0x000fe200078e0017 */
[----:B------:R-:W-:-:S04]  /*156c0*/  PRMT R17, RZ, 0x7610, R17 ;  /* 0x00007610ff117816 */ /* 0x000fc80000000011 */
[----:B------:R4:W3:Y:S04]  /*156d0*/  @!P0 LDG.E.U16 R18, [R4.64] ;  /* 0x0000000a04128981 */ /* 0x0008e8000c1e1500 */
[----:B--2---:R-:W-:Y:S04]  /*156e0*/  STL [R1+0x3ac0], R19 ;  /* 0x003ac01301007387 */ /* 0x004fe80000100800 */
[----:B------:R-:W2:Y:S04]  /*156f0*/  LDL R23, [R1+0x1788] ;  /* 0x0017880001177983 */ /* 0x000ea80000100800 */
[----:B------:R-:W2:Y:S01]  /*15700*/  LDL R22, [R1+0x17e0] ;  /* 0x0017e00001167983 */ /* 0x000ea20000100800 */
[----:B----4-:R-:W-:-:S03]  /*15710*/  @!P0 IMAD.MOV.U32 R5, RZ, RZ, R24 ;  /* 0x000000ffff058224 */ /* 0x010fc600078e0018 */
[----:B------:R-:W-:Y:S01]  /*15720*/  STS.U16 [R26+0x4b00], R29 ;  /* 0x004b001d1a007388 */ /* 0x000fe20000000400 */
[----:B---3--:R-:W-:-:S03]  /*15730*/  @!P0 IMAD.MOV.U32 R4, RZ, RZ, R20 ;  /* 0x000000ffff048224 */ /* 0x008fc600078e0014 */
[----:B------:R-:W3:Y:S04]  /*15740*/  LDL.LU R27, [R1+0x1224] ;  /* 0x00122400011b7983 */ /* 0x000ee80000300800 */
[----:B------:R2:W4:Y:S04]  /*15750*/  @!P0 LDG.E.U16 R17, [R4.64] ;  /* 0x0000000a04118981 */ /* 0x000528000c1e1500 */
[----:B------:R-:W-:Y:S04]  /*15760*/  STL [R1+0x3ac4], R18 ;  /* 0x003ac41201007387 */ /* 0x000fe80000100800 */
[----:B------:R0:W-:Y:S04]  /*15770*/  STS.U16 [R26+0x6800], R2 ;  /* 0x006800021a007388 */ /* 0x0001e80000000400 */
[----:B------:R-:W3:Y:S01]  /*15780*/  LDL R21, [R1+0x1780] ;  /* 0x0017800001157983 */ /* 0x000ee20000100800 */
[----:B------:R-:W-:-:S03]  /*15790*/  PRMT R16, RZ, 0x7610, R16 ;  /* 0x00007610ff107816 */ /* 0x000fc60000000010 */
[----:B0-----:R-:W3:Y:S04]  /*157a0*/  LDL R2, [R1+0x17d8] ;  /* 0x0017d80001027983 */ /* 0x001ee80000100800 */
[----:B------:R-:W3:Y:S01]  /*157b0*/  LDL.LU R29, [R1+0x1228] ;  /* 0x00122800011d7983 */ /* 0x000ee20000300800 */
[----:B--2---:R-:W-:Y:S02]  /*157c0*/  @!P0 IMAD.MOV.U32 R5, RZ, RZ, R23 ;  /* 0x000000ffff058224 */ /* 0x004fe400078e0017 */
[----:B------:R-:W-:-:S05]  /*157d0*/  @!P0 IMAD.MOV.U32 R4, RZ, RZ, R22 ;  /* 0x000000ffff048224 */ /* 0x000fca00078e0016 */
[----:B------:R3:W2:Y:S04]  /*157e0*/  @!P0 LDG.E.U16 R16, [R4.64] ;  /* 0x0000000a04108981 */ /* 0x0006a8000c1e1500 */
[----:B----4-:R-:W-:Y:S04]  /*157f0*/  STL [R1+0x3ac8], R17 ;  /* 0x003ac81101007387 */ /* 0x010fe80000100800 */
[----:B------:R-:W4:Y:S04]  /*15800*/  LDL R20, [R1+0x1778] ;  /* 0x0017780001147983 */ /* 0x000f280000100800 */
[----:B------:R-:W4:Y:S01]  /*15810*/  LDL R19, [R1+0x17d0] ;  /* 0x0017d00001137983 */ /* 0x000f220000100800 */
[----:B------:R-:W-:Y:S01]  /*15820*/  PRMT R15, RZ, 0x7610, R15 ;  /* 0x00007610ff0f7816 */ /* 0x000fe2000000000f */
[----:B---3--:R-:W-:Y:S01]  /*15830*/  @!P0 IMAD.MOV.U32 R5, RZ, RZ, R21 ;  /* 0x000000ffff058224 */ /* 0x008fe200078e0015 */
[----:B------:R-:W-:Y:S01]  /*15840*/  PRMT R14, RZ, 0x7610, R14 ;  /* 0x00007610ff0e7816 */ /* 0x000fe2000000000e */
[----:B------:R-:W-:Y:S01]  /*15850*/  @!P0 IMAD.MOV.U32 R4, RZ, RZ, R2 ;  /* 0x000000ffff048224 */ /* 0x000fe200078e0002 */
[----:B------:R0:W-:Y:S04]  /*15860*/  STS.U16 [R26+0x6900], R3 ;  /* 0x006900031a007388 */ /* 0x0001e80000000400 */
[----:B------:R4:W3:Y:S04]  /*15870*/  @!P0 LDG.E.U16 R15, [R4.64] ;  /* 0x0000000a040f8981 */ /* 0x0008e8000c1e1500 */
[----:B0-----:R-:W3:Y:S04]  /*15880*/  LDL.LU R3, [R1+0x1230] ;  /* 0x0012300001037983 */ /* 0x001ee80000300800 */
[----:B------:R-:W3:Y:S04]  /*15890*/  LDL R17, [R1+0x17c8] ;  /* 0x0017c80001117983 */ /* 0x000ee80000100800 */
[----:B--2---:R-:W-:Y:S04]  /*158a0*/  STL [R1+0x3acc], R16 ;  /* 0x003acc1001007387 */ /* 0x004fe80000100800 */
[----:B------:R-:W2:Y:S01]  /*158b0*/  LDL R18, [R1+0x1668] ;  /* 0x0016680001127983 */ /* 0x000ea20000100800 */
[----:B----4-:R-:W-:-:S02]  /*158c0*/  @!P0 IMAD.MOV.U32 R5, RZ, RZ, R20 ;  /* 0x000000ffff058224 */ /* 0x010fc400078e0014 */
[----:B------:R-:W-:-:S05]  /*158d0*/  @!P0 IMAD.MOV.U32 R4, RZ, RZ, R19 ;  /* 0x000000ffff048224 */ /* 0x000fca00078e0013 */
[----:B------:R0:W4:Y:S04]  /*158e0*/  @!P0 LDG.E.U16 R14, [R4.64] ;  /* 0x0000000a040e8981 */ /* 0x000128000c1e1500 */
[----:B------:R-:W-:Y:S04]  /*158f0*/  STS.U16 [R26+0x6a00], R25 ;  /* 0x006a00191a007388 */ /* 0x000fe80000000400 */
[----:B------:R1:W-:Y:S04]  /*15900*/  STS.U16 [R26+0x6b00], R28 ;  /* 0x006b001c1a007388 */ /* 0x0003e80000000400 */
[----:B---3--:R3:W-:Y:S04]  /*15910*/  STL [R1+0x3ad0], R15 ;  /* 0x003ad00f01007387 */ /* 0x0087e80000100800 */
[----:B-1----:R-:W4:Y:S04]  /*15920*/  LDL.LU R28, [R1+0x3b00] ;  /* 0x003b0000011c7983 */ /* 0x002f280000300800 */
[----:B------:R-:W4:Y:S04]  /*15930*/  LDL R16, [R1+0x17bc] ;  /* 0x0017bc0001107983 */ /* 0x000f280000100800 */
[----:B---3--:R-:W3:Y:S01]  /*15940*/  LDL R15, [R1+0x17e8] ;  /* 0x0017e800010f7983 */ /* 0x008ee20000100800 */
[----:B------:R-:W-:Y:S01]  /*15950*/  PRMT R13, RZ, 0x7610, R13 ;  /* 0x00007610ff0d7816 */ /* 0x000fe2000000000d */
[----:B0-----:R-:W-:-:S02]  /*15960*/  @!P0 IMAD.MOV.U32 R4, RZ, RZ, R17 ;  /* 0x000000ffff048224 */ /* 0x001fc400078e0011 */
[----:B--2---:R-:W-:-:S05]  /*15970*/  @!P0 IMAD.MOV.U32 R5, RZ, RZ, R18 ;  /* 0x000000ffff058224 */ /* 0x004fca00078e0012 */
[----:B------:R0:W2:Y:S04]  /*15980*/  @!P0 LDG.E.U16 R13, [R4.64] ;  /* 0x0000000a040d8981 */ /* 0x0000a8000c1e1500 */
[----:B----4-:R1:W-:Y:S04]  /*15990*/  STL [R1+0x3ad4], R14 ;  /* 0x003ad40e01007387 */ /* 0x0103e80000100800 */
[----:B------:R-:W4:Y:S04]  /*159a0*/  LDL.LU R25, [R1+0x11dc] ;  /* 0x0011dc0001197983 */ /* 0x000f280000300800 */
[----:B------:R-:W2:Y:S04]  /*159b0*/  LDL R18, [R1+0x17b4] ;  /* 0x0017b40001127983 */ /* 0x000ea80000100800 */
[----:B-1----:R-:W4:Y:S01]  /*159c0*/  LDL R14, [R1+0x17f8] ;  /* 0x0017f800010e7983 */ /* 0x002f220000100800 */
[----:B------:R-:W-:-:S02]  /*159d0*/  PRMT R12, RZ, 0x7610, R12 ;  /* 0x00007610ff0c7816 */ /* 0x000fc4000000000c */
[----:B------:R-:W-:Y:S01]  /*159e0*/  PRMT R11, RZ, 0x7610, R11 ;  /* 0x00007610ff0b7816 */ /* 0x000fe2000000000b */
[----:B------:R-:W4:Y:S01]  /*159f0*/  LDL.LU R26, [R1+0x11e0] ;  /* 0x0011e000011a7983 */ /* 0x000f220000300800 */
[----:B0-----:R-:W-:Y:S02]  /*15a00*/  @!P0 IMAD.MOV.U32 R5, RZ, RZ, R16 ;  /* 0x000000ffff058224 */ /* 0x001fe400078e0010 */
[----:B---3--:R-:W-:-:S05]  /*15a10*/  @!P0 IMAD.MOV.U32 R4, RZ, RZ, R15 ;  /* 0x000000ffff048224 */ /* 0x008fca00078e000f */
[----:B------:R2:W3:Y:S04]  /*15a20*/  @!P0 LDG.E.U16 R12, [R4.64] ;  /* 0x0000000a040c8981 */ /* 0x0004e8000c1e1500 */
[----:B------:R-:W0:Y:S01]  /*15a30*/  S2R R2, SR_TID.X ;  /* 0x0000000000027919 */ /* 0x000e220000002100 */
[----:B--2---:R-:W-:Y:S02]  /*15a40*/  @!P0 IMAD.MOV.U32 R5, RZ, RZ, R18 ;  /* 0x000000ffff058224 */ /* 0x004fe400078e0012 */
[----:B----4-:R-:W-:-:S05]  /*15a50*/  @!P0 IMAD.MOV.U32 R4, RZ, RZ, R14 ;  /* 0x000000ffff048224 */ /* 0x010fca00078e000e */
[----:B------:R-:W2:Y:S04]  /*15a60*/  @!P0 LDG.E.U16 R11, [R4.64] ;  /* 0x0000000a040b8981 */ /* 0x000ea8000c1e1500 */
[----:B------:R-:W-:Y:S04]  /*15a70*/  STL [R1+0x3ad8], R13 ;  /* 0x003ad80d01007387 */ /* 0x000fe80000100800 */
[----:B------:R-:W4:Y:S04]  /*15a80*/  LDL R17, [R1+0x1664] ;  /* 0x0016640001117983 */ /* 0x000f280000100800 */
[----:B------:R-:W4:Y:S01]  /*15a90*/  LDL R16, [R1+0x1808] ;  /* 0x0018080001107983 */ /* 0x000f220000100800 */
[----:B0-----:R-:W-:-:S05]  /*15aa0*/  LOP3.LUT R2, R2, 0x7f, RZ, 0xc0, !PT ;  /* 0x0000007f02027812 */ /* 0x001fca00078ec0ff */
[----:B------:R-:W-:-:S05]  /*15ab0*/  IMAD.SHL.U32 R2, R2, 0x2, RZ ;  /* 0x0000000202027824 */ /* 0x000fca00078e00ff */
[----:B------:R-:W-:-:S05]  /*15ac0*/  LOP3.LUT R2, R2, 0x30, RZ, 0x3c, !PT ;  /* 0x0000003002027812 */ /* 0x000fca00078e3cff */
[----:B------:R0:W-:Y:S04]  /*15ad0*/  STS.U16 [R2+0xc00], R27 ;  /* 0x000c001b02007388 */ /* 0x0001e80000000400 */
[----:B------:R1:W-:Y:S04]  /*15ae0*/  STS.U16 [R2+0xd00], R29 ;  /* 0x000d001d02007388 */ /* 0x0003e80000000400 */
[----:B0-----:R-:W4:Y:S04]  /*15af0*/  LDL.LU R27, [R1+0x11e8] ;  /* 0x0011e800011b7983 */ /* 0x001f280000300800 */
[----:B-1----:R-:W0:Y:S04]  /*15b00*/  S2R R29, SR_TID.X ;  /* 0x00000000001d7919 */ /* 0x002e280000002100 */
[----:B---3--:R-:W-:Y:S04]  /*15b10*/  STL [R1+0x3adc], R12 ;  /* 0x003adc0c01007387 */ /* 0x008fe80000100800 */
[----:B------:R1:W-:Y:S04]  /*15b20*/  STS.U16 [R2+0xe00], R3 ;  /* 0x000e000302007388 */ /* 0x0003e80000000400 */
[----:B------:R-:W3:Y:S04]  /*15b30*/  LDL R15, [R1+0x165c] ;  /* 0x00165c00010f7983 */ /* 0x000ee80000100800 */
[----:B------:R-:W3:Y:S04]  /*15b40*/  LDL R13, [R1+0x1818] ;  /* 0x00181800010d7983 */ /* 0x000ee80000100800 */
[----:B-1----:R-:W3:Y:S01]  /*15b50*/  LDL.LU R2, [R1+0x17ec] ;  /* 0x0017ec0001027983 */ /* 0x002ee20000300800 */
[----:B0-----:R-:W-:-:S03]  /*15b60*/  LOP3.LUT R29, R29, 0x7f, RZ, 0xc0, !PT ;  /* 0x0000007f1d1d7812 */ /* 0x001fc600078ec0ff */
[----:B------:R-:W3:Y:S04]  /*15b70*/  LDL.LU R3, [R1+0x17fc] ;  /* 0x0017fc0001037983 */ /* 0x000ee80000300800 */
[----:B------:R-:W3:Y:S01]  /*15b80*/  LDL R14, [R1+0x183c] ;  /* 0x00183c00010e7983 */ /* 0x000ee20000100800 */
[----:B------:R-:W-:-:S03]  /*15b90*/  PRMT R10, RZ, 0x7610, R10 ;  /* 0x00007610ff0a7816 */ /* 0x000fc6000000000a */
[----:B--2---:R0:W-:Y:S02]  /*15ba0*/  STL [R1+0x3ae0], R11 ;  /* 0x003ae00b01007387 */ /* 0x0041e40000100800 */
[----:B0-----:R-:W-:Y:S02]  /*15bb0*/  IMAD.SHL.U32 R11, R29, 0x2, RZ ;  /* 0x000000021d0b7824 */ /* 0x001fe400078e00ff */
[----:B------:R-:W2:Y:S03]  /*15bc0*/  LDL.LU R29, [R1+0x11ec] ;  /* 0x0011ec00011d7983 */ /* 0x000ea60000300800 */
[----:B------:R-:W-:-:S05]  /*15bd0*/  LOP3.LUT R11, R11, 0x30, RZ, 0x3c, !PT ;  /* 0x000000300b0b7812 */ /* 0x000fca00078e3cff */
[----:B------:R0:W-:Y:S04]  /*15be0*/  STS.U16 [R11+0xf00], R28 ;  /* 0x000f001c0b007388 */ /* 0x0001e80000000400 */
[----:B0-----:R-:W2:Y:S04]  /*15bf0*/  LDL.LU R28, [R1+0x180c] ;  /* 0x00180c00011c7983 */ /* 0x001ea80000300800 */
[----:B------:R-:W2:Y:S01]  /*15c00*/  LDL R12, [R1+0x1834] ;  /* 0x00183400010c7983 */ /* 0x000ea20000100800 */
[----:B----4-:R-:W-:Y:S02]  /*15c10*/  @!P0 IMAD.MOV.U32 R4, RZ, RZ, R16 ;  /* 0x000000ffff048224 */ /* 0x010fe400078e0010 */
[----:B------:R-:W-:-:S05]  /*15c20*/  @!P0 IMAD.MOV.U32 R5, RZ, RZ, R17 ;  /* 0x000000ffff058224 */ /* 0x000fca00078e0011 */
[----:B------:R3:W4:Y:S01]  /*15c30*/  @!P0 LDG.E.U16 R10, [R4.64] ;  /* 0x0000000a040a8981 */ /* 0x000722000c1e1500 */
[----:B------:R-:W-:Y:S02]  /*15c40*/  PRMT R9, RZ, 0x7610, R9 ;  /* 0x00007610ff097816 */ /* 0x000fe40000000009 */
[----:B------:R-:W-:Y:S01]  /*15c50*/  PRMT R8, RZ, 0x7610, R8 ;  /* 0x00007610ff087816 */ /* 0x000fe20000000008 */
[----:B---3--:R-:W-:Y:S02]  /*15c60*/  @!P0 IMAD.MOV.U32 R5, RZ, RZ, R15 ;  /* 0x000000ffff058224 */ /* 0x008fe400078e000f */
[----:B------:R-:W-:-:S05]  /*15c70*/  @!P0 IMAD.MOV.U32 R4, RZ, RZ, R13 ;  /* 0x000000ffff048224 */ /* 0x000fca00078e000d */
[----:B------:R0:W3:Y:S01]  /*15c80*/  @!P0 LDG.E.U16 R9, [R4.64] ;  /* 0x0000000a04098981 */ /* 0x0000e2000c1e1500 */
[----:B------:R-:W-:Y:S01]  /*15c90*/  PRMT R7, RZ, 0x7610, R7 ;  /* 0x00007610ff077816 */ /* 0x000fe20000000007 */
[----:B0-----:R-:W-:Y:S02]  /*15ca0*/  @!P0 IMAD.MOV.U32 R4, RZ, RZ, R14 ;  /* 0x000000ffff048224 */ /* 0x001fe400078e000e */
[----:B------:R-:W-:-:S05]  /*15cb0*/  @!P0 IMAD.MOV.U32 R5, RZ, RZ, R2 ;  /* 0x000000ffff058224 */ /* 0x000fca00078e0002 */
[----:B------:R0:W3:Y:S02]  /*15cc0*/  @!P0 LDG.E.U16 R8, [R4.64] ;  /* 0x0000000a04088981 */ /* 0x0000e4000c1e1500 */
[----:B0-----:R-:W-:Y:S02]  /*15cd0*/  @!P0 IMAD.MOV.U32 R5, RZ, RZ, R3 ;  /* 0x000000ffff058224 */ /* 0x001fe400078e0003 */
[----:B--2---:R-:W-:-:S05]  /*15ce0*/  @!P0 IMAD.MOV.U32 R4, RZ, RZ, R12 ;  /* 0x000000ffff048224 */ /* 0x004fca00078e000c */
[----:B------:R0:W2:Y:S04]  /*15cf0*/  @!P0 LDG.E.U16 R7, [R4.64] ;  /* 0x0000000a04078981 */ /* 0x0000a8000c1e1500 */
[----:B----4-:R-:W-:Y:S04]  /*15d00*/  STL [R1+0x3ae4], R10 ;  /* 0x003ae40a01007387 */ /* 0x010fe80000100800 */
[----:B------:R-:W4:Y:S04]  /*15d10*/  LDL R13, [R1+0x182c] ;  /* 0x00182c00010d7983 */ /* 0x000f280000100800 */
[----:B------:R-:W-:Y:S04]  /*15d20*/  STS.U16 [R11+0x2c00], R25 ;  /* 0x002c00190b007388 */ /* 0x000fe80000000400 */
[----:B------:R-:W-:Y:S04]  /*15d30*/  STS.U16 [R11+0x2d00], R26 ;  /* 0x002d001a0b007388 */ /* 0x000fe80000000400 */
[----:B---3--:R-:W-:Y:S04]  /*15d40*/  STL [R1+0x3ae8], R9 ;  /* 0x003ae80901007387 */ /* 0x008fe80000100800 */
[----:B------:R-:W-:Y:S04]  /*15d50*/  STL [R1+0x1874], R2 ;  /* 0x0018740201007387 */ /* 0x000fe80000100800 */
[----:B------:R1:W-:Y:S04]  /*15d60*/  STL [R1+0x3aec], R8 ;  /* 0x003aec0801007387 */ /* 0x0003e80000100800 */
[----:B-1----:R-:W3:Y:S04]  /*15d70*/  LDL.LU R8, [R1+0x1188] ;  /* 0x0011880001087983 */ /* 0x002ee80000300800 */
[----:B------:R-:W3:Y:S04]  /*15d80*/  LDL.LU R2, [R1+0x1184] ;  /* 0x0011840001027983 */ /* 0x000ee80000300800 */
[----:B------:R-:W3:Y:S04]  /*15d90*/  LDL.LU R16, [R1+0x1130] ;  /* 0x0011300001107983 */ /* 0x000ee80000300800 */
[----:B------:R-:W3:Y:S04]  /*15da0*/  LDL.LU R9, [R1+0x112c] ;  /* 0x00112c0001097983 */ /* 0x000ee80000300800 */
[----:B------:R-:W3:Y:S04]  /*15db0*/  LDL.LU R10, [R1+0x1128] ;  /* 0x00112800010a7983 */ /* 0x000ee80000300800 */
[----:B------:R-:W3:Y:S04]  /*15dc0*/  LDL.LU R26, [R1+0x1124] ;  /* 0x00112400011a7983 */ /* 0x000ee80000300800 */
[----:B------:R1:W-:Y:S04]  /*15dd0*/  STL [R1+0x1878], R3 ;  /* 0x0018780301007387 */ /* 0x0003e80000100800 */
[----:B-1----:R-:W3:Y:S01]  /*15de0*/  LDL.LU R3, [R1+0x118c] ;  /* 0x00118c0001037983 */ /* 0x002ee20000300800 */
[----:B------:R-:W-:Y:S01]  /*15df0*/  PRMT R6, RZ, 0x7610, R6 ;  /* 0x00007610ff067816 */ /* 0x000fe20000000006 */
[----:B0-----:R-:W-:-:S02]  /*15e00*/  @!P0 IMAD.MOV.U32 R5, RZ, RZ, R28 ;  /* 0x000000ffff058224 */ /* 0x001fc400078e001c */
[----:B------:R-:W-:Y:S04]  /*15e10*/  STS.U16 [R11+0x2e00], R27 ;  /* 0x002e001b0b007388 */ /* 0x000fe80000000400 */
[----:B------:R-:W-:Y:S04]  /*15e20*/  STS.U16 [R11+0x2f00], R29 ;  /* 0x002f001d0b007388 */ /* 0x000fe80000000400 */
[----:B--2---:R0:W-:Y:S04]  /*15e30*/  STL [R1+0x3af0], R7 ;  /* 0x003af00701007387 */ /* 0x0041e80000100800 */
[----:B0-----:R-:W2:Y:S01]  /*15e40*/  LDL.LU R7, [R1+0x1190] ;  /* 0x0011900001077983 */ /* 0x001ea20000300800 */
[----:B----4-:R-:W-:-:S03]  /*15e50*/  @!P0 IMAD.MOV.U32 R4, RZ, RZ, R13 ;  /* 0x000000ffff048224 */ /* 0x010fc600078e000d */
[----:B------:R-:W4:Y:S04]  /*15e60*/  LDL.LU R12, [R1+0x1250] ;  /* 0x00125000010c7983 */ /* 0x000f280000300800 */
[----:B------:R-:W4:Y:S04]  /*15e70*/  @!P0 LDG.E.U16 R6, [R4.64] ;  /* 0x0000000a04068981 */ /* 0x000f28000c1e1500 */
        /* <DEDUP_REMOVED lines=13> */
[----:B------:R-:W0:Y:S04]  /*15f50*/  S2R R25, SR_TID.X ;  /* 0x0000000000197919 */ /* 0x000e280000002100 */
[----:B------:R-:W-:Y:S01]  /*15f60*/  STL [R1+0x187c], R28 ;  /* 0x00187c1c01007387 */ /* 0x000fe20000100800 */
[----:B0-----:R-:W-:-:S03]  /*15f70*/  LOP3.LUT R25, R25, 0x7f, RZ, 0xc0, !PT ;  /* 0x0000007f19197812 */ /* 0x001fc600078ec0ff */
[----:B--2---:R-:W-:Y:S04]  /*15f80*/  STS.U16 [R11+0x4c00], R7 ;  /* 0x004c00070b007388 */ /* 0x004fe80000000400 */
[----:B---3--:R-:W-:Y:S04]  /*15f90*/  STS.U16 [R11+0x4d00], R3 ;  /* 0x004d00030b007388 */ /* 0x008fe80000000400 */
[----:B------:R-:W-:Y:S04]  /*15fa0*/  STS.U16 [R11+0x4e00], R8 ;  /* 0x004e00080b007388 */ /* 0x000fe80000000400 */
[----:B------:R-:W-:Y:S04]  /*15fb0*/  STS.U16 [R11+0x4f00], R2 ;  /* 0x004f00020b007388 */ /* 0x000fe80000000400 */
[----:B------:R0:W-:Y:S02]  /*15fc0*/  STS.U16 [R11+0x6c00], R16 ;  /* 0x006c00100b007388 */ /* 0x0001e40000000400 */
[----:B0-----:R-:W-:-:S02]  /*15fd0*/  IMAD.SHL.U32 R16, R25, 0x2, RZ ;  /* 0x0000000219107824 */ /* 0x001fc400078e00ff */
[----:B------:R-:W-:Y:S03]  /*15fe0*/  STS.U16 [R11+0x6d00], R9 ;  /* 0x006d00090b007388 */ /* 0x000fe60000000400 */
[----:B------:R-:W-:Y:S01]  /*15ff0*/  LOP3.LUT R16, R16, 0x40, RZ, 0x3c, !PT ;  /* 0x0000004010107812 */ /* 0x000fe200078e3cff */
[----:B------:R-:W-:Y:S04]  /*16000*/  STS.U16 [R11+0x6e00], R10 ;  /* 0x006e000a0b007388 */ /* 0x000fe80000000400 */
[----:B------:R0:W-:Y:S04]  /*16010*/  STS.U16 [R11+0x6f00], R26 ;  /* 0x006f001a0b007388 */ /* 0x0001e80000000400 */
[----:B----4-:R-:W-:Y:S04]  /*16020*/  STL [R1+0x3af4], R6 ;  /* 0x003af40601007387 */ /* 0x010fe80000100800 */
[----:B------:R-:W-:Y:S04]  /*16030*/  STS.U16 [R16+0x1000], R12 ;  /* 0x0010000c10007388 */ /* 0x000fe80000000400 */
[----:B0-----:R-:W2:Y:S04]  /*16040*/  LDL.LU R26, [R1+0x1118] ;  /* 0x00111800011a7983 */ /* 0x001ea80000300800 */
[----:B------:R0:W-:Y:S04]  /*16050*/  STS.U16 [R16+0x1100], R27 ;  /* 0x0011001b10007388 */ /* 0x0001e80000000400 */
[----:B------:R1:W-:Y:S04]  /*16060*/  STS.U16 [R16+0x1200], R29 ;  /* 0x0012001d10007388 */ /* 0x0003e80000000400 */
[----:B0-----:R-:W3:Y:S04]  /*16070*/  LDL.LU R27, [R1+0x1114] ;  /* 0x00111400011b7983 */ /* 0x001ee80000300800 */
[----:B-1----:R-:W4:Y:S04]  /*16080*/  LDL.LU R29, [R1+0x1240] ;  /* 0x00124000011d7983 */ /* 0x002f280000300800 */
[----:B------:R-:W4:Y:S04]  /*16090*/  LDL.LU R4, [R1+0x123c] ;  /* 0x00123c0001047983 */ /* 0x000f280000300800 */
[----:B------:R-:W4:Y:S04]  /*160a0*/  LDL.LU R5, [R1+0x1238] ;  /* 0x0012380001057983 */ /* 0x000f280000300800 */
[----:B------:R0:W-:Y:S04]  /*160b0*/  STS.U16 [R16+0x1300], R13 ;  /* 0x0013000d10007388 */ /* 0x0001e80000000400 */
[----:B------:R-:W4:Y:S04]  /*160c0*/  LDL.LU R28, [R1+0x122c] ;  /* 0x00122c00011c7983 */ /* 0x000f280000300800 */
[----:B------:R1:W-:Y:S04]  /*160d0*/  STS.U16 [R16+0x3000], R14 ;  /* 0x0030000e10007388 */ /* 0x0003e80000000400 */
[----:B------:R-:W4:Y:S04]  /*160e0*/  LDL.LU R7, [R1+0x11d0] ;  /* 0x0011d00001077983 */ /* 0x000f280000300800 */
[----:B------:R0:W-:Y:S04]  /*160f0*/  STS.U16 [R16+0x3100], R15 ;  /* 0x0031000f10007388 */ /* 0x0001e80000000400 */
[----:B------:R-:W4:Y:S04]  /*16100*/  LDL.LU R8, [R1+0x11cc] ;  /* 0x0011cc0001087983 */ /* 0x000f280000300800 */
[----:B------:R-:W-:Y:S04]  /*16110*/  STS.U16 [R16+0x3200], R17 ;  /* 0x0032001110007388 */ /* 0x000fe80000000400 */
        /* <DEDUP_REMOVED lines=8> */
[----:B------:R-:W4:Y:S01]  /*161a0*/  LDL.LU R12, [R1+0x1168] ;  /* 0x00116800010c7983 */ /* 0x000f220000300800 */
[----:B------:R-:W-:-:S03]  /*161b0*/  IMAD.SHL.U32 R3, R25, 0x2, RZ ;  /* 0x0000000219037824 */ /* 0x000fc600078e00ff */
[----:B------:R-:W-:Y:S04]  /*161c0*/  STS.U16 [R16+0x5300], R22 ;  /* 0x0053001610007388 */ /* 0x000fe80000000400 */
[----:B0-----:R-:W4:Y:S04]  /*161d0*/  LDL.LU R13, [R1+0x1164] ;  /* 0x00116400010d7983 */ /* 0x001f280000300800 */
[----:B------:R-:W-:Y:S04]  /*161e0*/  STS.U16 [R16+0x7000], R23 ;  /* 0x0070001710007388 */ /* 0x000fe80000000400 */
[----:B-1----:R-:W4:Y:S04]  /*161f0*/  LDL.LU R14, [R1+0x1110] ;  /* 0x00111000010e7983 */ /* 0x002f280000300800 */
[----:B------:R0:W-:Y:S04]  /*16200*/  STS.U16 [R16+0x7100], R24 ;  /* 0x0071001810007388 */ /* 0x0001e80000000400 */
[----:B------:R-:W4:Y:S04]  /*16210*/  LDL.LU R15, [R1+0x110c] ;  /* 0x00110c00010f7983 */ /* 0x000f280000300800 */
[----:B0-----:R-:W4:Y:S04]  /*16220*/  LDL.LU R24, [R1+0x1108] ;  /* 0x0011080001187983 */ /* 0x001f280000300800 */
[----:B------:R-:W4:Y:S01]  /*16230*/  LDL.LU R25, [R1+0x1104] ;  /* 0x0011040001197983 */ /* 0x000f220000300800 */
[----:B------:R-:W-:-:S03]  /*16240*/  LOP3.LUT R3, R3, 0x50, RZ, 0x3c, !PT ;  /* 0x0000005003037812 */ /* 0x000fc600078e3cff */
[----:B--2---:R-:W-:Y:S04]  /*16250*/  STS.U16 [R16+0x7200], R26 ;  /* 0x0072001a10007388 */ /* 0x004fe80000000400 */
[----:B---3--:R0:W-:Y:S04]  /*16260*/  STS.U16 [R16+0x7300], R27 ;  /* 0x0073001b10007388 */ /* 0x0081e80000000400 */
[----:B----4-:R1:W-:Y:S04]  /*16270*/  STS.U16 [R3+0x1400], R29 ;  /* 0x0014001d03007388 */ /* 0x0103e80000000400 */
[----:B0-----:R-:W2:Y:S01]  /*16280*/  LDL.LU R16, [R1+0x1220] ;  /* 0x0012200001107983 */ /* 0x001ea20000300800 */
[----:B------:R-:W3:Y:S02]  /*16290*/  LDL.LU R17, [R1+0x121c] ;  /* 0x00121c0001117983 */ /* 0x000ee40000300800 */
[----:B------:R-:W4:Y:S02]  /*162a0*/  LDL.LU R18, [R1+0x1218] ;  /* 0x0012180001127983 */ /* 0x000f240000300800 */
[----:B------:R-:W4:Y:S01]  /*162b0*/  LDL.LU R19, [R1+0x1214] ;  /* 0x0012140001137983 */ /* 0x000f220000300800 */
[----:B------:R-:W-:Y:S04]  /*162c0*/  STS.U16 [R3+0x1500], R4 ;  /* 0x0015000403007388 */ /* 0x000fe80000000400 */
[----:B------:R-:W4:Y:S01]  /*162d0*/  LDL.LU R20, [R1+0x11c0] ;  /* 0x0011c00001147983 */ /* 0x000f220000300800 */
[----:B------:R-:W-:Y:S02]  /*162e0*/  STS.U16 [R3+0x1600], R5 ;  /* 0x0016000503007388 */ /* 0x000fe40000000400 */
[----:B------:R-:W4:Y:S02]  /*162f0*/  LDL.LU R21, [R1+0x11bc] ;  /* 0x0011bc0001157983 */ /* 0x000f240000300800 */
[----:B------:R-:W4:Y:S01]  /*16300*/  LDL.LU R22, [R1+0x11b8] ;  /* 0x0011b80001167983 */ /* 0x000f220000300800 */
[----:B------:R-:W4:Y:S04]  /*16310*/  LDL.LU R23, [R1+0x11b4] ;  /* 0x0011b40001177983 */ /* 0x000f280000300800 */
[----:B------:R-:W-:Y:S01]  /*16320*/  STS.U16 [R3+0x1700], R28 ;  /* 0x0017001c03007388 */ /* 0x000fe20000000400 */
[----:B------:R-:W4:Y:S02]  /*16330*/  LDL.LU R26, [R1+0x1160] ;  /* 0x00116000011a7983 */ /* 0x000f240000300800 */
[----:B------:R-:W4:Y:S02]  /*16340*/  LDL.LU R27, [R1+0x115c] ;  /* 0x00115c00011b7983 */ /* 0x000f240000300800 */
[----:B-1----:R-:W4:Y:S01]  /*16350*/  LDL.LU R29, [R1+0x1158] ;  /* 0x00115800011d7983 */ /* 0x002f220000300800 */
[----:B------:R-:W-:Y:S04]  /*16360*/  STS.U16 [R3+0x3400], R7 ;  /* 0x0034000703007388 */ /* 0x000fe80000000400 */
        /* <DEDUP_REMOVED lines=10> */
[----:B------:R1:W-:Y:S04]  /*16410*/  STS.U16 [R3+0x7700], R25 ;  /* 0x0077001903007388 */ /* 0x0003e80000000400 */
[----:B0-----:R-:W4:Y:S04]  /*16420*/  LDL.LU R24, [R1+0x1154] ;  /* 0x0011540001187983 */ /* 0x001f280000300800 */
[----:B-1----:R-:W4:Y:S04]  /*16430*/  LDL.LU R25, [R1+0x1100] ;  /* 0x0011000001197983 */ /* 0x002f280000300800 */
[----:B------:R-:W0:Y:S01]  /*16440*/  S2R R11, SR_TID.X ;  /* 0x00000000000b7919 */ /* 0x000e220000002100 */
[----:B------:R-:W4:Y:S02]  /*16450*/  LDL.LU R6, [R1+0xcc] ;  /* 0x0000cc0001067983 */ /* 0x000f240000300800 */
[----:B------:R-:W4:Y:S02]  /*16460*/  LDL.LU R5, [R1+0xc8] ;  /* 0x0000c80001057983 */ /* 0x000f240000300800 */
[----:B------:R-:W4:Y:S01]  /*16470*/  LDL.LU R28, [R1+0x1210] ;  /* 0x00121000011c7983 */ /* 0x000f220000300800 */
[----:B------:R-:W4:Y:S01]  /*16480*/  LDL.LU R7, [R1+0x120c] ;  /* 0x00120c0001077983 */ /* 0x000f220000300800 */
[----:B------:R-:W4:Y:S02]  /*16490*/  LDL.LU R3, [R1+0x1208] ;  /* 0x0012080001037983 */ /* 0x000f240000300800 */
[----:B------:R-:W4:Y:S02]  /*164a0*/  LDL.LU R8, [R1+0x1204] ;  /* 0x0012040001087983 */ /* 0x000f240000300800 */
[----:B------:R-:W4:Y:S01]  /*164b0*/  LDL.LU R9, [R1+0x11b0] ;  /* 0x0011b00001097983 */ /* 0x000f220000300800 */
[----:B------:R-:W4:Y:S01]  /*164c0*/  LDL.LU R10, [R1+0x11ac] ;  /* 0x0011ac00010a7983 */ /* 0x000f220000300800 */
[----:B0-----:R-:W-:-:S03]  /*164d0*/  LOP3.LUT R2, R11, 0x7f, RZ, 0xc0, !PT ;  /* 0x0000007f0b027812 */ /* 0x001fc600078ec0ff */
[----:B------:R-:W4:Y:S01]  /*164e0*/  LDL.LU R11, [R1+0x11a4] ;  /* 0x0011a400010b7983 */ /* 0x000f220000300800 */
[----:B------:R-:W4:Y:S02]  /*164f0*/  LDL.LU R12, [R1+0x1150] ;  /* 0x00115000010c7983 */ /* 0x000f240000300800 */
[----:B------:R-:W4:Y:S02]  /*16500*/  LDL.LU R13, [R1+0x114c] ;  /* 0x00114c00010d7983 */ /* 0x000f240000300800 */
[----:B------:R-:W-:Y:S01]  /*16510*/  IMAD.SHL.U32 R4, R2, 0x2, RZ ;  /* 0x0000000202047824 */ /* 0x000fe200078e00ff */
[----:B------:R-:W4:Y:S01]  /*16520*/  LDL.LU R14, [R1+0x1148] ;  /* 0x00114800010e7983 */ /* 0x000f220000300800 */
[----:B------:R-:W4:Y:S03]  /*16530*/  LDL.LU R15, [R1+0x113c] ;  /* 0x00113c00010f7983 */ /* 0x000f260000300800 */
[----:B------:R-:W-:-:S05]  /*16540*/  LOP3.LUT R4, R4, 0x60, RZ, 0x3c, !PT ;  /* 0x0000006004047812 */ /* 0x000fca00078e3cff */
[----:B--2---:R0:W-:Y:S01]  /*16550*/  STS.U16 [R4+0x1800], R16 ;  /* 0x0018001004007388 */ /* 0x0041e20000000400 */
[----:B---3--:R1:W-:Y:S02]  /*16560*/  STS.U16 [R4+0x1900], R17 ;  /* 0x0019001104007388 */ /* 0x0083e40000000400 */
[----:B----4-:R-:W-:Y:S01]  /*16570*/  STS.U16 [R4+0x1a00], R18 ;  /* 0x001a001204007388 */ /* 0x010fe20000000400 */
[----:B------:R-:W-:Y:S04]  /*16580*/  STS.U16 [R4+0x1b00], R19 ;  /* 0x001b001304007388 */ /* 0x000fe80000000400 */
[----:B------:R-:W-:Y:S01]  /*16590*/  STS.U16 [R4+0x3800], R20 ;  /* 0x0038001404007388 */ /* 0x000fe20000000400 */
[----:B------:R-:W-:Y:S02]  /*165a0*/  STS.U16 [R4+0x3900], R21 ;  /* 0x0039001504007388 */ /* 0x000fe40000000400 */
[----:B------:R-:W-:Y:S01]  /*165b0*/  STS.U16 [R4+0x3a00], R22 ;  /* 0x003a001604007388 */ /* 0x000fe20000000400 */
[----:B------:R-:W-:Y:S04]  /*165c0*/  STS.U16 [R4+0x3b00], R23 ;  /* 0x003b001704007388 */ /* 0x000fe80000000400 */
[----:B0-----:R-:W2:Y:S01]  /*165d0*/  LDL.LU R16, [R1+0xc4] ;  /* 0x0000c40001107983 */ /* 0x001ea20000300800 */
[----:B------:R0:W-:Y:S02]  /*165e0*/  STS.U16 [R4+0x5800], R26 ;  /* 0x0058001a04007388 */ /* 0x0001e40000000400 */
[----:B-1----:R-:W3:Y:S02]  /*165f0*/  LDL.LU R17, [R1+0xc0] ;  /* 0x0000c00001117983 */ /* 0x002ee40000300800 */
[----:B------:R1:W-:Y:S01]  /*16600*/  STS.U16 [R4+0x5900], R27 ;  /* 0x0059001b04007388 */ /* 0x0003e20000000400 */
[----:B------:R4:W-:Y:S04]  /*16610*/  STS.U16 [R4+0x5a00], R29 ;  /* 0x005a001d04007388 */ /* 0x0009e80000000400 */
[----:B0-----:R-:W2:Y:S01]  /*16620*/  LDL.LU R26, [R1+0xbc] ;  /* 0x0000bc00011a7983 */ /* 0x001ea20000300800 */
[----:B-1----:R-:W2:Y:S02]  /*16630*/  LDL.LU R27, [R1+0xb8] ;  /* 0x0000b800011b7983 */ /* 0x002ea40000300800 */
[----:B----4-:R-:W4:Y:S01]  /*16640*/  LDL.LU R29, [R1+0xb0] ;  /* 0x0000b000011d7983 */ /* 0x010f220000300800 */
[----:B------:R-:W2:Y:S04]  /*16650*/  LDL.LU R18, [R1+0xac] ;  /* 0x0000ac0001127983 */ /* 0x000ea80000300800 */
[----:B------:R-:W2:Y:S01]  /*16660*/  LDL.LU R19, [R1+0xa8] ;  /* 0x0000a80001137983 */ /* 0x000ea20000300800 */
[----:B------:R-:W2:Y:S02]  /*16670*/  LDL.LU R20, [R1+0xa4] ;  /* 0x0000a40001147983 */ /* 0x000ea40000300800 */
[----:B------:R-:W2:Y:S02]  /*16680*/  LDL.LU R21, [R1+0xa0] ;  /* 0x0000a00001157983 */ /* 0x000ea40000300800 */
[----:B------:R-:W2:Y:S01]  /*16690*/  LDL.LU R22, [R1+0x9c] ;  /* 0x00009c0001167983 */ /* 0x000ea20000300800 */
[----:B------:R-:W2:Y:S04]  /*166a0*/  LDL.LU R23, [R1+0x98] ;  /* 0x0000980001177983 */ /* 0x000ea80000300800 */
[----:B------:R0:W-:Y:S04]  /*166b0*/  STS.U16 [R4+0x5b00], R24 ;  /* 0x005b001804007388 */ /* 0x0001e80000000400 */
[----:B------:R1:W-:Y:S01]  /*166c0*/  STS.U16 [R4+0x7800], R25 ;  /* 0x0078001904007388 */ /* 0x0003e20000000400 */
[----:B------:R1:W-:Y:S03]  /*166d0*/  STS.U16 [R4+0x7900], R0 ;  /* 0x0079000004007388 */ /* 0x0003e60000000400 */
[----:B0-----:R-:W2:Y:S04]  /*166e0*/  LDL.LU R24, [R1+0x94] ;  /* 0x0000940001187983 */ /* 0x001ea80000300800 */
[----:B-1----:R-:W2:Y:S01]  /*166f0*/  LDL.LU R25, [R1+0x90] ;  /* 0x0000900001197983 */ /* 0x002ea20000300800 */
[----:B------:R-:W2:Y:S02]  /*16700*/  LDL.LU R0, [R1+0x3afc] ;  /* 0x003afc0001007983 */ /* 0x000ea40000300800 */
[----:B------:R-:W-:-:S02]  /*16710*/  IMAD.SHL.U32 R2, R2, 0x2, RZ ;  /* 0x0000000202027824 */ /* 0x000fc400078e00ff */
[----:B------:R-:W-:Y:S03]  /*16720*/  STS.U16 [R4+0x7a00], R6 ;  /* 0x007a000604007388 */ /* 0x000fe60000000400 */
[----:B------:R-:W-:Y:S01]  /*16730*/  LOP3.LUT R2, R2, 0x70, RZ, 0x3c, !PT ;  /* 0x0000007002027812 */ /* 0x000fe200078e3cff */
[----:B------:R-:W-:Y:S04]  /*16740*/  STS.U16 [R4+0x7b00], R5 ;  /* 0x007b000504007388 */ /* 0x000fe80000000400 */
[----:B------:R-:W-:Y:S01]  /*16750*/  STS.U16 [R2+0x1c00], R28 ;  /* 0x001c001c02007388 */ /* 0x000fe20000000400 */
[----:B------:R-:W-:Y:S02]  /*16760*/  STS.U16 [R2+0x1d00], R7 ;  /* 0x001d000702007388 */ /* 0x000fe40000000400 */
[----:B------:R-:W-:Y:S02]  /*16770*/  STS.U16 [R2+0x1e00], R3 ;  /* 0x001e000302007388 */ /* 0x000fe40000000400 */
[----:B------:R-:W-:Y:S01]  /*16780*/  STS.U16 [R2+0x1f00], R8 ;  /* 0x001f000802007388 */ /* 0x000fe20000000400 */
[----:B------:R-:W-:Y:S01]  /*16790*/  STS.U16 [R2+0x3c00], R9 ;  /* 0x003c000902007388 */ /* 0x000fe20000000400 */
[----:B------:R-:W-:Y:S03]  /*167a0*/  STS.U16 [R2+0x3d00], R10 ;  /* 0x003d000a02007388 */ /* 0x000fe60000000400 */
[----:B--2---:R0:W-:Y:S04]  /*167b0*/  STS.U16 [R2+0x3e00], R0 ;  /* 0x003e000002007388 */ /* 0x0041e80000000400 */
[----:B0-----:R-:W4:Y:S01]  /*167c0*/  LDL.LU R0, [R1+0x3af8] ;  /* 0x003af80001007983 */ /* 0x001f220000300800 */
[----:B------:R-:W-:Y:S02]  /*167d0*/  STS.U16 [R2+0x3f00], R11 ;  /* 0x003f000b02007388 */ /* 0x000fe40000000400 */
[----:B------:R-:W-:Y:S02]  /*167e0*/  STS.U16 [R2+0x5c00], R12 ;  /* 0x005c000c02007388 */ /* 0x000fe40000000400 */
[----:B------:R-:W-:Y:S01]  /*167f0*/  STS.U16 [R2+0x5d00], R13 ;  /* 0x005d000d02007388 */ /* 0x000fe20000000400 */
[----:B------:R-:W-:Y:S01]  /*16800*/  STS.U16 [R2+0x5e00], R14 ;  /* 0x005e000e02007388 */ /* 0x000fe20000000400 */
[----:B------:R-:W-:Y:S02]  /*16810*/  STS.U16 [R2+0x5f00], R15 ;  /* 0x005f000f02007388 */ /* 0x000fe40000000400 */
[----:B------:R-:W-:Y:S02]  /*16820*/  STS.U16 [R2+0x7c00], R16 ;  /* 0x007c001002007388 */ /* 0x000fe40000000400 */
[----:B---3--:R-:W-:Y:S01]  /*16830*/  STS.U16 [R2+0x7d00], R17 ;  /* 0x007d001102007388 */ /* 0x008fe20000000400 */
[----:B------:R0:W-:Y:S01]  /*16840*/  STS.U16 [R2+0x7e00], R26 ;  /* 0x007e001a02007388 */ /* 0x0001e20000000400 */
[----:B------:R1:W-:Y:S03]  /*16850*/  STS.U16 [R2+0x7f00], R27 ;  /* 0x007f001b02007388 */ /* 0x0003e60000000400 */
[----:B0-----:R-:W2:Y:S01]  /*16860*/  LDL.LU R26, [R1+0x8c] ;  /* 0x00008c00011a7983 */ /* 0x001ea20000300800 */
[----:B-1----:R-:W3:Y:S03]  /*16870*/  LDL.LU R27, [R1+0x88] ;  /* 0x00008800011b7983 */ /* 0x002ee60000300800 */
[----:B----4-:R0:W-:Y:S04]  /*16880*/  STS.U16 [R0+0x8000], R29 ;  /* 0x0080001d00007388 */ /* 0x0101e80000000400 */
[----:B0-----:R-:W4:Y:S01]  /*16890*/  LDL.LU R29, [R1+0x84] ;  /* 0x00008400011d7983 */ /* 0x001f220000300800 */
        /* <DEDUP_REMOVED lines=8> */
[----:B------:R-:W4:Y:S02]  /*16920*/  LDL.LU R14, [R1+0x60] ;  /* 0x00006000010e7983 */ /* 0x000f240000300800 */
[----:B------:R-:W4:Y:S02]  /*16930*/  LDL.LU R15, [R1+0x5c] ;  /* 0x00005c00010f7983 */ /* 0x000f240000300800 */
[----:B------:R-:W4:Y:S01]  /*16940*/  LDL.LU R16, [R1+0x58] ;  /* 0x0000580001107983 */ /* 0x000f220000300800 */
[----:B------:R0:W-:Y:S04]  /*16950*/  STS.U16 [R0+0x8200], R18 ;  /* 0x0082001200007388 */ /* 0x0001e80000000400 */
[----:B------:R-:W4:Y:S04]  /*16960*/  LDL.LU R17, [R1+0x54] ;  /* 0x0000540001117983 */ /* 0x000f280000300800 */
[----:B------:R1:W-:Y:S04]  /*16970*/  STS.U16 [R0+0x8400], R19 ;  /* 0x0084001300007388 */ /* 0x0003e80000000400 */
[----:B------:R1:W-:Y:S04]  /*16980*/  STS.U16 [R0+0x8600], R20 ;  /* 0x0086001400007388 */ /* 0x0003e80000000400 */
[----:B------:R2:W-:Y:S04]  /*16990*/  STS.U16 [R0+0x8800], R21 ;  /* 0x0088001500007388 */ /* 0x0005e80000000400 */
[----:B------:R3:W-:Y:S04]  /*169a0*/  STS.U16 [R0+0x8a00], R22 ;  /* 0x008a001600007388 */ /* 0x0007e80000000400 */
[----:B0-----:R-:W4:Y:S01]  /*169b0*/  LDL.LU R18, [R1+0x50] ;  /* 0x0000500001127983 */ /* 0x001f220000300800 */
[----:B-1----:R-:W4:Y:S02]  /*169c0*/  LDL.LU R19, [R1+0x4c] ;  /* 0x00004c0001137983 */ /* 0x002f240000300800 */
[----:B------:R-:W4:Y:S01]  /*169d0*/  LDL.LU R20, [R1+0x48] ;  /* 0x0000480001147983 */ /* 0x000f220000300800 */
[----:B--2---:R-:W2:Y:S01]  /*169e0*/  LDL.LU R21, [R1+0x44] ;  /* 0x0000440001157983 */ /* 0x004ea20000300800 */
[----:B---3--:R-:W3:Y:S03]  /*169f0*/  LDL.LU R22, [R1+0x40] ;  /* 0x0000400001167983 */ /* 0x008ee60000300800 */
[----:B------:R0:W-:Y:S01]  /*16a00*/  STS.U16 [R0+0x8c00], R23 ;  /* 0x008c001700007388 */ /* 0x0001e20000000400 */
[----:B------:R-:W2:Y:S03]  /*16a10*/  LDL.LU R2, [R1+0x3c] ;  /* 0x00003c0001027983 */ /* 0x000ea60000300800 */
[----:B------:R1:W-:Y:S04]  /*16a20*/  STS.U16 [R0+0x8e00], R24 ;  /* 0x008e001800007388 */ /* 0x0003e80000000400 */
[----:B------:R1:W-:Y:S04]  /*16a30*/  STS.U16 [R0+0x9000], R25 ;  /* 0x0090001900007388 */ /* 0x0003e80000000400 */
[----:B0-----:R-:W2:Y:S01]  /*16a40*/  LDL.LU R23, [R1+0x38] ;  /* 0x0000380001177983 */ /* 0x001ea20000300800 */
[----:B-1----:R-:W2:Y:S03]  /*16a50*/  LDL.LU R24, [R1+0x34] ;  /* 0x0000340001187983 */ /* 0x002ea60000300800 */
[----:B------:R0:W-:Y:S01]  /*16a60*/  STS.U16 [R0+0x9200], R26 ;  /* 0x0092001a00007388 */ /* 0x0001e20000000400 */
[----:B------:R-:W2:Y:S03]  /*16a70*/  LDL.LU R25, [R1+0xb4] ;  /* 0x0000b40001197983 */ /* 0x000ea60000300800 */
[----:B------:R1:W-:Y:S04]  /*16a80*/  STS.U16 [R0+0x9400], R27 ;  /* 0x0094001b00007388 */ /* 0x0003e80000000400 */
[----:B0-----:R-:W2:Y:S01]  /*16a90*/  LDL.LU R26, [R1+0x30] ;  /* 0x00003000011a7983 */ /* 0x001ea20000300800 */
[----:B-1----:R-:W3:Y:S03]  /*16aa0*/  LDL.LU R27, [R1+0x2c] ;  /* 0x00002c00011b7983 */ /* 0x002ee60000300800 */
[----:B----4-:R0:W-:Y:S04]  /*16ab0*/  STS.U16 [R0+0x9600], R29 ;  /* 0x0096001d00007388 */ /* 0x0101e80000000400 */
[----:B0-----:R-:W4:Y:S01]  /*16ac0*/  LDL.LU R29, [R1+0x28] ;  /* 0x00002800011d7983 */ /* 0x001f220000300800 */
[----:B------:R-:W4:Y:S02]  /*16ad0*/  LDL.LU R4, [R1+0x20] ;  /* 0x0000200001047983 */ /* 0x000f240000300800 */
[----:B------:R-:W4:Y:S02]  /*16ae0*/  LDL.LU R5, [R1+0x1c] ;  /* 0x00001c0001057983 */ /* 0x000f240000300800 */
[----:B------:R-:W4:Y:S01]  /*16af0*/  LDL.LU R28, [R1+0x18] ;  /* 0x00001800011c7983 */ /* 0x000f220000300800 */
[----:B------:R-:W4:Y:S04]  /*16b00*/  LDL.LU R3, [R1+0x14] ;  /* 0x0000140001037983 */ /* 0x000f280000300800 */
[----:B------:R0:W-:Y:S04]  /*16b10*/  STS.U16 [R0+0x9800], R6 ;  /* 0x0098000600007388 */ /* 0x0001e80000000400 */
[----:B------:R1:W-:Y:S04]  /*16b20*/  STS.U16 [R0+0x9a00], R7 ;  /* 0x009a000700007388 */ /* 0x0003e80000000400 */
[----:B------:R1:W-:Y:S04]  /*16b30*/  STS.U16 [R0+0x9c00], R8 ;  /* 0x009c000800007388 */ /* 0x0003e80000000400 */
[----:B------:R1:W-:Y:S04]  /*16b40*/  STS.U16 [R0+0x9e00], R9 ;  /* 0x009e000900007388 */ /* 0x0003e80000000400 */
[----:B------:R1:W-:Y:S04]  /*16b50*/  STS.U16 [R0+0xa000], R10 ;  /* 0x00a0000a00007388 */ /* 0x0003e80000000400 */
[----:B------:R1:W-:Y:S04]  /*16b60*/  STS.U16 [R0+0xa200], R11 ;  /* 0x00a2000b00007388 */ /* 0x0003e80000000400 */
[----:B0-----:R-:W4:Y:S01]  /*16b70*/  LDL.LU R6, [R1+0x3af4] ;  /* 0x003af40001067983 */ /* 0x001f220000300800 */
[----:B-1----:R-:W4:Y:S02]  /*16b80*/  LDL.LU R7, [R1+0x3af0] ;  /* 0x003af00001077983 */ /* 0x002f240000300800 */
[----:B------:R-:W4:Y:S02]  /*16b90*/  LDL.LU R8, [R1+0x3aec] ;  /* 0x003aec0001087983 */ /* 0x000f240000300800 */
[----:B------:R-:W4:Y:S01]  /*16ba0*/  LDL.LU R9, [R1+0x3ae8] ;  /* 0x003ae80001097983 */ /* 0x000f220000300800 */
[----:B------:R-:W4:Y:S01]  /*16bb0*/  LDL.LU R10, [R1+0x3ae4] ;  /* 0x003ae400010a7983 */ /* 0x000f220000300800 */
[----:B------:R-:W4:Y:S03]  /*16bc0*/  LDL.LU R11, [R1+0x3ae0] ;  /* 0x003ae000010b7983 */ /* 0x000f260000300800 */
        /* <DEDUP_REMOVED lines=15> */
[----:B--2---:R2:W-:Y:S04]  /*16cc0*/  STS.U16 [R0+0xb600], R21 ;  /* 0x00b6001500007388 */ /* 0x0045e80000000400 */
[----:B---3--:R3:W-:Y:S04]  /*16cd0*/  STS.U16 [R0+0xb800], R22 ;  /* 0x00b8001600007388 */ /* 0x0087e80000000400 */
[----:B------:R3:W-:Y:S04]  /*16ce0*/  STS.U16 [R0+0xbc00], R23 ;  /* 0x00bc001700007388 */ /* 0x0007e80000000400 */
[----:B0-----:R-:W4:Y:S01]  /*16cf0*/  LDL.LU R18, [R1+0x3ac4] ;  /* 0x003ac40001127983 */ /* 0x001f220000300800 */
[----:B-1----:R-:W4:Y:S02]  /*16d00*/  LDL.LU R19, [R1+0x3ac0] ;  /* 0x003ac00001137983 */ /* 0x002f240000300800 */
[----:B------:R-:W4:Y:S02]  /*16d10*/  LDL.LU R20, [R1+0x3abc] ;  /* 0x003abc0001147983 */ /* 0x000f240000300800 */
[----:B--2---:R-:W2:Y:S01]  /*16d20*/  LDL.LU R21, [R1+0x3ab8] ;  /* 0x003ab80001157983 */ /* 0x004ea20000300800 */
[----:B---3--:R-:W3:Y:S04]  /*16d30*/  LDL.LU R22, [R1+0x3ab4] ;  /* 0x003ab40001167983 */ /* 0x008ee80000300800 */
[----:B------:R0:W-:Y:S01]  /*16d40*/  STS.U16 [R0+0xba00], R2 ;  /* 0x00ba000200007388 */ /* 0x0001e20000000400 */
[----:B------:R-:W2:Y:S03]  /*16d50*/  LDL.LU R23, [R1+0x3ab0] ;  /* 0x003ab00001177983 */ /* 0x000ea60000300800 */
[----:B------:R1:W-:Y:S01]  /*16d60*/  STS.U16 [R0+0xbe00], R24 ;  /* 0x00be001800007388 */ /* 0x0003e20000000400 */
[----:B0-----:R-:W-:-:S03]  /*16d70*/  LOP3.LUT R2, R0, 0x20, RZ, 0x3c, !PT ;  /* 0x0000002000027812 */ /* 0x001fc600078e3cff */
[----:B-1----:R-:W2:Y:S01]  /*16d80*/  LDL.LU R24, [R1+0x3aac] ;  /* 0x003aac0001187983 */ /* 0x002ea20000300800 */
[----:B------:R0:W-:Y:S03]  /*16d90*/  STL [R1+0x1880], R0 ;  /* 0x0018800001007387 */ /* 0x0001e60000100800 */
[----:B------:R1:W-:Y:S01]  /*16da0*/  STS.U16 [R2+0xbf00], R25 ;  /* 0x00bf001902007388 */ /* 0x0003e20000000400 */
[----:B------:R1:W-:Y:S02]  /*16db0*/  STS.U16 [R2+0x8100], R26 ;  /* 0x0081001a02007388 */ /* 0x0003e40000000400 */
[----:B------:R1:W-:Y:S01]  /*16dc0*/  STS.U16 [R2+0x8300], R27 ;  /* 0x0083001b02007388 */ /* 0x0003e20000000400 */
[----:B0-----:R-:W2:Y:S01]  /*16dd0*/  LDL.LU R0, [R1+0x24] ;  /* 0x0000240001007983 */ /* 0x001ea20000300800 */
[----:B-1----:R-:W3:Y:S02]  /*16de0*/  LDL.LU R25, [R1+0x3aa8] ;  /* 0x003aa80001197983 */ /* 0x002ee40000300800 */
[----:B------:R-:W3:Y:S02]  /*16df0*/  LDL.LU R26, [R1+0x3aa4] ;  /* 0x003aa400011a7983 */ /* 0x000ee40000300800 */
[----:B------:R-:W3:Y:S01]  /*16e00*/  LDL.LU R27, [R1+0x3aa0] ;  /* 0x003aa000011b7983 */ /* 0x000ee20000300800 */
[----:B----4-:R0:W-:Y:S04]  /*16e10*/  STS.U16 [R2+0x8500], R29 ;  /* 0x0085001d02007388 */ /* 0x0101e80000000400 */
[----:B0-----:R-:W4:Y:S04]  /*16e20*/  LDL.LU R29, [R1+0x3a9c] ;  /* 0x003a9c00011d7983 */ /* 0x001f280000300800 */
[----:B--2---:R-:W-:Y:S01]  /*16e30*/  STS.U16 [R2+0x8700], R0 ;  /* 0x0087000002007388 */ /* 0x004fe20000000400 */
[----:B------:R-:W-:Y:S02]  /*16e40*/  STS.U16 [R2+0x8900], R4 ;  /* 0x0089000402007388 */ /* 0x000fe40000000400 */
[----:B------:R-:W-:Y:S02]  /*16e50*/  STS.U16 [R2+0x8b00], R5 ;  /* 0x008b000502007388 */ /* 0x000fe40000000400 */
[----:B------:R-:W-:Y:S01]  /*16e60*/  STS.U16 [R2+0x8d00], R28 ;  /* 0x008d001c02007388 */ /* 0x000fe20000000400 */
[----:B------:R0:W-:Y:S04]  /*16e70*/  STS.U16 [R2+0x8f00], R3 ;  /* 0x008f000302007388 */ /* 0x0001e80000000400 */
[----:B0-----:R-:W0:Y:S04]  /*16e80*/  S2R R3, SR_TID.X ;  /* 0x0000000000037919 */ /* 0x001e280000002100 */
[----:B------:R-:W1:Y:S01]  /*16e90*/  S2R R28, SR_TID.X ;  /* 0x00000000001c7919 */ /* 0x000e620000002100 */
[----:B0-----:R-:W-:Y:S01]  /*16ea0*/  IMAD.SHL.U32 R4, R3, 0x8, RZ ;  /* 0x0000000803047824 */ /* 0x001fe200078e00ff */
[----:B-1----:R-:W-:-:S04]  /*16eb0*/  LOP3.LUT R5, R28, 0x7, RZ, 0xc0, !PT ;  /* 0x000000071c057812 */ /* 0x002fc800078ec0ff */
[----:B------:R-:W-:Y:S01]  /*16ec0*/  LOP3.LUT R4, R4, 0x30, RZ, 0xc0, !PT ;  /* 0x0000003004047812 */ /* 0x000fe200078ec0ff */
[C---:B------:R-:W-:Y:S02]  /*16ed0*/  IMAD.SHL.U32 R3, R28.reuse, 0x10, RZ ;  /* 0x000000101c037824 */ /* 0x040fe400078e00ff */
[----:B------:R-:W-:Y:S02]  /*16ee0*/  IMAD.SHL.U32 R28, R28, 0x2, RZ ;  /* 0x000000021c1c7824 */ /* 0x000fe400078e00ff */
[----:B------:R-:W-:Y:S01]  /*16ef0*/  IMAD R0, R5, 0x40, R4 ;  /* 0x0000004005007824 */ /* 0x000fe200078e0204 */
[----:B------:R-:W-:-:S04]  /*16f00*/  LOP3.LUT R3, R3, 0x200, RZ, 0xc0, !PT ;  /* 0x0000020003037812 */ /* 0x000fc800078ec0ff */
[----:B------:R-:W-:-:S05]  /*16f10*/  LOP3.LUT R0, R0, 0x30, R28, 0x78, !PT ;  /* 0x0000003000007812 */ /* 0x000fca00078e781c */
[----:B------:R-:W-:Y:S01]  /*16f20*/  IMAD.IADD R0, R3, 0x1, R0 ;  /* 0x0000000103007824 */ /* 0x000fe200078e0200 */
[----:B----4-:R0:W-:Y:S01]  /*16f30*/  STS.U16 [R2+0x9100], R29 ;  /* 0x0091001d02007388 */ /* 0x0101e20000000400 */
[----:B---3--:R-:W-:Y:S02]  /*16f40*/  STS.U16 [R2+0x9300], R27 ;  /* 0x0093001b02007388 */ /* 0x008fe40000000400 */
[----:B------:R-:W-:Y:S02]  /*16f50*/  STS.U16 [R2+0x9500], R26 ;  /* 0x0095001a02007388 */ /* 0x000fe40000000400 */
[----:B------:R-:W-:Y:S01]  /*16f60*/  STS.U16 [R2+0x9700], R25 ;  /* 0x0097001902007388 */ /* 0x000fe20000000400 */
[----:B------:R-:W-:Y:S01]  /*16f70*/  STS.U16 [R2+0x9900], R24 ;  /* 0x0099001802007388 */ /* 0x000fe20000000400 */
[----:B------:R-:W-:Y:S02]  /*16f80*/  STS.U16 [R2+0x9b00], R23 ;  /* 0x009b001702007388 */ /* 0x000fe40000000400 */
        /* <DEDUP_REMOVED lines=17> */
[----:B------:R-:W-:Y:S06]  /*170a0*/  BAR.SYNC.DEFER_BLOCKING 0x0 ;  /* 0x0000000000007b1d */ /* 0x000fec0000010000 */
[----:B0-----:R-:W2:Y:S04]  /*170b0*/  LDL.LU R29, [R1+0x3a98] ;  /* 0x003a9800011d7983 */ /* 0x001ea80000300800 */
[----:B------:R-:W0:Y:S04]  /*170c0*/  LDSM.16.M88.4 R8, [R0+0x8000] ;  /* 0x008000000008783b */ /* 0x000e280000000200 */
[----:B------:R-:W1:Y:S04]  /*170d0*/  LDSM.16.M88.4 R12, [R0+0x8400] ;  /* 0x00840000000c783b */ /* 0x000e680000000200 */
[----:B------:R-:W-:Y:S04]  /*170e0*/  LDSM.16.M88.4 R16, [R0+0x9000] ;  /* 0x009000000010783b */ /* 0x000fe80000000200 */
[----:B0-----:R-:W-:Y:S01]  /*170f0*/  STL.64 [R1+0xc0], R8 ;  /* 0x0000c00801007387 */ /* 0x001fe20000100a00 */
[----:B------:R-:W-:-:S02]  /*17100*/  IMAD.MOV.U32 R3, RZ, RZ, R8 ;  /* 0x000000ffff037224 */ /* 0x000fc400078e0008 */
[----:B------:R-:W-:Y:S02]  /*17110*/  STL.64 [R1+0xc8], R10 ;  /* 0x0000c80a01007387 */ /* 0x000fe40000100a00 */
[----:B------:R-:W-:Y:S02]  /*17120*/  IMAD.MOV.U32 R2, RZ, RZ, R9 ;  /* 0x000000ffff027224 */ /* 0x000fe400078e0009 */
[----:B------:R-:W0:Y:S04]  /*17130*/  LDSM.16.M88.4 R8, [R0+0x8800] ;  /* 0x008800000008783b */ /* 0x000e280000000200 */
[----:B-1----:R-:W-:Y:S01]  /*17140*/  STL.64 [R1+0xb0], R12 ;  /* 0x0000b00c01007387 */ /* 0x002fe20000100a00 */
[----:B------:R-:W-:Y:S02]  /*17150*/  STL.64 [R1+0xb8], R14 ;  /* 0x0000b80e01007387 */ /* 0x000fe40000100a00 */
[----:B------:R-:W-:Y:S01]  /*17160*/  LDSM.16.M88.4 R12, [R0+0x9400] ;  /* 0x00940000000c783b */ /* 0x000fe20000000200 */
[----:B0-----:R-:W-:Y:S03]  /*17170*/  STL.64 [R1+0xa0], R8 ;  /* 0x0000a00801007387 */ /* 0x001fe60000100a00 */
[----:B------:R-:W-:-:S02]  /*17180*/  IMAD.MOV.U32 R5, RZ, RZ, R9 ;  /* 0x000000ffff057224 */ /* 0x000fc400078e0009 */
[----:B------:R-:W-:Y:S02]  /*17190*/  STL.64 [R1+0xa8], R10 ;  /* 0x0000a80a01007387 */ /* 0x000fe40000100a00 */
[----:B------:R-:W-:Y:S02]  /*171a0*/  IMAD.MOV.U32 R4, RZ, RZ, R8 ;  /* 0x000000ffff047224 */ /* 0x000fe400078e0008 */
[----:B------:R-:W0:Y:S04]  /*171b0*/  LDSM.16.M88.4 R8, [R0+0x8c00] ;  /* 0x008c00000008783b */ /* 0x000e280000000200 */
[----:B0-----:R-:W-:Y:S01]  /*171c0*/  STL.64 [R1+0x90], R8 ;  /* 0x0000900801007387 */ /* 0x001fe20000100a00 */
[----:B------:R-:W-:Y:S02]  /*171d0*/  STL.64 [R1+0x98], R10 ;  /* 0x0000980a01007387 */ /* 0x000fe40000100a00 */
[----:B------:R-:W0:Y:S04]  /*171e0*/  LDSM.16.M88.4 R8, [R0+0x9800] ;  /* 0x009800000008783b */ /* 0x000e280000000200 */
[----:B------:R-:W-:Y:S01]  /*171f0*/  STL.64 [R1+0x80], R16 ;  /* 0x0000801001007387 */ /* 0x000fe20000100a00 */
[----:B------:R-:W-:Y:S02]  /*17200*/  STL.64 [R1+0x88], R18 ;  /* 0x0000881201007387 */ /* 0x000fe40000100a00 */
[----:B------:R-:W-:Y:S02]  /*17210*/  LDSM.16.M88.4 R16, [R0+0xa400] ;  /* 0x00a400000010783b */ /* 0x000fe40000000200 */
[----:B0-----:R-:W-:Y:S02]  /*17220*/  STL.64 [R1+0x60], R8 ;  /* 0x0000600801007387 */ /* 0x001fe40000100a00 */
[----:B------:R-:W-:Y:S02]  /*17230*/  STL.64 [R1+0x70], R12 ;  /* 0x0000700c01007387 */ /* 0x000fe40000100a00 */
[----:B------:R-:W-:Y:S02]  /*17240*/  STL.64 [R1+0x78], R14 ;  /* 0x0000780e01007387 */ /* 0x000fe40000100a00 */
[----:B------:R-:W0:Y:S04]  /*17250*/  LDSM.16.M88.4 R12, [R0+0x9c00] ;  /* 0x009c0000000c783b */ /* 0x000e280000000200 */
[----:B------:R-:W-:Y:S01]  /*17260*/  STL.64 [R1+0x68], R10 ;  /* 0x0000680a01007387 */ /* 0x000fe20000100a00 */
[----:B------:R-:W-:-:S02]  /*17270*/  IMAD.MOV.U32 R28, RZ, RZ, R9 ;  /* 0x000000ffff1c7224 */ /* 0x000fc400078e0009 */
[----:B------:R-:W1:Y:S01]  /*17280*/  LDSM.16.M88.4 R8, [R0+0xa000] ;  /* 0x00a000000008783b */ /* 0x000e620000000200 */
[----:B0-----:R-:W-:Y:S03]  /*17290*/  STL.64 [R1+0x50], R12 ;  /* 0x0000500c01007387 */ /* 0x001fe60000100a00 */
[----:B------:R-:W-:Y:S02]  /*172a0*/  STL.64 [R1+0x58], R14 ;  /* 0x0000580e01007387 */ /* 0x000fe40000100a00 */
[----:B------:R-:W0:Y:S04]  /*172b0*/  LDSM.16.M88.4 R12, [R0+0xa800] ;  /* 0x00a80000000c783b */ /* 0x000e280000000200 */
[----:B-1----:R-:W-:Y:S01]  /*172c0*/  STL.64 [R1+0x40], R8 ;  /* 0x0000400801007387 */ /* 0x002fe20000100a00 */
[----:B------:R-:W-:Y:S01]  /*172d0*/  STL.64 [R1+0x48], R10 ;  /* 0x0000480a01007387 */ /* 0x000fe20000100a00 */
[----:B------:R-:W-:Y:S02]  /*172e0*/  STL.64 [R1+0x30], R16 ;  /* 0x0000301001007387 */ /* 0x000fe40000100a00 */
[----:B------:R-:W-:Y:S02]  /*172f0*/  STL.64 [R1+0x38], R18 ;  /* 0x0000381201007387 */ /* 0x000fe40000100a00 */
[----:B------:R-:W1:Y:S04]  /*17300*/  LDSM.16.M88.4 R16, [R0+0xb000] ;  /* 0x00b000000010783b */ /* 0x000e680000000200 */
[----:B------:R-:W3:Y:S04]  /*17310*/  LDSM.16.M88.4 R8, [R0+0xac00] ;  /* 0x00ac00000008783b */ /* 0x000ee80000000200 */
[----:B0-----:R-:W-:Y:S01]  /*17320*/  STL.64 [R1+0x20], R12 ;  /* 0x0000200c01007387 */ /* 0x001fe20000100a00 */
[----:B------:R-:W-:Y:S02]  /*17330*/  STL.64 [R1+0x28], R14 ;  /* 0x0000280e01007387 */ /* 0x000fe40000100a00 */
[----:B------:R-:W0:Y:S01]  /*17340*/  LDSM.16.M88.4 R12, [R0+0xb400] ;  /* 0x00b40000000c783b */ /* 0x000e220000000200 */
[----:B-1----:R-:W-:Y:S03]  /*17350*/  STL.64 [R1+0x3a00], R18 ;  /* 0x003a001201007387 */ /* 0x002fe60000100a00 */
[----:B---3--:R-:W-:Y:S02]  /*17360*/  STL.64 [R1+0x10], R8 ;  /* 0x0000100801007387 */ /* 0x008fe40000100a00 */
[----:B------:R-:W-:Y:S02]  /*17370*/  STL.64 [R1+0x18], R10 ;  /* 0x0000180a01007387 */ /* 0x000fe40000100a00 */
[----:B------:R-:W-:Y:S01]  /*17380*/  STL.64 [R1+0x39f8], R16 ;  /* 0x0039f81001007387 */ /* 0x000fe20000100a00 */
[----:B------:R-:W1:Y:S04]  /*17390*/  LDSM.16.M88.4 R8, [R0+0xb800] ;  /* 0x00b800000008783b */ /* 0x000e680000000200 */
[----:B--2---:R-:W-:Y:S04]  /*173a0*/  LDSM.16.MT88.4 R20, [R29] ;  /* 0x000000001d14783b */ /* 0x004fe80000004200 */
[----:B------:R-:W-:Y:S04]  /*173b0*/  LDSM.16.MT88.4 R24, [R29+0x80] ;  /* 0x000080001d18783b */ /* 0x000fe80000004200 */
[----:B0-----:R-:W-:Y:S01]  /*173c0*/  STL [R1+0x2a68], R14 ;  /* 0x002a680e01007387 */ /* 0x001fe20000100800 */
[----:B------:R-:W-:Y:S02]  /*173d0*/  STL [R1+0x2a64], R15 ;  /* 0x002a640f01007387 */ /* 0x000fe40000100800 */
[----:B------:R0:W-:Y:S02]  /*173e0*/  STL.64 [R1+0x3a68], R12 ;  /* 0x003a680c01007387 */ /* 0x0001e40000100a00 */
[----:B0-----:R-:W2:Y:S01]  /*173f0*/  LDL.64 R12, [R1+0x90] ;  /* 0x00009000010c7983 */ /* 0x001ea20000100a00 */
[----:B------:R-:W-:-:S02]  /*17400*/  IMAD.MOV.U32 R19, RZ, RZ, R5 ;  /* 0x000000ffff137224 */ /* 0x000fc400078e0005 */
[----:B------:R-:W-:Y:S02]  /*17410*/  IMAD.MOV.U32 R18, RZ, RZ, R4 ;  /* 0x000000ffff127224 */ /* 0x000fe400078e0004 */
[----:B------:R-:W0:Y:S04]  /*17420*/  LDSM.16.M88.4 R4, [R0+0xbc00] ;  /* 0x00bc00000004783b */ /* 0x000e280000000200 */
[----:B--2---:R-:W-:Y:S01]  /*17430*/  STL.64 [R1+0x3a78], R12 ;  /* 0x003a780c01007387 */ /* 0x004fe20000100a00 */
[----:B-1----:R-:W-:Y:S02]  /*17440*/  STL [R1+0x2a2c], R10 ;  /* 0x002a2c0a01007387 */ /* 0x002fe40000100800 */
[----:B------:R-:W-:Y:S02]  /*17450*/  STL [R1+0x2a28], R11 ;  /* 0x002a280b01007387 */ /* 0x000fe40000100800 */
[----:B------:R1:W-:Y:S02]  /*17460*/  STL.64 [R1+0x3a70], R8 ;  /* 0x003a700801007387 */ /* 0x0003e40000100a00 */
[----:B-1----:R-:W2:Y:S01]  /*17470*/  LDL.LU.64 R8, [R1+0x10b0] ;  /* 0x0010b00001087983 */ /* 0x002ea20000300a00 */
[----:B------:R-:W2:Y:S02]  /*17480*/  LDL.LU.64 R10, [R1+0x10b8] ;  /* 0x0010b800010a7983 */ /* 0x000ea40000300a00 */
[----:B------:R-:W-:-:S02]  /*17490*/  IMAD.MOV.U32 R12, RZ, RZ, R3 ;  /* 0x000000ffff0c7224 */ /* 0x000fc400078e0003 */
[----:B------:R-:W-:Y:S01]  /*174a0*/  IMAD.MOV.U32 R13, RZ, RZ, R2 ;  /* 0x000000ffff0d7224 */ /* 0x000fe200078e0002 */
[----:B0-----:R-:W-:Y:S01]  /*174b0*/  STL [R1+0x2c34], R6 ;  /* 0x002c340601007387 */ /* 0x001fe20000100800 */
[----:B------:R-:W-:Y:S02]  /*174c0*/  STL [R1+0x2c30], R7 ;  /* 0x002c300701007387 */ /* 0x000fe40000100800 */
[----:B------:R0:W-:Y:S02]  /*174d0*/  STL.64 [R1+0x3a80], R4 ;  /* 0x003a800401007387 */ /* 0x0001e40000100a00 */
[----:B0-----:R-:W3:Y:S01]  /*174e0*/  LDL.64 R4, [R1+0xb0] ;  /* 0x0000b00001047983 */ /* 0x001ee20000100a00 */
[----:B------:R-:W-:Y:S02]  /*174f0*/  STL.64 [R1+0x39c0], R26 ;  /* 0x0039c01a01007387 */ /* 0x000fe40000100a00 */
[----:B------:R-:W-:Y:S02]  /*17500*/  STL.64 [R1+0x39b8], R24 ;  /* 0x0039b81801007387 */ /* 0x000fe40000100a00 */
[----:B------:R-:W-:Y:S01]  /*17510*/  STL [R1+0x3990], R29 ;  /* 0x0039901d01007387 */ /* 0x000fe20000100800 */
[C---:B--2---:R-:W-:Y:S11]  /*17520*/  HMMA.16816.F32 R8, R20.reuse, R12, R8 ;  /* 0x0000000c1408723c */ /* 0x044ff60000001808 */
[----:B------:R-:W-:Y:S11]  /*17530*/  @!UPT UIADD3 URZ, URZ, URZ, URZ ;  /* 0x0000003f3f3ff290 */ /* 0x000ff6000fffe03f */
[----:B------:R-:W-:Y:S01]  /*17540*/  @!UPT UIADD3 URZ, URZ, URZ, URZ ;  /* 0x0000003f3f3ff290 */ /* 0x000fe2000fffe03f */
[----:B------:R-:W-:Y:S01]  /*17550*/  STL [R1+0x10b0], R8 ;  /* 0x0010b00801007387 */ /* 0x000fe20000100800 */
[----:B------:R-:W2:Y:S02]  /*17560*/  LDL.LU.64 R12, [R1+0x1090] ;  /* 0x00109000010c7983 */ /* 0x000ea40000300a00 */
[----:B------:R-:W4:Y:S02]  /*17570*/  LDL.LU.64 R14, [R1+0x1098] ;  /* 0x00109800010e7983 */ /* 0x000f240000300a00 */
[----:B------:R-:W-:Y:S02]  /*17580*/  IMAD.MOV.U32 R3, RZ, RZ, R9 ;  /* 0x000000ffff037224 */ /* 0x000fe400078e0009 */
[----:B------:R-:W-:Y:S02]  /*17590*/  IMAD.MOV.U32 R2, RZ, RZ, R10 ;  /* 0x000000ffff027224 */ /* 0x000fe400078e000a */
[----:B------:R-:W-:Y:S01]  /*175a0*/  IMAD.MOV.U32 R0, RZ, RZ, R11 ;  /* 0x000000ffff007224 */ /* 0x000fe200078e000b */
[----:B----4-:R-:W-:Y:S01]  /*175b0*/  STL.64 [R1+0x3a90], R14 ;  /* 0x003a900e01007387 */ /* 0x010fe20000100a00 */
[----:B--2---:R0:W-:Y:S03]  /*175c0*/  STL.64 [R1+0x3a88], R12 ;  /* 0x003a880c01007387 */ /* 0x0041e60000100a00 */
[----:B0-----:R-:W3:Y:S01]  /*175d0*/  LDL.LU.64 R12, [R1+0x10a0] ;  /* 0x0010a000010c7983 */ /* 0x001ee20000300a00 */
[----:B------:R-:W3:Y:S02]  /*175e0*/  LDL.LU.64 R14, [R1+0x10a8] ;  /* 0x0010a800010e7983 */ /* 0x000ee40000300a00 */
[----:B------:R-:W2:Y:S02]  /*175f0*/  LDL.LU.64 R8, [R1+0x1080] ;  /* 0x0010800001087983 */ /* 0x000ea40000300a00 */
[----:B------:R-:W2:Y:S01]  /*17600*/  LDL.LU.64 R10, [R1+0x1088] ;  /* 0x00108800010a7983 */ /* 0x000ea20000300a00 */
[----:B------:R-:W4:Y:S04]  /*17610*/  LDL.64 R16, [R1+0x20] ;  /* 0x0000200001107983 */ /* 0x000f280000100a00 */
[----:B----4-:R0:W-:Y:S01]  /*17620*/  STL.64 [R1+0x3a10], R16 ;  /* 0x003a101001007387 */ /* 0x0101e20000100a00 */
[----:B------:R-:W4:Y:S01]  /*17630*/  LDL.64 R24, [R1+0x10] ;  /* 0x0000100001187983 */ /* 0x000f220000100a00 */
[----:B---3--:R-:W-:Y:S02]  /*17640*/  HMMA.16816.F32 R12, R20, R4, R12 ;  /* 0x00000004140c723c */ /* 0x008fe4000000180c */
[----:B0-----:R-:W3:Y:S04]  /*17650*/  LDL.64 R16, [R1+0x80] ;  /* 0x0000800001107983 */ /* 0x001ee80000100a00 */
[----:B----4-:R-:W-:Y:S01]  /*17660*/  STL.64 [R1+0x3a08], R24 ;  /* 0x003a081801007387 */ /* 0x010fe20000100a00 */
[----:B------:R-:W-:Y:S02]  /*17670*/  STL [R1+0x2c38], R0 ;  /* 0x002c380001007387 */ /* 0x000fe40000100800 */
[----:B------:R-:W-:Y:S02]  /*17680*/  STL [R1+0x2c2c], R2 ;  /* 0x002c2c0201007387 */ /* 0x000fe40000100800 */
[----:B------:R-:W-:Y:S11]  /*17690*/  STL [R1+0x2c28], R3 ;  /* 0x002c280301007387 */ /* 0x000ff60000100800 */
[----:B------:R-:W-:Y:S01]  /*176a0*/  @!UPT UIADD3 URZ, URZ, URZ, URZ ;  /* 0x0000003f3f3ff290 */ /* 0x000fe2000fffe03f */
[----:B------:R-:W-:Y:S01]  /*176b0*/  STL.64 [R1+0x10a0], R12 ;  /* 0x0010a00c01007387 */ /* 0x000fe20000100a00 */
[----:B------:R0:W-:Y:S03]  /*176c0*/  STL.64 [R1+0x10a8], R14 ;  /* 0x0010a80e01007387 */ /* 0x0001e60000100a00 */
[----:B0-----:R-:W4:Y:S01]  /*176d0*/  LDL.LU.64 R14, [R1+0x3a90] ;  /* 0x003a9000010e7983 */ /* 0x001f220000300a00 */
[----:B------:R-:W4:Y:S02]  /*176e0*/  LDL.LU.64 R12, [R1+0x3a88] ;  /* 0x003a8800010c7983 */ /* 0x000f240000300a00 */
[----:B------:R-:W-:Y:S02]  /*176f0*/  IMAD.MOV.U32 R24, RZ, RZ, R18 ;  /* 0x000000ffff187224 */ /* 0x000fe400078e0012 */
[----:B------:R-:W-:Y:S02]  /*17700*/  IMAD.MOV.U32 R25, RZ, RZ, R19 ;  /* 0x000000ffff197224 */ /* 0x000fe400078e0013 */
[----:B------:R-:W-:-:S02]  /*17710*/  IMAD.MOV.U32 R2, RZ, RZ, R4 ;  /* 0x000000ffff027224 */ /* 0x000fc400078e0004 */
[----:B------:R-:W-:Y:S02]  /*17720*/  IMAD.MOV.U32 R0, RZ, RZ, R5 ;  /* 0x000000ffff007224 */ /* 0x000fe400078e0005 */
[----:B------:R-:W2:Y:S01]  /*17730*/  LDL.LU.64 R4, [R1+0x3a80] ;  /* 0x003a800001047983 */ /* 0x000ea20000300a00 */
[C---:B----4-:R-:W-:Y:S03]  /*17740*/  HMMA.16816.F32 R24, R20.reuse, R24, R12 ;  /* 0x000000181418723c */ /* 0x050fe6000000180c */
[----:B------:R-:W2:Y:S11]  /*17750*/  LDL.LU.64 R12, [R1+0x3a78] ;  /* 0x003a7800010c7983 */ /* 0x000eb60000300a00 */
[----:B------:R-:W-:Y:S09]  /*17760*/  @!UPT UIADD3 URZ, URZ, URZ, URZ ;  /* 0x0000003f3f3ff290 */ /* 0x000ff2000fffe03f */
[----:B------:R0:W-:Y:S01]  /*17770*/  STL.64 [R1+0x1090], R24 ;  /* 0x0010901801007387 */ /* 0x0001e20000100a00 */
[----:B------:R-:W-:Y:S03]  /*17780*/  STL.64 [R1+0x1098], R26 ;  /* 0x0010981a01007387 */ /* 0x000fe60000100a00 */
[----:B0-----:R-:W4:Y:S01]  /*17790*/  LDL.64 R24, [R1+0x70] ;  /* 0x0000700001187983 */ /* 0x001f220000100a00 */
[C---:B--2---:R-:W-:Y:S11]  /*177a0*/  HMMA.16816.F32 R8, R20.reuse, R12, R8 ;  /* 0x0000000c1408723c */ /* 0x044ff60000001808 */
[----:B------:R-:W-:Y:S11]  /*177b0*/  @!UPT UIADD3 URZ, URZ, URZ, URZ ;  /* 0x0000003f3f3ff290 */ /* 0x000ff6000fffe03f */
[----:B------:R-:W-:Y:S01]  /*177c0*/  @!UPT UIADD3 URZ, URZ, URZ, URZ ;  /* 0x0000003f3f3ff290 */ /* 0x000fe2000fffe03f */
[----:B------:R0:W-:Y:S01]  /*177d0*/  STL.64 [R1+0x1080], R8 ;  /* 0x0010800801007387 */ /* 0x0001e20000100a00 */
[----:B------:R1:W-:Y:S03]  /*177e0*/  STL.64 [R1+0x1088], R10 ;  /* 0x0010880a01007387 */ /* 0x0003e60000100a00 */
[----:B0-----:R-:W2:Y:S01]  /*177f0*/  LDL.LU.64 R8, [R1+0x3a70] ;  /* 0x003a700001087983 */ /* 0x001ea20000300a00 */
[----:B-1----:R-:W-:Y:S02]  /*17800*/  IMAD.MOV.U32 R11, RZ, RZ, R12 ;  /* 0x000000ffff0b7224 */ /* 0x002fe400078e000c */
[----:B------:R-:W-:Y:S02]  /*17810*/  IMAD.MOV.U32 R10, RZ, RZ, R13 ;  /* 0x000000ffff0a7224 */ /* 0x000fe400078e000d */
[----:B------:R-:W3:Y:S03]  /*17820*/  LDL.LU.64 R12, [R1+0x3a68] ;  /* 0x003a6800010c7983 */ /* 0x000ee60000300a00 */
[----:B------:R-:W-:Y:S01]  /*17830*/  STL.64 [R1+0x39e0], R10 ;  /* 0x0039e00a01007387 */ /* 0x000fe20000100a00 */
[----:B--2---:R0:W-:Y:S04]  /*17840*/  STL.64 [R1+0x39d8], R8 ;  /* 0x0039d80801007387 */ /* 0x0041e80000100a00 */
[----:B0-----:R-:W2:Y:S01]  /*17850*/  LDL.LU.64 R8, [R1+0xf60] ;  /* 0x000f600001087983 */ /* 0x001ea20000300a00 */
[----:B------:R-:W2:Y:S02]  /*17860*/  LDL.LU.64 R10, [R1+0xf68] ;  /* 0x000f6800010a7983 */ /* 0x000ea40000300a00 */
[----:B---3--:R-:W-:Y:S01]  /*17870*/  IMAD.MOV.U32 R14, RZ, RZ, R17 ;  /* 0x000000ffff0e7224 */ /* 0x008fe200078e0011 */
[C---:B--2---:R-:W-:Y:S11]  /*17880*/  HMMA.16816.F32 R8, R20.reuse, R16, R8 ;  /* 0x000000101408723c */ /* 0x044ff60000001808 */
[----:B------:R-:W-:Y:S11]  /*17890*/  @!UPT UIADD3 URZ, URZ, URZ, URZ ;  /* 0x0000003f3f3ff290 */ /* 0x000ff6000fffe03f */
[----:B------:R-:W-:Y:S01]  /*178a0*/  @!UPT UIADD3 URZ, URZ, URZ, URZ ;  /* 0x0000003f3f3ff290 */ /* 0x000fe2000fffe03f */
[----:B------:R0:W-:Y:S01]  /*178b0*/  STL.64 [R1+0xf60], R8 ;  /* 0x000f600801007387 */ /* 0x0001e20000100a00 */
[----:B------:R1:W-:Y:S03]  /*178c0*/  STL.64 [R1+0xf68], R10 ;  /* 0x000f680a01007387 */ /* 0x0003e60000100a00 */
[----:B0-----:R-:W4:Y:S01]  /*178d0*/  LDL.LU.64 R8, [R1+0xf50] ;  /* 0x000f500001087983 */ /* 0x001f220000300a00 */
[----:B-1----:R-:W4:Y:S02]  /*178e0*/  LDL.LU.64 R10, [R1+0xf58] ;  /* 0x000f5800010a7983 */ /* 0x002f240000300a00 */
[----:B------:R-:W2:Y:S02]  /*178f0*/  LDL.LU.64 R16, [R1+0xf10] ;  /* 0x000f100001107983 */ /* 0x000ea40000300a00 */
[----:B------:R-:W3:Y:S02]  /*17900*/  LDL.LU.64 R18, [R1+0xf18] ;  /* 0x000f180001127983 */ /* 0x000ee40000300a00 */
[----:B---3--:R-:W-:Y:S01]  /*17910*/  STL.64 [R1+0x3a28], R18 ;  /* 0x003a281201007387 */ /* 0x008fe20000100a00 */
[----:B--2---:R0:W-:Y:S03]  /*17920*/  STL.64 [R1+0x3a20], R16 ;  /* 0x003a201001007387 */ /* 0x0041e60000100a00 */
[----:B0-----:R-:W2:Y:S04]  /*17930*/  LDL.64 R16, [R1+0x40] ;  /* 0x0000400001107983 */ /* 0x001ea80000100a00 */
[----:B--2---:R0:W-:Y:S04]  /*17940*/  STL.64 [R1+0x3a38], R16 ;  /* 0x003a381001007387 */ /* 0x0041e80000100a00 */
[----:B0-----:R-:W2:Y:S04]  /*17950*/  LDL R16, [R1+0x50] ;  /* 0x0000500001107983 */ /* 0x001ea80000100800 */
[----:B------:R-:W2:Y:S04]  /*17960*/  LDL R17, [R1+0x54] ;  /* 0x0000540001117983 */ /* 0x000ea80000100800 */
[----:B--2---:R0:W-:Y:S04]  /*17970*/  STL.64 [R1+0x3a50], R16 ;  /* 0x003a501001007387 */ /* 0x0041e80000100a00 */
[----:B0-----:R-:W2:Y:S01]  /*17980*/  LDL R16, [R1+0x60] ;  /* 0x0000600001107983 */ /* 0x001ea20000100800 */
[----:B------:R-:W-:Y:S02]  /*17990*/  STL [R1+0x399c], R14 ;  /* 0x00399c0e01007387 */ /* 0x000fe40000100800 */
[----:B------:R0:W-:Y:S02]  /*179a0*/  STL.64 [R1+0x3a18], R12 ;  /* 0x003a180c01007387 */ /* 0x0001e40000100a00 */
[----:B0-----:R-:W3:Y:S04]  /*179b0*/  LDL.64 R12, [R1+0x30] ;  /* 0x00003000010c7983 */ /* 0x001ee80000100a00 */
[----:B---3--:R0:W-:Y:S04]  /*179c0*/  STL.64 [R1+0x3a30], R12 ;  /* 0x003a300c01007387 */ /* 0x0081e80000100a00 */
[----:B0-----:R-:W3:Y:S01]  /*179d0*/  LDL.LU.64 R12, [R1+0xf20] ;  /* 0x000f2000010c7983 */ /* 0x001ee20000300a00 */
[----:B------:R-:W2:Y:S03]  /*179e0*/  LDL.LU.64 R14, [R1+0xf28] ;  /* 0x000f2800010e7983 */ /* 0x000ea60000300a00 */
[----:B--2---:R-:W-:Y:S01]  /*179f0*/  STL.64 [R1+0x3a48], R14 ;  /* 0x003a480e01007387 */ /* 0x004fe20000100a00 */
[----:B---3--:R0:W-:Y:S03]  /*17a00*/  STL.64 [R1+0x3a40], R12 ;  /* 0x003a400c01007387 */ /* 0x0081e60000100a00 */
[----:B0-----:R-:W2:Y:S01]  /*17a10*/  LDL.LU.64 R12, [R1+0xf30] ;  /* 0x000f3000010c7983 */ /* 0x001ea20000300a00 */
[----:B------:R-:W3:Y:S01]  /*17a20*/  LDL.LU.64 R14, [R1+0xf38] ;  /* 0x000f3800010e7983 */ /* 0x000ee20000300a00 */
[C---:B----4-:R-:W-:Y:S01]  /*17a30*/  HMMA.16816.F32 R8, R20.reuse, R24, R8 ;  /* 0x000000181408723c */ /* 0x050fe20000001808 */
[----:B------:R-:W-:Y:S01]  /*17a40*/  IMAD.MOV.U32 R17, RZ, RZ, R28 ;  /* 0x000000ffff117224 */ /* 0x000fe200078e001c */
[----:B---3--:R-:W-:Y:S01]  /*17a50*/  STL.64 [R1+0x3a60], R14 ;  /* 0x003a600e01007387 */ /* 0x008fe20000100a00 */
[----:B--2---:R0:W-:Y:S03]  /*17a60*/  STL.64 [R1+0x3a58], R12 ;  /* 0x003a580c01007387 */ /* 0x0041e60000100a00 */
[----:B0-----:R-:W2:Y:S01]  /*17a70*/  LDL.LU.64 R12, [R1+0xf40] ;  /* 0x000f4000010c7983 */ /* 0x001ea20000300a00 */
[----:B------:R-:W2:Y:S11]  /*17a80*/  LDL.LU.64 R14, [R1+0xf48] ;  /* 0x000f4800010e7983 */ /* 0x000eb60000300a00 */
[----:B------:R-:W-:Y:S05]  /*17a90*/  @!UPT UIADD3 URZ, URZ, URZ, URZ ;  /* 0x0000003f3f3ff290 */ /* 0x000fea000fffe03f */
[----:B------:R0:W-:Y:S02]  /*17aa0*/  STL.64 [R1+0xf50], R8 ;  /* 0x000f500801007387 */ /* 0x0001e40000100a00 */
[----:B------:R-:W-:Y:S02]  /*17ab0*/  IMAD.MOV.U32 R6, RZ, RZ, R24 ;  /* 0x000000ffff067224 */ /* 0x000fe400078e0018 */
[----:B------:R-:W-:Y:S01]  /*17ac0*/  IMAD.MOV.U32 R3, RZ, RZ, R25 ;  /* 0x000000ffff037224 */ /* 0x000fe200078e0019 */
[----:B------:R1:W-:Y:S01]  /*17ad0*/  STL.64 [R1+0xf58], R10 ;  /* 0x000f580a01007387 */ /* 0x0003e20000100a00 */
[----:B------:R-:W3:Y:S02]  /*17ae0*/  LDL.LU.64 R24, [R1+0xf00] ;  /* 0x000f000001187983 */ /* 0x000ee40000300a00 */
[----:B------:R-:W3:Y:S01]  /*17af0*/  LDL.LU.64 R26, [R1+0xf08] ;  /* 0x000f0800011a7983 */ /* 0x000ee20000300a00 */
[----:B0-----:R-:W4:Y:S01]  /*17b00*/  LDL.LU.64 R8, [R1+0xef0] ;  /* 0x000ef00001087983 */ /* 0x001f220000300a00 */
[----:B-1----:R-:W4:Y:S03]  /*17b10*/  LDL.LU.64 R10, [R1+0xef8] ;  /* 0x000ef800010a7983 */ /* 0x002f260000300a00 */
[----:B------:R-:W-:Y:S01]  /*17b20*/  STL [R1+0x39a0], R6 ;  /* 0x0039a00601007387 */ /* 0x000fe20000100800 */
[----:B------:R-:W-:Y:S01]  /*17b30*/  STL [R1+0x3994], R3 ;  /* 0x0039940301007387 */ /* 0x000fe20000100800 */
[C---:B--2---:R-:W-:Y:S02]  /*17b40*/  HMMA.16816.F32 R16, R20.reuse, R16, R12 ;  /* 0x000000101410723c */ /* 0x044fe4000000180c */
[----:B------:R-:W2:Y:S01]  /*17b50*/  LDL.LU.64 R14, [R1+0x3a60] ;  /* 0x003a6000010e7983 */ /* 0x000ea20000300a00 */
[----:B------:R-:W2:Y:S11]  /*17b60*/  LDL.LU.64 R12, [R1+0x3a58] ;  /* 0x003a5800010c7983 */ /* 0x000eb60000300a00 */
[----:B------:R-:W-:Y:S09]  /*17b70*/  @!UPT UIADD3 URZ, URZ, URZ, URZ ;  /* 0x0000003f3f3ff290 */ /* 0x000ff2000fffe03f */
[----:B------:R0:W-:Y:S01]  /*17b80*/  STL.64 [R1+0xf40], R16 ;  /* 0x000f401001007387 */ /* 0x0001e20000100a00 */
[----:B------:R2:W-:Y:S03]  /*17b90*/  STL.64 [R1+0xf48], R18 ;  /* 0x000f481201007387 */ /* 0x0005e60000100a00 */
[----:B0-----:R-:W2:Y:S02]  /*17ba0*/  LDL.LU.64 R16, [R1+0x3a50] ;  /* 0x003a500001107983 */ /* 0x001ea40000300a00 */
[C---:B--2---:R-:W-:Y:S02]  /*17bb0*/  HMMA.16816.F32 R16, R20.reuse, R16, R12 ;  /* 0x000000101410723c */ /* 0x044fe4000000180c */
[----:B------:R-:W2:Y:S01]  /*17bc0*/  LDL.LU.64 R14, [R1+0x3a48] ;  /* 0x003a4800010e7983 */ /* 0x000ea20000300a00 */
[----:B------:R-:W2:Y:S11]  /*17bd0*/  LDL.LU.64 R12, [R1+0x3a40] ;  /* 0x003a4000010c7983 */ /* 0x000eb60000300a00 */
[----:B------:R-:W-:Y:S09]  /*17be0*/  @!UPT UIADD3 URZ, URZ, URZ, URZ ;  /* 0x0000003f3f3ff290 */ /* 0x000ff2000fffe03f */
[----:B------:R0:W-:Y:S01]  /*17bf0*/  STL.64 [R1+0xf30], R16 ;  /* 0x000f301001007387 */ /* 0x0001e20000100a00 */
[----:B------:R-:W-:Y:S03]  /*17c00*/  STL.64 [R1+0xf38], R18 ;  /* 0x000f381201007387 */ /* 0x000fe60000100a00 */
[----:B0-----:R-:W2:Y:S02]  /*17c10*/  LDL.LU.64 R16, [R1+0x3a38] ;  /* 0x003a380001107983 */ /* 0x001ea40000300a00 */
[C---:B--2---:R-:W-:Y:S01]  /*17c20*/  HMMA.16816.F32 R12, R20.reuse, R16, R12 ;  /* 0x00000010140c723c */ /* 0x044fe2000000180c */
[----:B------:R-:W-:Y:S02]  /*17c30*/  IMAD.MOV.U32 R28, RZ, RZ, R16 ;  /* 0x000000ffff1c7224 */ /* 0x000fe400078e0010 */
[----:B------:R-:W-:Y:S11]  /*17c40*/  IMAD.MOV.U32 R7, RZ, RZ, R17 ;  /* 0x000000ffff077224 */ /* 0x000ff600078e0011 */
[----:B------:R-:W-:Y:S09]  /*17c50*/  @!UPT UIADD3 URZ, URZ, URZ, URZ ;  /* 0x0000003f3f3ff290 */ /* 0x000ff2000fffe03f */
[----:B------:R0:W-:Y:S01]  /*17c60*/  STL.64 [R1+0xf20], R12 ;  /* 0x000f200c01007387 */ /* 0x0001e20000100a00 */
[----:B------:R-:W-:Y:S03]  /*17c70*/  STL.64 [R1+0xf28], R14 ;  /* 0x000f280e01007387 */ /* 0x000fe60000100a00 */
[----:B0-----:R-:W2:Y:S01]  /*17c80*/  LDL.LU.64 R12, [R1+0x3a30] ;  /* 0x003a3000010c7983 */ /* 0x001ea20000300a00 */
[----:B------:R-:W2:Y:S02]  /*17c90*/  LDL.LU.64 R18, [R1+0x3a28] ;  /* 0x003a280001127983 */ /* 0x000ea40000300a00 */
[----:B------:R-:W2:Y:S02]  /*17ca0*/  LDL.LU.64 R16, [R1+0x3a20] ;  /* 0x003a200001107983 */ /* 0x000ea40000300a00 */
[----:B------:R-:W-:Y:S01]  /*17cb0*/  STL [R1+0x3998], R28 ;  /* 0x0039981c01007387 */ /* 0x000fe20000100800 */
[----:B--2---:R-:W-:Y:S01]  /*17cc0*/  HMMA.16816.F32 R16, R20, R12, R16 ;  /* 0x0000000c1410723c */ /* 0x004fe20000001810 */
[----:B------:R-:W-:-:S02]  /*17cd0*/  IMAD.MOV.U32 R3, RZ, RZ, R12 ;  /* 0x000000ffff037224 */ /* 0x000fc400078e000c */
[----:B------:R-:W-:Y:S02]  /*17ce0*/  IMAD.MOV.U32 R29, RZ, RZ, R13 ;  /* 0x000000ffff1d7224 */ /* 0x000fe400078e000d */
[----:B------:R-:W2:Y:S11]  /*17cf0*/  LDL.LU.64 R12, [R1+0x3a18] ;  /* 0x003a1800010c7983 */ /* 0x000eb60000300a00 */
[----:B------:R-:W-:Y:S07]  /*17d00*/  @!UPT UIADD3 URZ, URZ, URZ, URZ ;  /* 0x0000003f3f3ff290 */ /* 0x000fee000fffe03f */
[----:B------:R0:W-:Y:S01]  /*17d10*/  STL.64 [R1+0xf10], R16 ;  /* 0x000f101001007387 */ /* 0x0001e20000100a00 */
[----:B------:R-:W-:Y:S03]  /*17d20*/  STL [R1+0xf18], R18 ;  /* 0x000f181201007387 */ /* 0x000fe60000100800 */
[----:B0-----:R-:W3:Y:S01]  /*17d30*/  LDL.LU.64 R16, [R1+0x3a10] ;  /* 0x003a100001107983 */ /* 0x001ee20000300a00 */
[----:B------:R-:W-:-:S05]  /*17d40*/  IMAD.MOV.U32 R15, RZ, RZ, R19 ;  /* 0x000000ffff0f7224 */ /* 0x000fca00078e0013 */
[----:B------:R-:W-:Y:S01]  /*17d50*/  STL [R1+0x2c84], R15 ;  /* 0x002c840f01007387 */ /* 0x000fe20000100800 */
[C---:B---3--:R-:W-:Y:S11]  /*17d60*/  HMMA.16816.F32 R24, R20.reuse, R16, R24 ;  /* 0x000000101418723c */ /* 0x048ff60000001818 */
[----:B------:R-:W-:Y:S11]  /*17d70*/  @!UPT UIADD3 URZ, URZ, URZ, URZ ;  /* 0x0000003f3f3ff290 */ /* 0x000ff6000fffe03f */
[----:B------:R-:W-:Y:S01]  /*17d80*/  @!UPT UIADD3 URZ, URZ, URZ, URZ ;  /* 0x0000003f3f3ff290 */ /* 0x000fe2000fffe03f */
[----:B------:R0:W-:Y:S01]  /*17d90*/  STL.64 [R1+0xf00], R24 ;  /* 0x000f001801007387 */ /* 0x0001e20000100a00 */
[----:B------:R-:W-:Y:S03]  /*17da0*/  STL.64 [R1+0xf08], R26 ;  /* 0x000f081a01007387 */ /* 0x000fe60000100a00 */
[----:B0-----:R-:W4:Y:S01]  /*17db0*/  LDL.LU.64 R24, [R1+0x3a08] ;  /* 0x003a080001187983 */ /* 0x001f220000300a00 */
[----:B------:R-:W-:Y:S02]  /*17dc0*/  IMAD.MOV.U32 R15, RZ, RZ, R17 ;  /* 0x000000ffff0f7224 */ /* 0x000fe400078e0011 */
[----:B------:R-:W-:Y:S02]  /*17dd0*/  IMAD.MOV.U32 R28, RZ, RZ, R16 ;  /* 0x000000ffff1c7224 */ /* 0x000fe400078e0010 */
[----:B------:R-:W3:Y:S01]  /*17de0*/  LDL.LU.64 R18, [R1+0x3a00] ;  /* 0x003a000001127983 */ /* 0x000ee20000300a00 */
[----:B------:R-:W2:Y:S01]  /*17df0*/  LDL.LU.64 R16, [R1+0x39f8] ;  /* 0x0039f80001107983 */ /* 0x000ea20000300a00 */
[----:B----4-:R-:W-:Y:S01]  /*17e00*/  HMMA.16816.F32 R8, R20, R24, R8 ;  /* 0x000000181408723c */ /* 0x010fe20000001808 */
[----:B------:R-:W-:Y:S11]  /*17e10*/  IMAD.MOV.U32 R14, RZ, RZ, R25 ;  /* 0x000000ffff0e7224 */ /* 0x000ff600078e0019 */
[----:B------:R-:W-:Y:S11]  /*17e20*/  @!UPT UIADD3 URZ, URZ, URZ, URZ ;  /* 0x0000003f3f3ff290 */ /* 0x000ff6000fffe03f */
[----:B------:R-:W-:Y:S01]  /*17e30*/  STL.64 [R1+0xef0], R8 ;  /* 0x000ef00801007387 */ /* 0x000fe20000100a00 */
[----:B------:R-:W-:Y:S02]  /*17e40*/  STL.64 [R1+0xef8], R10 ;  /* 0x000ef80a01007387 */ /* 0x000fe40000100a00 */
[----:B------:R-:W-:Y:S02]  /*17e50*/  STL.64 [R1+0x39f0], R14 ;  /* 0x0039f00e01007387 */ /* 0x000fe40000100a00 */
[----:B--2---:R0:W-:Y:S02]  /*17e60*/  STL.64 [R1+0x39e8], R12 ;  /* 0x0039e80c01007387 */ /* 0x0041e40000100a00 */
[----:B0-----:R-:W2:Y:S01]  /*17e70*/  LDL.LU.64 R12, [R1+0xee0] ;  /* 0x000ee000010c7983 */ /* 0x001ea20000300a00 */
[----:B------:R-:W2:Y:S02]  /*17e80*/  LDL.LU.64 R14, [R1+0xee8] ;  /* 0x000ee800010e7983 */ /* 0x000ea40000300a00 */
[----:B------:R-:W-:-:S02]  /*17e90*/  IMAD.MOV.U32 R6, RZ, RZ, R24 ;  /* 0x000000ffff067224 */ /* 0x000fc400078e0018 */
[----:B------:R-:W4:Y:S01]  /*17ea0*/  LDL.LU.64 R8, [R1+0xed0] ;  /* 0x000ed00001087983 */ /* 0x000f220000300a00 */
[----:B------:R-:W4:Y:S02]  /*17eb0*/  LDL.LU.64 R10, [R1+0xed8] ;  /* 0x000ed800010a7983 */ /* 0x000f240000300a00 */
[----:B------:R-:W-:Y:S02]  /*17ec0*/  STL.64 [R1+0x39d0], R6 ;  /* 0x0039d00601007387 */ /* 0x000fe40000100a00 */
[----:B------:R0:W-:Y:S02]  /*17ed0*/  STL.64 [R1+0x39c8], R4 ;  /* 0x0039c80401007387 */ /* 0x0001e40000100a00 */
[----:B0-----:R-:W3:Y:S01]  /*17ee0*/  LDL.LU.64 R4, [R1+0xec0] ;  /* 0x000ec00001047983 */ /* 0x001ee20000300a00 */
[----:B------:R-:W3:Y:S02]  /*17ef0*/  LDL.LU.64 R6, [R1+0xec8] ;  /* 0x000ec80001067983 */ /* 0x000ee40000300a00 */
[----:B------:R-:W3:Y:S02]  /*17f00*/  LDL.LU.64 R24, [R1+0x870] ;  /* 0x0008700001187983 */ /* 0x000ee40000300a00 */
[----:B------:R-:W3:Y:S01]  /*17f10*/  LDL.LU.64 R26, [R1+0x878] ;  /* 0x00087800011a7983 */ /* 0x000ee20000300a00 */
[----:B--2---:R-:W-:Y:S11]  /*17f20*/  HMMA.16816.F32 R12, R20, R16, R12 ;  /* 0x00000010140c723c */ /* 0x004ff6000000180c */
[----:B------:R-:W-:Y:S11]  /*17f30*/  @!UPT UIADD3 URZ, URZ, URZ, URZ ;  /* 0x0000003f3f3ff290 */ /* 0x000ff6000fffe03f */
[----:B------:R-:W-:Y:S01]  /*17f40*/  @!UPT UIADD3 URZ, URZ, URZ, URZ ;  /* 0x0000003f3f3ff290 */ /* 0x000fe2000fffe03f */
[----:B------:R-:W-:Y:S01]  /*17f50*/  STL.64 [R1+0xee0], R12 ;  /* 0x000ee00c01007387 */ /* 0x000fe20000100a00 */
[----:B------:R0:W-:Y:S03]  /*17f60*/  STL.64 [R1+0xee8], R14 ;  /* 0x000ee80e01007387 */ /* 0x0001e60000100a00 */
[----:B0-----:R-:W2:Y:S01]  /*17f70*/  LDL.LU.64 R14, [R1+0x39f0] ;  /* 0x0039f000010e7983 */ /* 0x001ea20000300a00 */
[----:B------:R-:W4:Y:S02]  /*17f80*/  LDL.LU.64 R12, [R1+0x39e8] ;  /* 0x0039e800010c7983 */ /* 0x000f240000300a00 */
[----:B---3--:R-:W-:Y:S02]  /*17f90*/  STL.64 [R1+0x3910], R18 ;  /* 0x0039101201007387 */ /* 0x008fe40000100a00 */
[----:B------:R0:W-:Y:S02]  /*17fa0*/  STL.64 [R1+0x3908], R16 ;  /* 0x0039081001007387 */ /* 0x0001e40000100a00 */
[----:B0-----:R-:W-:-:S02]  /*17fb0*/  IMAD.MOV.U32 R16, RZ, RZ, R2 ;  /* 0x000000ffff107224 */ /* 0x001fc400078e0002 */
[----:B------:R-:W-:-:S05]  /*17fc0*/  IMAD.MOV.U32 R17, RZ, RZ, R0 ;  /* 0x000000ffff117224 */ /* 0x000fca00078e0000 */
[----:B------:R0:W-:Y:S04]  /*17fd0*/  STL.64 [R1+0x39b0], R16 ;  /* 0x0039b01001007387 */ /* 0x0001e80000100a00 */
[----:B0-----:R-:W3:Y:S01]  /*17fe0*/  LDL.LU.64 R16, [R1+0x1030] ;  /* 0x0010300001107983 */ /* 0x001ee20000300a00 */
[----:B------:R-:W3:Y:S01]  /*17ff0*/  LDL.LU.64 R18, [R1+0x1038] ;  /* 0x0010380001127983 */ /* 0x000ee20000300a00 */
[C---:B----4-:R-:W-:Y:S11]  /*18000*/  HMMA.16816.F32 R8, R20.reuse, R12, R8 ;  /* 0x0000000c1408723c */ /* 0x050ff60000001808 */
[----:B------:R-:W-:Y:S11]  /*18010*/  @!UPT UIADD3 URZ, URZ, URZ, URZ ;  /* 0x0000003f3f3ff290 */ /* 0x000ff6000fffe03f */
[----:B------:R-:W-:Y:S01]  /*18020*/  @!UPT UIADD3 URZ, URZ, URZ, URZ ;  /* 0x0000003f3f3ff290 */ /* 0x000fe2000fffe03f */
[----:B------:R-:W-:Y:S01]  /*18030*/  STL.64 [R1+0xed0], R8 ;  /* 0x000ed00801007387 */ /* 0x000fe20000100a00 */
[----:B------:R0:W-:Y:S03]  /*18040*/  STL.64 [R1+0xed8], R10 ;  /* 0x000ed80a01007387 */ /* 0x0001e60000100a00 */
[----:B0-----:R-:W4:Y:S01]  /*18050*/  LDL.LU.64 R10, [R1+0x39e0] ;  /* 0x0039e000010a7983 */ /* 0x001f220000300a00 */
[----:B------:R-:W3:Y:S02]  /*18060*/  LDL.LU.64 R8, [R1+0x39d8] ;  /* 0x0039d80001087983 */ /* 0x000ee40000300a00 */
[----:B------:R0:W-:Y:S02]  /*18070*/  STL.64 [R1+0x3918], R12 ;  /* 0x0039180c01007387 */ /* 0x0001e40000100a00 */
[----:B--2---:R1:W-:Y:S01]  /*18080*/  STL.64 [R1+0x39a8], R14 ;  /* 0x0039a80e01007387 */ /* 0x0043e20000100a00 */
[----:B0-----:R-:W2:Y:S01]  /*18090*/  LDL.LU.64 R12, [R1+0x1020] ;  /* 0x00102000010c7983 */ /* 0x001ea20000300a00 */
[----:B-1----:R-:W2:Y:S01]  /*180a0*/  LDL.LU.64 R14, [R1+0x1028] ;  /* 0x00102800010e7983 */ /* 0x002ea20000300a00 */
[C---:B---3--:R-:W-:Y:S11]  /*180b0*/  HMMA.16816.F32 R4, R20.reuse, R8, R4 ;  /* 0x000000081404723c */ /* 0x048ff60000001804 */
[----:B------:R-:W-:Y:S11]  /*180c0*/  @!UPT UIADD3 URZ, URZ, URZ, URZ ;  /* 0x0000003f3f3ff290 */ /* 0x000ff6000fffe03f */
[----:B------:R-:W-:Y:S01]  /*180d0*/  @!UPT UIADD3 URZ, URZ, URZ, URZ ;  /* 0x0000003f3f3ff290 */ /* 0x000fe2000fffe03f */
[----:B------:R-:W-:Y:S01]  /*180e0*/  STL.64 [R1+0xec0], R4 ;  /* 0x000ec00401007387 */ /* 0x000fe20000100a00 */
[----:B------:R0:W-:Y:S03]  /*180f0*/  STL.64 [R1+0xec8], R6 ;  /* 0x000ec80601007387 */ /* 0x0001e60000100a00 */
[----:B0-----:R-:W3:Y:S01]  /*18100*/  LDL.LU.64 R6, [R1+0x39d0] ;  /* 0x0039d00001067983 */ /* 0x001ee20000300a00 */
[----:B------:R-:W2:Y:S02]  /*18110*/  LDL.LU.64 R4, [R1+0x39c8] ;  /* 0x0039c80001047983 */ /* 0x000ea40000300a00 */
[----:B--2---:R-:W-:Y:S01]  /*18120*/  HMMA.16816.F32 R20, R20, R4, R24 ;  /* 0x000000041414723c */ /* 0x004fe20000001818 */
[----:B------:R-:W2:Y:S01]  /*18130*/  LDL.LU.64 R26, [R1+0x39c0] ;  /* 0x0039c000011a7983 */ /* 0x000ea20000300a00 */
[----:B------:R-:W2:Y:S11]  /*18140*/  LDL.LU.64 R24, [R1+0x39b8] ;  /* 0x0039b80001187983 */ /* 0x000eb60000300a00 */
[----:B------:R-:W-:Y:S10]  /*18150*/  @!UPT UIADD3 URZ, URZ, URZ, URZ ;  /* 0x0000003f3f3ff290 */ /* 0x000ff4000fffe03f */
[----:B------:R0:W-:Y:S01]  /*18160*/  STL.64 [R1+0x870], R20 ;  /* 0x0008701401007387 */ /* 0x0001e20000100a00 */
[----:B------:R-:W-:Y:S03]  /*18170*/  STL.64 [R1+0x878], R22 ;  /* 0x0008781601007387 */ /* 0x000fe60000100a00 */
[----:B0-----:R-:W2:Y:S01]  /*18180*/  LDL.64 R20, [R1+0xc0] ;  /* 0x0000c00001147983 */ /* 0x001ea20000100a00 */
[----:B------:R-:W-:Y:S01]  /*18190*/  STL.64 [R1+0x38f0], R4 ;  /* 0x0038f00401007387 */ /* 0x000fe20000100a00 */
[C---:B--2---:R-:W-:Y:S11]  /*181a0*/  HMMA.16816.F32 R16, R24.reuse, R20, R16 ;  /* 0x000000141810723c */ /* 0x044ff60000001810 */
[----:B------:R-:W-:Y:S11]  /*181b0*/  @!UPT UIADD3 URZ, URZ, URZ, URZ ;  /* 0x0000003f3f3ff290 */ /* 0x000ff6000fffe03f */
[----:B------:R-:W-:Y:S01]  /*181c0*/  @!UPT UIADD3 URZ, URZ, URZ, URZ ;  /* 0x0000003f3f3ff290 */ /* 0x000fe2000fffe03f */
[----:B------:R0:W-:Y:S01]  /*181d0*/  STL.64 [R1+0x1030], R16 ;  /* 0x0010301001007387 */ /* 0x0001e20000100a00 */
[----:B------:R1:W-:Y:S03]  /*181e0*/  STL.64 [R1+0x1038], R18 ;  /* 0x0010381201007387 */ /* 0x0003e60000100a00 */
[----:B0-----:R-:W1:Y:S02]  /*181f0*/  LDL.LU.64 R16, [R1+0x39b0] ;  /* 0x0039b00001107983 */ /* 0x001e640000300a00 */
[----:B-1----:R-:W-:Y:S02]  /*18200*/  HMMA.16816.F32 R16, R24, R16, R12 ;  /* 0x000000101810723c */ /* 0x002fe4000000180c */
[----:B------:R-:W2:Y:S11]  /*18210*/  LDL.LU.64 R14, [R1+0x39a8] ;  /* 0x0039a800010e7983 */ /* 0x000eb60000300a00 */
[----:B------:R-:W-:Y:S10]  /*18220*/  @!UPT UIADD3 URZ, URZ, URZ, URZ ;  /* 0x0000003f3f3ff290 */ /* 0x000ff4000fffe03f */
[----:B------:R3:W-:Y:S01]  /*18230*/  STL.64 [R1+0x1020], R16 ;  /* 0x0010201001007387 */ /* 0x0007e20000100a00 */
[----:B------:R-:W4:Y:S02]  /*18240*/  LDL R12, [R1+0x60] ;  /* 0x00006000010c7983 */ /* 0x000f240000100800 */
[----:B------:R-:W4:Y:S02]  /*18250*/  LDL R13, [R1+0x64] ;  /* 0x00006400010d7983 */ /* 0x000f240000100800 */
[----:B---3--:R-:W-:Y:S02]  /*18260*/  IMAD.MOV.U32 R16, RZ, RZ, R6 ;  /* 0x000000ffff107224 */ /* 0x008fe400078e0006 */
[----:B--2---:R-:W-:Y:S01]  /*18270*/  IMAD.MOV.U32 R17, RZ, RZ, R14 ;  /* 0x000000ffff117224 */ /* 0x004fe200078e000e */
[----:B----4-:R0:W-:Y:S04]  /*18280*/  STL.64 [R1+0x3960], R12 ;  /* 0x0039600c01007387 */ /* 0x0101e80000100a00 */
[----:B0-----:R-:W2:Y:S04]  /*18290*/  LDL R12, [R1+0xa0] ;  /* 0x0000a000010c7983 */ /* 0x001ea80000100800 */
[----:B------:R-:W2:Y:S01]  /*182a0*/  LDL R13, [R1+0xa4] ;  /* 0x0000a400010d7983 */ /* 0x000ea20000100800 */
[----:B------:R-:W3:Y:S02]  /*182b0*/  LDL.LU R6, [R1+0x39a0] ;  /* 0x0039a00001067983 */ /* 0x000ee40000300800 */
[----:B------:R-:W4:Y:S02]  /*182c0*/  LDL.LU R14, [R1+0x399c] ;  /* 0x00399c00010e7983 */ /* 0x000f240000300800 */
[----:B------:R0:W-:Y:S02]  /*182d0*/  STL.64 [R1+0x3920], R16 ;  /* 0x0039201001007387 */ /* 0x0001e40000100a00 */
[----:B0-----:R-:W-:-:S02]  /*182e0*/  IMAD.MOV.U32 R16, RZ, RZ, R28 ;  /* 0x000000ffff107224 */ /* 0x001fc400078e001c */
[----:B------:R-:W2:Y:S01]  /*182f0*/  LDL.LU R28, [R1+0x3998] ;  /* 0x00399800011c7983 */ /* 0x000ea20000300800 */
[----:B------:R-:W2:Y:S02]  /*18300*/  LDL R4, [R1+0x50] ;  /* 0x0000500001047983 */ /* 0x000ea40000100800 */
[----:B------:R-:W2:Y:S02]  /*18310*/  LDL R5, [R1+0x54] ;  /* 0x0000540001057983 */ /* 0x000ea40000100800 */
[----:B------:R-:W-:Y:S01]  /*18320*/  IMAD.MOV.U32 R17, RZ, RZ, R15 ;  /* 0x000000ffff117224 */ /* 0x000fe200078e000f */
[----:B--2---:R0:W-:Y:S04]  /*18330*/  STL.64 [R1+0x3968], R4 ;  /* 0x0039680401007387 */ /* 0x0041e80000100a00 */
[----:B0-----:R-:W2:Y:S01]  /*18340*/  LDL R4, [R1+0x80] ;  /* 0x0000800001047983 */ /* 0x001ea20000100800 */
[----:B----4-:R-:W-:-:S02]  /*18350*/  IMAD.MOV.U32 R5, RZ, RZ, R14 ;  /* 0x000000ffff057224 */ /* 0x010fc400078e000e */
[----:B---3--:R-:W-:Y:S02]  /*18360*/  STL.64 [R1+0x3988], R6 ;  /* 0x0039880601007387 */ /* 0x008fe40000100a00 */
[----:B------:R-:W-:Y:S02]  /*18370*/  IMAD.MOV.U32 R2, RZ, RZ, R20 ;  /* 0x000000ffff027224 */ /* 0x000fe400078e0014 */
[----:B------:R-:W-:Y:S02]  /*18380*/  IMAD.MOV.U32 R0, RZ, RZ, R21 ;  /* 0x000000ffff007224 */ /* 0x000fe400078e0015 */
[----:B------:R-:W-:Y:S02]  /*18390*/  IMAD.MOV.U32 R20, RZ, RZ, R11 ;  /* 0x000000ffff147224 */ /* 0x000fe400078e000b */
[----:B------:R-:W-:Y:S02]  /*183a0*/  IMAD.MOV.U32 R21, RZ, RZ, R10 ;  /* 0x000000ffff157224 */ /* 0x000fe400078e000a */
[----:B------:R-:W-:-:S02]  /*183b0*/  IMAD.MOV.U32 R10, RZ, RZ, R18 ;  /* 0x000000ffff0a7224 */ /* 0x000fc400078e0012 */
[----:B------:R-:W-:Y:S01]  /*183c0*/  IMAD.MOV.U32 R11, RZ, RZ, R19 ;  /* 0x000000ffff0b7224 */ /* 0x000fe200078e0013 */
[----:B--2---:R0:W-:Y:S04]  /*183d0*/  STL.64 [R1+0x3980], R4 ;  /* 0x0039800401007387 */ /* 0x0041e80000100a00 */
[----:B0-----:R-:W2:Y:S01]  /*183e0*/  LDL.LU.64 R4, [R1+0x1000] ;  /* 0x0010000001047983 */ /* 0x001ea20000300a00 */
[----:B------:R-:W2:Y:S02]  /*183f0*/  LDL.LU.64 R6, [R1+0x1008] ;  /* 0x0010080001067983 */ /* 0x000ea40000300a00 */
[----:B------:R0:W-:Y:S02]  /*18400*/  STL.64 [R1+0x3938], R16 ;  /* 0x0039381001007387 */ /* 0x0001e40000100a00 */
[----:B0-----:R-:W3:Y:S01]  /*18410*/  LDL.LU.64 R16, [R1+0x1010] ;  /* 0x0010100001107983 */ /* 0x001ee20000300a00 */
[----:B------:R-:W3:Y:S02]  /*18420*/  LDL.LU.64 R18, [R1+0x1018] ;  /* 0x0010180001127983 */ /* 0x000ee40000300a00 */
[----:B------:R-:W-:Y:S02]  /*18430*/  STL [R1+0x2a34], R11 ;  /* 0x002a340b01007387 */ /* 0x000fe40000100800 */
[----:B------:R-:W-:Y:S01]  /*18440*/  STL [R1+0x2a30], R10 ;  /* 0x002a300a01007387 */ /* 0x000fe20000100800 */
[C---:B---3--:R-:W-:Y:S01]  /*18450*/  HMMA.16816.F32 R16, R24.reuse, R12, R16 ;  /* 0x0000000c1810723c */ /* 0x048fe20000001810 */
[----:B------:R-:W3:Y:S01]  /*18460*/  LDL.LU.64 R12, [R1+0x840] ;  /* 0x00084000010c7983 */ /* 0x000ee20000300a00 */
[----:B------:R-:W4:Y:S06]  /*18470*/  LDL.LU.64 R14, [R1+0x848] ;  /* 0x00084800010e7983 */ /* 0x000f2c0000300a00 */
[----:B--2---:R-:W-:Y:S11]  /*18480*/  HMMA.16816.F32 R20, R24, R20, R4 ;  /* 0x000000141814723c */ /* 0x004ff60000001804 */
[----:B------:R-:W-:Y:S04]  /*18490*/  @!UPT UIADD3 URZ, URZ, URZ, URZ ;  /* 0x0000003f3f3ff290 */ /* 0x000fe8000fffe03f */
[----:B------:R0:W-:Y:S01]  /*184a0*/  STL.64 [R1+0x1010], R16 ;  /* 0x0010101001007387 */ /* 0x0001e20000100a00 */
[----:B------:R-:W-:Y:S02]  /*184b0*/  STL.64 [R1+0x1018], R18 ;  /* 0x0010181201007387 */ /* 0x000fe40000100a00 */
[----:B0-----:R-:W-:Y:S02]  /*184c0*/  IMAD.MOV.U32 R16, RZ, RZ, R3 ;  /* 0x000000ffff107224 */ /* 0x001fe400078e0003 */
[----:B------:R-:W-:Y:S01]  /*184d0*/  IMAD.MOV.U32 R17, RZ, RZ, R29 ;  /* 0x000000ffff117224 */ /* 0x000fe200078e001d */
[----:B----4-:R-:W-:Y:S01]  /*184e0*/  STL.64 [R1+0x3978], R14 ;  /* 0x0039780e01007387 */ /* 0x010fe20000100a00 */
[----:B---3--:R0:W-:Y:S03]  /*184f0*/  STL.64 [R1+0x3970], R12 ;  /* 0x0039700c01007387 */ /* 0x0081e60000100a00 */
[----:B0-----:R-:W2:Y:S01]  /*18500*/  LDL.LU.64 R12, [R1+0x850] ;  /* 0x00085000010c7983 */ /* 0x001ea20000300a00 */
[----:B------:R-:W2:Y:S02]  /*18510*/  LDL.LU.64 R14, [R1+0x858] ;  /* 0x00085800010e7983 */ /* 0x000ea40000300a00 */
[----:B------:R-:W3:Y:S02]  /*18520*/  LDL.LU R3, [R1+0x3994] ;  /* 0x0039940001037983 */ /* 0x000ee40000300800 */
[----:B------:R-:W4:Y:S01]  /*18530*/  LDL.LU R29, [R1+0x3990] ;  /* 0x00399000011d7983 */ /* 0x000f220000300800 */
[----:B------:R0:W-:Y:S04]  /*18540*/  STL.64 [R1+0x3950], R16 ;  /* 0x0039501001007387 */ /* 0x0001e80000100a00 */
[----:B0-----:R-:W2:Y:S01]  /*18550*/  LDL.LU.64 R16, [R1+0x830] ;  /* 0x0008300001107983 */ /* 0x001ea20000300a00 */
[----:B------:R-:W2:Y:S02]  /*18560*/  LDL.LU.64 R18, [R1+0x838] ;  /* 0x0008380001127983 */ /* 0x000ea40000300a00 */
[----:B------:R-:W2:Y:S02]  /*18570*/  LDL.LU.64 R6, [R1+0x3988] ;  /* 0x0039880001067983 */ /* 0x000ea40000300a00 */
[----:B------:R-:W3:Y:S01]  /*18580*/  LDL.LU.64 R4, [R1+0x3980] ;  /* 0x0039800001047983 */ /* 0x000ee20000300a00 */
[----:B------:R0:W-:Y:S01]  /*18590*/  STL.64 [R1+0x1000], R20 ;  /* 0x0010001401007387 */ /* 0x0001e20000100a00 */
[----:B------:R-:W-:-:S02]  /*185a0*/  IMAD.MOV.U32 R10, RZ, RZ, R23 ;  /* 0x000000ffff0a7224 */ /* 0x000fc400078e0017 */
[----:B------:R-:W-:Y:S02]  /*185b0*/  IMAD.MOV.U32 R11, RZ, RZ, R22 ;  /* 0x000000ffff0b7224 */ /* 0x000fe400078e0016 */
[----:B0-----:R-:W-:Y:S02]  /*185c0*/  IMAD.MOV.U32 R20, RZ, RZ, R28 ;  /* 0x000000ffff147224 */ /* 0x001fe400078e001c */
[----:B--2---:R-:W-:-:S05]  /*185d0*/  IMAD.MOV.U32 R21, RZ, RZ, R7 ;  /* 0x000000ffff157224 */ /* 0x004fca00078e0007 */
[----:B------:R0:W-:Y:S01]  /*185e0*/  STL.64 [R1+0x3958], R20 ;  /* 0x0039581401007387 */ /* 0x0001e20000100a00 */
[----:B------:R-:W-:Y:S02]  /*185f0*/  STL [R1+0x2a3c], R10 ;  /* 0x002a3c0a01007387 */ /* 0x000fe40000100800 */
[----:B------:R-:W-:Y:S02]  /*18600*/  STL [R1+0x2a38], R11 ;  /* 0x002a380b01007387 */ /* 0x000fe40000100800 */
[----:B0-----:R-:W-:Y:S02]  /*18610*/  IMAD.MOV.U32 R20, RZ, RZ, R6 ;  /* 0x000000ffff147224 */ /* 0x001fe400078e0006 */
[C---:B---3--:R-:W-:Y:S01]  /*18620*/  HMMA.16816.F32 R4, R24.reuse, R4, R12 ;  /* 0x000000041804723c */ /* 0x048fe2000000180c */
[----:B------:R-:W2:Y:S01]  /*18630*/  LDL.LU.64 R14, [R1+0x3978] ;  /* 0x00397800010e7983 */ /* 0x000ea20000300a00 */
[----:B------:R-:W2:Y:S02]  /*18640*/  LDL.LU.64 R12, [R1+0x3970] ;  /* 0x00397000010c7983 */ /* 0x000ea40000300a00 */
[----:B------:R-:W-:Y:S11]  /*18650*/  IMAD.MOV.U32 R21, RZ, RZ, R3 ;  /* 0x000000ffff157224 */ /* 0x000ff600078e0003 */
[----:B------:R-:W-:Y:S08]  /*18660*/  @!UPT UIADD3 URZ, URZ, URZ, URZ ;  /* 0x0000003f3f3ff290 */ /* 0x000ff0000fffe03f */
[----:B------:R0:W-:Y:S01]  /*18670*/  STL.64 [R1+0x850], R4 ;  /* 0x0008500401007387 */ /* 0x0001e20000100a00 */
[----:B------:R-:W-:Y:S03]  /*18680*/  STL.64 [R1+0x858], R6 ;  /* 0x0008580601007387 */ /* 0x000fe60000100a00 */
[----:B0-----:R-:W3:Y:S01]  /*18690*/  LDL.LU.64 R4, [R1+0x3968] ;  /* 0x0039680001047983 */ /* 0x001ee20000300a00 */
[C---:B--2---:R-:W-:Y:S03]  /*186a0*/  HMMA.16816.F32 R20, R24.reuse, R20, R12 ;  /* 0x000000141814723c */ /* 0x044fe6000000180c */
[----:B------:R-:W2:Y:S11]  /*186b0*/  LDL.LU.64 R12, [R1+0x3960] ;  /* 0x00396000010c7983 */ /* 0x000eb60000300a00 */
[----:B------:R-:W-:Y:S10]  /*186c0*/  @!UPT UIADD3 URZ, URZ, URZ, URZ ;  /* 0x0000003f3f3ff290 */ /* 0x000ff4000fffe03f */
[----:B------:R-:W-:Y:S02]  /*186d0*/  IMAD.MOV.U32 R11, RZ, RZ, R23 ;  /* 0x000000ffff0b7224 */ /* 0x000fe400078e0017 */
[----:B------:R-:W-:Y:S01]  /*186e0*/  IMAD.MOV.U32 R10, RZ, RZ, R22 ;  /* 0x000000ffff0a7224 */ /* 0x000fe200078e0016 */
[----:B------:R0:W-:Y:S04]  /*186f0*/  STL.64 [R1+0x840], R20 ;  /* 0x0008401401007387 */ /* 0x0001e80000100a00 */
[----:B0-----:R-:W3:Y:S01]  /*18700*/  LDL.LU.64 R20, [R1+0x820] ;  /* 0x0008200001147983 */ /* 0x001ee20000300a00 */
[----:B------:R-:W3:Y:S02]  /*18710*/  LDL.LU.64 R22, [R1+0x828] ;  /* 0x0008280001167983 */ /* 0x000ee40000300a00 */
[----:B------:R-:W-:Y:S02]  /*18720*/  STL [R1+0x2a44], R11 ;  /* 0x002a440b01007387 */ /* 0x000fe40000100800 */
[----:B------:R-:W-:Y:S01]  /*18730*/  STL [R1+0x2a40], R10 ;  /* 0x002a400a01007387 */ /* 0x000fe20000100800 */
[C---:B--2---:R-:W-:Y:S01]  /*18740*/  HMMA.16816.F32 R12, R24.reuse, R12, R16 ;  /* 0x0000000c180c723c */ /* 0x044fe20000001810 */
[----:B------:R-:W2:Y:S01]  /*18750*/  LDL.LU.64 R16, [R1+0x810] ;  /* 0x0008100001107983 */ /* 0x000ea20000300a00 */
[----:B------:R-:W2:Y:S11]  /*18760*/  LDL.LU.64 R18, [R1+0x818] ;  /* 0x0008180001127983 */ /* 0x000eb60000300a00 */
[----:B------:R-:W-:Y:S10]  /*18770*/  @!UPT UIADD3 URZ, URZ, URZ, URZ ;  /* 0x0000003f3f3ff290 */ /* 0x000ff4000fffe03f */
[----:B------:R0:W-:Y:S01]  /*18780*/  STL.64 [R1+0x830], R12 ;  /* 0x0008300c01007387 */ /* 0x0001e20000100a00 */
[----:B------:R1:W-:Y:S03]  /*18790*/  STL.64 [R1+0x838], R14 ;  /* 0x0008380e01007387 */ /* 0x0003e60000100a00 */
[----:B0-----:R-:W2:Y:S01]  /*187a0*/  LDL.LU.64 R12, [R1+0x7e0] ;  /* 0x0007e000010c7983 */ /* 0x001ea20000300a00 */
[----:B-1----:R-:W2:Y:S01]  /*187b0*/  LDL.LU.64 R14, [R1+0x7e8] ;  /* 0x0007e800010e7983 */ /* 0x002ea20000300a00 */
[C---:B---3--:R-:W-:Y:S02]  /*187c0*/  HMMA.16816.F32 R4, R24.reuse, R4, R20 ;  /* 0x000000041804723c */ /* 0x048fe40000001814 */
[----:B--2---:R-:W-:Y:S01]  /*187d0*/  STL.64 [R1+0x3930], R14 ;  /* 0x0039300e01007387 */ /* 0x004fe20000100a00 */
[----:B------:R0:W-:Y:S03]  /*187e0*/  STL.64 [R1+0x3928], R12 ;  /* 0x0039280c01007387 */ /* 0x0001e60000100a00 */
[----:B0-----:R-:W2:Y:S01]  /*187f0*/  LDL.LU.64 R12, [R1+0x7f0] ;  /* 0x0007f000010c7983 */ /* 0x001ea20000300a00 */
[----:B------:R-:W3:Y:S11]  /*18800*/  LDL.LU.64 R14, [R1+0x7f8] ;  /* 0x0007f800010e7983 */ /* 0x000ef60000300a00 */
[----:B------:R-:W-:Y:S06]  /*18810*/  @!UPT UIADD3 URZ, URZ, URZ, URZ ;  /* 0x0000003f3f3ff290 */ /* 0x000fec000fffe03f */
[----:B------:R-:W-:Y:S02]  /*18820*/  IMAD.MOV.U32 R11, RZ, RZ, R6 ;  /* 0x000000ffff0b7224 */ /* 0x000fe400078e0006 */
[----:B------:R-:W-:Y:S01]  /*18830*/  IMAD.MOV.U32 R10, RZ, RZ, R7 ;  /* 0x000000ffff0a7224 */ /* 0x000fe200078e0007 */
[----:B---3--:R-:W-:Y:S01]  /*18840*/  STL.64 [R1+0x3948], R14 ;  /* 0x0039480e01007387 */ /* 0x008fe20000100a00 */
[----:B--2---:R0:W-:Y:S03]  /*18850*/  STL.64 [R1+0x3940], R12 ;  /* 0x0039400c01007387 */ /* 0x0041e60000100a00 */
[----:B0-----:R-:W2:Y:S01]  /*18860*/  LDL.LU.64 R12, [R1+0x800] ;  /* 0x00080000010c7983 */ /* 0x001ea20000300a00 */
[----:B------:R-:W2:Y:S02]  /*18870*/  LDL.LU.64 R14, [R1+0x808] ;  /* 0x00080800010e7983 */ /* 0x000ea40000300a00 */
[----:B------:R-:W3:Y:S02]  /*18880*/  LDL.LU.64 R20, [R1+0x3958] ;  /* 0x0039580001147983 */ /* 0x000ee40000300a00 */
[----:B------:R0:W-:Y:S02]  /*18890*/  STL.64 [R1+0x820], R4 ;  /* 0x0008200401007387 */ /* 0x0001e40000100a00 */
[----:B0-----:R-:W2:Y:S01]  /*188a0*/  LDL.LU.64 R4, [R1+0x7c0] ;  /* 0x0007c00001047983 */ /* 0x001ea20000300a00 */
[----:B------:R-:W2:Y:S01]  /*188b0*/  LDL.LU.64 R6, [R1+0x7c8] ;  /* 0x0007c80001067983 */ /* 0x000ea20000300a00 */
[C---:B---3--:R-:W-:Y:S02]  /*188c0*/  HMMA.16816.F32 R20, R24.reuse, R20, R16 ;  /* 0x000000141814723c */ /* 0x048fe40000001810 */
[----:B--2---:R-:W-:Y:S01]  /*188d0*/  STL.64 [R1+0x3900], R6 ;  /* 0x0039000601007387 */ /* 0x004fe20000100a00 */
[----:B------:R0:W-:Y:S03]  /*188e0*/  STL.64 [R1+0x38f8], R4 ;  /* 0x0038f80401007387 */ /* 0x0001e60000100a00 */
[----:B0-----:R-:W2:Y:S01]  /*188f0*/  LDL.LU.64 R4, [R1+0x7d0] ;  /* 0x0007d00001047983 */ /* 0x001ea20000300a00 */
[----:B------:R-:W2:Y:S02]  /*18900*/  LDL.LU.64 R6, [R1+0x7d8] ;  /* 0x0007d80001067983 */ /* 0x000ea40000300a00 */
[----:B------:R-:W-:Y:S02]  /*18910*/  STL [R1+0x2a4c], R10 ;  /* 0x002a4c0a01007387 */ /* 0x000fe40000100800 */
[----:B------:R-:W-:Y:S01]  /*18920*/  STL [R1+0x2a48], R11 ;  /* 0x002a480b01007387 */ /* 0x000fe20000100800 */
[----:B------:R-:W3:Y:S11]  /*18930*/  LDL.LU.64 R16, [R1+0x3950] ;  /* 0x0039500001107983 */ /* 0x000ef60000300a00 */
[----:B------:R0:W-:Y:S02]  /*18940*/  STL.64 [R1+0x810], R20 ;  /* 0x0008101401007387 */ /* 0x0001e40000100a00 */
[----:B------:R1:W-:Y:S01]  /*18950*/  STL.64 [R1+0x818], R22 ;  /* 0x0008181601007387 */ /* 0x0003e20000100a00 */
[----:B0-----:R-:W2:Y:S01]  /*18960*/  LDL.LU.64 R20, [R1+0x120] ;  /* 0x0001200001147983 */ /* 0x001ea20000300a00 */
[----:B-1----:R-:W2:Y:S01]  /*18970*/  LDL.LU.64 R22, [R1+0x128] ;  /* 0x0001280001167983 */ /* 0x002ea20000300a00 */
[C---:B---3--:R-:W-:Y:S02]  /*18980*/  HMMA.16816.F32 R16, R24.reuse, R16, R12 ;  /* 0x000000101810723c */ /* 0x048fe4000000180c */
[----:B------:R-:W3:Y:S01]  /*18990*/  LDL.LU.64 R14, [R1+0x3948] ;  /* 0x00394800010e7983 */ /* 0x000ee20000300a00 */
[----:B------:R-:W3:Y:S11]  /*189a0*/  LDL.LU.64 R12, [R1+0x3940] ;  /* 0x00394000010c7983 */ /* 0x000ef60000300a00 */
[----:B------:R-:W-:Y:S09]  /*189b0*/  @!UPT UIADD3 URZ, URZ, URZ, URZ ;  /* 0x0000003f3f3ff290 */ /* 0x000ff2000fffe03f */
[----:B------:R0:W-:Y:S01]  /*189c0*/  STL.64 [R1+0x800], R16 ;  /* 0x0008001001007387 */ /* 0x0001e20000100a00 */
[----:B------:R3:W-:Y:S03]  /*189d0*/  STL.64 [R1+0x808], R18 ;  /* 0x0008081201007387 */ /* 0x0007e60000100a00 */
[----:B0-----:R-:W3:Y:S02]  /*189e0*/  LDL.LU.64 R16, [R1+0x3938] ;  /* 0x0039380001107983 */ /* 0x001ee40000300a00 */
        /* <DEDUP_REMOVED lines=8> */
[----:B------:R-:W3:Y:S11]  /*18a70*/  LDL.LU.64 R12, [R1+0x3918] ;  /* 0x00391800010c7983 */ /* 0x000ef60000300a00 */
[----:B------:R-:W-:Y:S10]  /*18a80*/  @!UPT UIADD3 URZ, URZ, URZ, URZ ;  /* 0x0000003f3f3ff290 */ /* 0x000ff4000fffe03f */
[----:B------:R-:W-:Y:S01]  /*18a90*/  STL.64 [R1+0x7e0], R16 ;  /* 0x0007e01001007387 */ /* 0x000fe20000100a00 */
[----:B------:R0:W-:Y:S02]  /*18aa0*/  STL [R1+0x7e8], R18 ;  /* 0x0007e81201007387 */ /* 0x0001e40000100800 */
[----:B------:R-:W-:Y:S02]  /*18ab0*/  IMAD.MOV.U32 R14, RZ, RZ, R19 ;  /* 0x000000ffff0e7224 */ /* 0x000fe400078e0013 */
[----:B0-----:R-:W2:Y:S01]  /*18ac0*/  LDL.LU.64 R18, [R1+0x3910] ;  /* 0x0039100001127983 */ /* 0x001ea20000300a00 */
[----:B------:R-:W2:Y:S02]  /*18ad0*/  LDL.LU.64 R16, [R1+0x3908] ;  /* 0x0039080001107983 */ /* 0x000ea40000300a00 */
[----:B------:R-:W-:Y:S01]  /*18ae0*/  STL [R1+0x2e4c], R14 ;  /* 0x002e4c0e01007387 */ /* 0x000fe20000100800 */
[C---:B--2---:R-:W-:Y:S11]  /*18af0*/  HMMA.16816.F32 R4, R24.reuse, R16, R4 ;  /* 0x000000101804723c */ /* 0x044ff60000001804 */
[----:B------:R-:W-:Y:S11]  /*18b00*/  @!UPT UIADD3 URZ, URZ, URZ, URZ ;  /* 0x0000003f3f3ff290 */ /* 0x000ff6000fffe03f */
[----:B------:R-:W-:Y:S01]  /*18b10*/  @!UPT UIADD3 URZ, URZ, URZ, URZ ;  /* 0x0000003f3f3ff290 */ /* 0x000fe2000fffe03f */
[----:B------:R-:W-:Y:S01]  /*18b20*/  STL.64 [R1+0x7d0], R4 ;  /* 0x0007d00401007387 */ /* 0x000fe20000100a00 */
[----:B------:R0:W-:Y:S03]  /*18b30*/  STL.64 [R1+0x7d8], R6 ;  /* 0x0007d80601007387 */ /* 0x0001e60000100a00 */
[----:B0-----:R-:W3:Y:S01]  /*18b40*/  LDL.LU.64 R6, [R1+0x3900] ;  /* 0x0039000001067983 */ /* 0x001ee20000300a00 */
[----:B------:R-:W3:Y:S02]  /*18b50*/  LDL.LU.64 R4, [R1+0x38f8] ;  /* 0x0038f80001047983 */ /* 0x000ee40000300a00 */
[----:B------:R-:W-:Y:S02]  /*18b60*/  STL.64 [R1+0x3830], R18 ;  /* 0x0038301201007387 */ /* 0x000fe40000100a00 */
[----:B------:R0:W-:Y:S02]  /*18b70*/  STL.64 [R1+0x3828], R16 ;  /* 0x0038281001007387 */ /* 0x0001e40000100a00 */
[----:B0-----:R-:W2:Y:S01]  /*18b80*/  LDL.64 R16, [R1+0xb0] ;  /* 0x0000b00001107983 */ /* 0x001ea20000100a00 */
[C---:B---3--:R-:W-:Y:S03]  /*18b90*/  HMMA.16816.F32 R4, R24.reuse, R12, R4 ;  /* 0x0000000c1804723c */ /* 0x048fe60000001804 */
[----:B--2---:R-:W-:Y:S11]  /*18ba0*/  STL.64 [R1+0x38d8], R16 ;  /* 0x0038d81001007387 */ /* 0x004ff60000100a00 */
[----:B------:R-:W-:Y:S09]  /*18bb0*/  @!UPT UIADD3 URZ, URZ, URZ, URZ ;  /* 0x0000003f3f3ff290 */ /* 0x000ff2000fffe03f */
[----:B------:R0:W-:Y:S01]  /*18bc0*/  STL.64 [R1+0x7c0], R4 ;  /* 0x0007c00401007387 */ /* 0x0001e20000100a00 */
[----:B------:R-:W-:Y:S03]  /*18bd0*/  STL.64 [R1+0x7c8], R6 ;  /* 0x0007c80601007387 */ /* 0x000fe60000100a00 */
[----:B0-----:R-:W2:Y:S01]  /*18be0*/  LDL.LU.64 R4, [R1+0x38f0] ;  /* 0x0038f00001047983 */ /* 0x001ea20000300a00 */
[----:B------:R0:W-:Y:S03]  /*18bf0*/  STL.64 [R1+0x38b0], R12 ;  /* 0x0038b00c01007387 */ /* 0x0001e60000100a00 */
[----:B0-----:R-:W3:Y:S01]  /*18c00*/  LDL.LU.64 R12, [R1+0x7b0] ;  /* 0x0007b000010c7983 */ /* 0x001ee20000300a00 */
[----:B------:R-:W3:Y:S02]  /*18c10*/  LDL.LU.64 R14, [R1+0x7b8] ;  /* 0x0007b800010e7983 */ /* 0x000ee40000300a00 */
[----:B------:R2:W-:Y:S01]  /*18c20*/  STL.64 [R1+0x38c8], R8 ;  /* 0x0038c80801007387 */ /* 0x0005e20000100a00 */
[C---:B---3--:R-:W-:Y:S08]  /*18c30*/  HMMA.16816.F32 R12, R24.reuse, R8, R12 ;  /* 0x00000008180c723c */ /* 0x048ff0000000180c */
[----:B--2---:R-:W-:Y:S01]  /*18c40*/  HMMA.16816.F32 R8, R24, R4, R20 ;  /* 0x000000041808723c */ /* 0x004fe20000001814 */
[----:B----4-:R-:W0:Y:S04]  /*18c50*/  LDSM.16.MT88.4 R24, [R29+0x180] ;  /* 0x000180001d18783b */ /* 0x010e280000004200 */
[----:B------:R-:W1:Y:S10]  /*18c60*/  LDSM.16.MT88.4 R20, [R29+0x100] ;  /* 0x000100001d14783b */ /* 0x000e740000004200 */
[----:B------:R-:W-:Y:S01]  /*18c70*/  STL.64 [R1+0x7b0], R12 ;  /* 0x0007b00c01007387 */ /* 0x000fe20000100a00 */
[----:B------:R-:W-:Y:S02]  /*18c80*/  STL.64 [R1+0x7b8], R14 ;  /* 0x0007b80e01007387 */ /* 0x000fe40000100a00 */
[----:B------:R2:W-:Y:S02]  /*18c90*/  STL.64 [R1+0x38d0], R4 ;  /* 0x0038d00401007387 */ /* 0x0005e40000100a00 */
[----:B--2---:R-:W2:Y:S03]  /*18ca0*/  LDL.LU.64 R4, [R1+0xfa0] ;  /* 0x000fa00001047983 */ /* 0x004ea60000300a00 */
[----:B------:R-:W-:Y:S02]  /*18cb0*/  STL.64 [R1+0x120], R8 ;  /* 0x0001200801007387 */ /* 0x000fe40000100a00 */
[----:B------:R-:W-:Y:S02]  /*18cc0*/  STL.64 [R1+0x128], R10 ;  /* 0x0001280a01007387 */ /* 0x000fe40000100a00 */
[----:B------:R-:W3:Y:S02]  /*18cd0*/  LDL.LU.64 R6, [R1+0xfa8] ;  /* 0x000fa80001067983 */ /* 0x000ee40000300a00 */
[----:B---3--:R-:W-:Y:S01]  /*18ce0*/  STL.64 [R1+0x38e8], R6 ;  /* 0x0038e80601007387 */ /* 0x008fe20000100a00 */
[----:B--2---:R2:W-:Y:S03]  /*18cf0*/  STL.64 [R1+0x38e0], R4 ;  /* 0x0038e00401007387 */ /* 0x0045e60000100a00 */
[----:B--2---:R-:W1:Y:S01]  /*18d00*/  LDL.LU.64 R4, [R1+0xfb0] ;  /* 0x000fb00001047983 */ /* 0x004e620000300a00 */
[----:B------:R-:W1:Y:S02]  /*18d10*/  LDL.LU.64 R6, [R1+0xfb8] ;  /* 0x000fb80001067983 */ /* 0x000e640000300a00 */
[----:B------:R-:W2:Y:S02]  /*18d20*/  LDL.LU.64 R8, [R1+0xf90] ;  /* 0x000f900001087983 */ /* 0x000ea40000300a00 */
[----:B------:R-:W2:Y:S01]  /*18d30*/  LDL.LU.64 R10, [R1+0xf98] ;  /* 0x000f9800010a7983 */ /* 0x000ea20000300a00 */
[----:B------:R-:W3:Y:S01]  /*18d40*/  LDL.LU.64 R12, [R1+0xf80] ;  /* 0x000f8000010c7983 */ /* 0x000ee20000300a00 */
[----:B------:R-:W4:Y:S02]  /*18d50*/  LDL.LU.64 R14, [R1+0xf88] ;  /* 0x000f8800010e7983 */ /* 0x000f240000300a00 */
[----:B------:R-:W-:-:S02]  /*18d60*/  IMAD.MOV.U32 R16, RZ, RZ, R2 ;  /* 0x000000ffff107224 */ /* 0x000fc400078e0002 */
[----:B------:R-:W-:Y:S01]  /*18d70*/  IMAD.MOV.U32 R17, RZ, RZ, R0 ;  /* 0x000000ffff117224 */ /* 0x000fe200078e0000 */
[----:B----4-:R-:W-:Y:S01]  /*18d80*/  STL.64 [R1+0x38c0], R14 ;  /* 0x0038c00e01007387 */ /* 0x010fe20000100a00 */
[----:B---3--:R3:W-:Y:S03]  /*18d90*/  STL.64 [R1+0x38b8], R12 ;  /* 0x0038b80c01007387 */ /* 0x0087e60000100a00 */
[----:B---3--:R-:W2:Y:S01]  /*18da0*/  LDL.64 R12, [R1+0xa0] ;  /* 0x0000a000010c7983 */ /* 0x008ea20000100a00 */
[----:B0-----:R-:W-:Y:S02]  /*18db0*/  STL [R1+0x37c8], R24 ;  /* 0x0037c81801007387 */ /* 0x001fe40000100800 */
[----:B------:R0:W-:Y:S02]  /*18dc0*/  STL [R1+0x37c4], R25 ;  /* 0x0037c41901007387 */ /* 0x0001e40000100800 */
[----:B------:R-:W-:Y:S01]  /*18dd0*/  STL [R1+0x37c0], R26 ;  /* 0x0037c01a01007387 */ /* 0x000fe20000100800 */
[----:B------:R-:W-:Y:S04]  /*18de0*/  STL [R1+0x37bc], R27 ;  /* 0x0037bc1b01007387 */ /* 0x000fe80000100800 */
[----:B0-----:R-:W3:Y:S01]  /*18df0*/  LDL.64 R24, [R1+0x80] ;  /* 0x0000800001187983 */ /* 0x001ee20000100a00 */
[C---:B-1----:R-:W-:Y:S03]  /*18e00*/  HMMA.16816.F32 R16, R20.reuse, R16, R4 ;  /* 0x000000101410723c */ /* 0x042fe60000001804 */
[----:B---3--:R0:W-:Y:S04]  /*18e10*/  STL.64 [R1+0x38a8], R24 ;  /* 0x0038a81801007387 */ /* 0x0081e80000100a00 */
[----:B0-----:R-:W3:Y:S01]  /*18e20*/  LDL.64 R24, [R1+0x90] ;  /* 0x0000900001187983 */ /* 0x001ee20000100a00 */
[----:B------:R-:W-:Y:S02]  /*18e30*/  STL [R1+0x37b8], R29 ;  /* 0x0037b81d01007387 */ /* 0x000fe40000100800 */
[----:B------:R-:W4:Y:S02]  /*18e40*/  LDL.LU.64 R6, [R1+0x38e8] ;  /* 0x0038e80001067983 */ /* 0x000f240000300a00 */
[----:B------:R-:W4:Y:S11]  /*18e50*/  LDL.LU.64 R4, [R1+0x38e0] ;  /* 0x0038e00001047983 */ /* 0x000f360000300a00 */
[----:B------:R0:W-:Y:S01]  /*18e60*/  STL.64 [R1+0xfb0], R16 ;  /* 0x000fb01001007387 */ /* 0x0001e20000100a00 */
[----:B------:R-:W-:Y:S03]  /*18e70*/  STL.64 [R1+0xfb8], R18 ;  /* 0x000fb81201007387 */ /* 0x000fe60000100a00 */
[----:B0-----:R-:W4:Y:S01]  /*18e80*/  LDL.LU.64 R16, [R1+0x38d8] ;  /* 0x0038d80001107983 */ /* 0x001f220000300a00 */
[C---:B--2---:R-:W-:Y:S08]  /*18e90*/  HMMA.16816.F32 R8, R20.reuse, R12, R8 ;  /* 0x0000000c1408723c */ /* 0x044ff00000001808 */
[----:B----4-:R-:W-:Y:S01]  /*18ea0*/  HMMA.16816.F32 R4, R20, R16, R4 ;  /* 0x000000101404723c */ /* 0x010fe20000001804 */
[----:B------:R-:W-:Y:S11]  /*18eb0*/  IMAD.MOV.U32 R3, RZ, RZ, R17 ;  /* 0x000000ffff037224 */ /* 0x000ff600078e0011 */
[----:B------:R-:W-:Y:S11]  /*18ec0*/  @!UPT UIADD3 URZ, URZ, URZ, URZ ;  /* 0x0000003f3f3ff290 */ /* 0x000ff6000fffe03f */
[----:B------:R0:W-:Y:S01]  /*18ed0*/  STL.64 [R1+0xfa0], R4 ;  /* 0x000fa00401007387 */ /* 0x0001e20000100a00 */
[----:B------:R1:W-:Y:S03]  /*18ee0*/  STL.64 [R1+0xfa8], R6 ;  /* 0x000fa80601007387 */ /* 0x0003e60000100a00 */
[----:B0-----:R-:W2:Y:S01]  /*18ef0*/  LDL.LU.64 R4, [R1+0x38d0] ;  /* 0x0038d00001047983 */ /* 0x001ea20000300a00 */
[----:B-1----:R-:W-:Y:S02]  /*18f00*/  IMAD.MOV.U32 R6, RZ, RZ, R16 ;  /* 0x000000ffff067224 */ /* 0x002fe400078e0010 */
[----:B------:R-:W4:Y:S02]  /*18f10*/  LDL.64 R16, [R1+0x70] ;  /* 0x0000700001107983 */ /* 0x000f240000100a00 */
[----:B------:R-:W-:Y:S01]  /*18f20*/  STL [R1+0x37d0], R3 ;  /* 0x0037d00301007387 */ /* 0x000fe20000100800 */
[----:B------:R-:W-:Y:S01]  /*18f30*/  STL [R1+0x37cc], R6 ;  /* 0x0037cc0601007387 */ /* 0x000fe20000100800 */
[----:B------:R0:W-:Y:S02]  /*18f40*/  STL.64 [R1+0xf90], R8 ;  /* 0x000f900801007387 */ /* 0x0001e40000100a00 */
[----:B------:R1:W-:Y:S02]  /*18f50*/  STL.64 [R1+0xf98], R10 ;  /* 0x000f980a01007387 */ /* 0x0003e40000100a00 */
[----:B------:R-:W-:Y:S01]  /*18f60*/  IMAD.MOV.U32 R7, RZ, RZ, R13 ;  /* 0x000000ffff077224 */ /* 0x000fe200078e000d */
[----:B0-----:R-:W4:Y:S01]  /*18f70*/  LDL.LU.64 R8, [R1+0x38c8] ;  /* 0x0038c80001087983 */ /* 0x001f220000300a00 */
[----:B-1----:R-:W-:-:S02]  /*18f80*/  IMAD.MOV.U32 R10, RZ, RZ, R12 ;  /* 0x000000ffff0a7224 */ /* 0x002fc400078e000c */
[----:B------:R-:W4:Y:S02]  /*18f90*/  LDL.LU.64 R14, [R1+0x38c0] ;  /* 0x0038c000010e7983 */ /* 0x000f240000300a00 */
[----:B------:R-:W4:Y:S01]  /*18fa0*/  LDL.LU.64 R12, [R1+0x38b8] ;  /* 0x0038b800010c7983 */ /* 0x000f220000300a00 */
[----:B------:R-:W-:Y:S01]  /*18fb0*/  STL [R1+0x3878], R7 ;  /* 0x0038780701007387 */ /* 0x000fe20000100800 */
[----:B---3--:R-:W-:-:S03]  /*18fc0*/  IMAD.MOV.U32 R11, RZ, RZ, R25 ;  /* 0x000000ffff0b7224 */ /* 0x008fc600078e0019 */
[----:B--2---:R0:W-:Y:S04]  /*18fd0*/  STL.64 [R1+0x3870], R4 ;  /* 0x0038700401007387 */ /* 0x0041e80000100a00 */
[----:B0-----:R-:W2:Y:S01]  /*18fe0*/  LDL.LU.64 R4, [R1+0xe00] ;  /* 0x000e000001047983 */ /* 0x001ea20000300a00 */
[----:B------:R-:W2:Y:S01]  /*18ff0*/  LDL.LU.64 R6, [R1+0xe08] ;  /* 0x000e080001067983 */ /* 0x000ea20000300a00 */
[C---:B----4-:R-:W-:Y:S02]  /*19000*/  HMMA.16816.F32 R12, R20.reuse, R24, R12 ;  /* 0x00000018140c723c */ /* 0x050fe4000000180c */
[----:B------:R-:W-:Y:S11]  /*19010*/  STL [R1+0x37d4], R10 ;  /* 0x0037d40a01007387 */ /* 0x000ff60000100800 */
[----:B------:R-:W-:Y:S10]  /*19020*/  @!UPT UIADD3 URZ, URZ, URZ, URZ ;  /* 0x0000003f3f3ff290 */ /* 0x000ff4000fffe03f */
[----:B------:R0:W-:Y:S01]  /*19030*/  STL.64 [R1+0xf80], R12 ;  /* 0x000f800c01007387 */ /* 0x0001e20000100a00 */
[----:B------:R1:W-:Y:S03]  /*19040*/  STL.64 [R1+0xf88], R14 ;  /* 0x000f880e01007387 */ /* 0x0003e60000100a00 */
[----:B0-----:R-:W3:Y:S01]  /*19050*/  LDL.LU.64 R12, [R1+0x38b0] ;  /* 0x0038b000010c7983 */ /* 0x001ee20000300a00 */
[----:B-1----:R-:W-:Y:S02]  /*19060*/  IMAD.MOV.U32 R14, RZ, RZ, R24 ;  /* 0x000000ffff0e7224 */ /* 0x002fe400078e0018 */
[----:B------:R-:W2:Y:S02]  /*19070*/  LDL.LU.64 R24, [R1+0x38a8] ;  /* 0x0038a80001187983 */ /* 0x000ea40000300a00 */
[----:B------:R-:W-:Y:S01]  /*19080*/  STL [R1+0x3868], R11 ;  /* 0x0038680b01007387 */ /* 0x000fe20000100800 */
[----:B------:R0:W-:Y:S04]  /*19090*/  STL.64 [R1+0x3860], R8 ;  /* 0x0038600801007387 */ /* 0x0001e80000100a00 */
[----:B0-----:R-:W4:Y:S04]  /*190a0*/  LDL.64 R8, [R1+0x40] ;  /* 0x0000400001087983 */ /* 0x001f280000100a00 */
[----:B----4-:R0:W-:Y:S04]  /*190b0*/  STL.64 [R1+0x3880], R8 ;  /* 0x0038800801007387 */ /* 0x0101e80000100a00 */
[----:B0-----:R-:W4:Y:S01]  /*190c0*/  LDL.64 R8, [R1+0x50] ;  /* 0x0000500001087983 */ /* 0x001f220000100a00 */
[----:B--2---:R-:W-:Y:S03]  /*190d0*/  HMMA.16816.F32 R4, R20, R24, R4 ;  /* 0x000000181404723c */ /* 0x004fe60000001804 */
[----:B----4-:R0:W-:Y:S04]  /*190e0*/  STL.64 [R1+0x3898], R8 ;  /* 0x0038980801007387 */ /* 0x0101e80000100a00 */
[----:B0-----:R-:W2:Y:S01]  /*190f0*/  LDL.64 R8, [R1+0x60] ;  /* 0x0000600001087983 */ /* 0x001ea20000100a00 */
[----:B------:R-:W-:-:S02]  /*19100*/  IMAD.MOV.U32 R2, RZ, RZ, R24 ;  /* 0x000000ffff027224 */ /* 0x000fc400078e0018 */
[----:B------:R-:W-:Y:S01]  /*19110*/  IMAD.MOV.U32 R0, RZ, RZ, R25 ;  /* 0x000000ffff007224 */ /* 0x000fe200078e0019 */
[----:B--2---:R0:W-:Y:S04]  /*19120*/  STL.64 [R1+0x38a0], R8 ;  /* 0x0038a00801007387 */ /* 0x0041e80000100a00 */
[----:B0-----:R-:W2:Y:S01]  /*19130*/  LDL.LU.64 R8, [R1+0xdf0] ;  /* 0x000df00001087983 */ /* 0x001ea20000300a00 */
[----:B------:R-:W2:Y:S02]  /*19140*/  LDL.LU.64 R10, [R1+0xdf8] ;  /* 0x000df800010a7983 */ /* 0x000ea40000300a00 */
[----:B------:R-:W-:Y:S05]  /*19150*/  STL [R1+0x3808], R14 ;  /* 0x0038080e01007387 */ /* 0x000fea0000100800 */
[----:B------:R0:W-:Y:S01]  /*19160*/  STL.64 [R1+0xe00], R4 ;  /* 0x000e000401007387 */ /* 0x0001e20000100a00 */
[----:B------:R1:W-:Y:S01]  /*19170*/  STL.64 [R1+0xe08], R6 ;  /* 0x000e080601007387 */ /* 0x0003e20000100a00 */
[----:B------:R-:W4:Y:S02]  /*19180*/  LDL.LU.64 R24, [R1+0xde0] ;  /* 0x000de00001187983 */ /* 0x000f240000300a00 */
[----:B------:R-:W4:Y:S01]  /*19190*/  LDL.LU.64 R26, [R1+0xde8] ;  /* 0x000de800011a7983 */ /* 0x000f220000300a00 */
[----:B0-----:R-:W3:Y:S01]  /*191a0*/  LDL.LU.64 R4, [R1+0xdc0] ;  /* 0x000dc00001047983 */ /* 0x001ee20000300a00 */
[----:B-1----:R-:W3:Y:S02]  /*191b0*/  LDL.LU.64 R6, [R1+0xdc8] ;  /* 0x000dc80001067983 */ /* 0x002ee40000300a00 */
[----:B------:R-:W-:-:S02]  /*191c0*/  IMAD.MOV.U32 R15, RZ, RZ, R17 ;  /* 0x000000ffff0f7224 */ /* 0x000fc400078e0011 */
[----:B------:R-:W-:Y:S01]  /*191d0*/  IMAD.MOV.U32 R28, RZ, RZ, R16 ;  /* 0x000000ffff1c7224 */ /* 0x000fe200078e0010 */
[C---:B--2---:R-:W-:Y:S01]  /*191e0*/  HMMA.16816.F32 R8, R20.reuse, R16, R8 ;  /* 0x000000101408723c */ /* 0x044fe20000001808 */
[----:B---3--:R-:W-:Y:S01]  /*191f0*/  STL.64 [R1+0x3890], R6 ;  /* 0x0038900601007387 */ /* 0x008fe20000100a00 */
[----:B------:R0:W-:Y:S03]  /*19200*/  STL.64 [R1+0x3888], R4 ;  /* 0x0038880401007387 */ /* 0x0001e60000100a00 */
[----:B0-----:R-:W2:Y:S01]  /*19210*/  LDL.LU.64 R4, [R1+0xdd0] ;  /* 0x000dd00001047983 */ /* 0x001ea20000300a00 */
[----:B------:R-:W2:Y:S02]  /*19220*/  LDL.LU.64 R6, [R1+0xdd8] ;  /* 0x000dd80001067983 */ /* 0x000ea40000300a00 */
[----:B------:R-:W-:Y:S02]  /*19230*/  STL [R1+0x3810], R0 ;  /* 0x0038100001007387 */ /* 0x000fe40000100800 */
[----:B------:R-:W-:Y:S11]  /*19240*/  STL [R1+0x380c], R2 ;  /* 0x00380c0201007387 */ /* 0x000ff60000100800 */
[----:B------:R-:W-:Y:S02]  /*19250*/  @!UPT UIADD3 URZ, URZ, URZ, URZ ;  /* 0x0000003f3f3ff290 */ /* 0x000fe4000fffe03f */
[----:B------:R0:W-:Y:S01]  /*19260*/  STL.64 [R1+0xdf0], R8 ;  /* 0x000df00801007387 */ /* 0x0001e20000100a00 */
[----:B------:R-:W-:Y:S03]  /*19270*/  STL.64 [R1+0xdf8], R10 ;  /* 0x000df80a01007387 */ /* 0x000fe60000100a00 */
[----:B0-----:R-:W4:Y:S01]  /*19280*/  LDL.LU.64 R8, [R1+0x38a0] ;  /* 0x0038a00001087983 */ /* 0x001f220000300a00 */
[----:B------:R-:W-:Y:S02]  /*19290*/  STL [R1+0x3850], R15 ;  /* 0x0038500f01007387 */ /* 0x000fe40000100800 */
[----:B------:R0:W-:Y:S02]  /*192a0*/  STL.64 [R1+0x3848], R12 ;  /* 0x0038480c01007387 */ /* 0x0001e40000100a00 */
[----:B------:R-:W3:Y:S01]  /*192b0*/  LDL.64 R16, [R1+0x10] ;  /* 0x0000100001107983 */ /* 0x000ee20000100a00 */
[----:B0-----:R-:W2:Y:S01]  /*192c0*/  LDL.64 R12, [R1+0x20] ;  /* 0x00002000010c7983 */ /* 0x001ea20000100a00 */
[----:B----4-:R-:W-:Y:S03]  /*192d0*/  HMMA.16816.F32 R24, R20, R8, R24 ;  /* 0x000000081418723c */ /* 0x010fe60000001818 */
[----:B---3--:R0:W-:Y:S01]  /*192e0*/  STL.64 [R1+0x3858], R16 ;  /* 0x0038581001007387 */ /* 0x0081e20000100a00 */
[----:B------:R-:W-:-:S03]  /*192f0*/  IMAD.MOV.U32 R29, RZ, RZ, R9 ;  /* 0x000000ffff1d7224 */ /* 0x000fc600078e0009 */
[----:B0-----:R-:W3:Y:S01]  /*19300*/  LDL.64 R16, [R1+0x30] ;  /* 0x0000300001107983 */ /* 0x001ee20000100a00 */
[----:B------:R-:W-:Y:S11]  /*19310*/  STL [R1+0x3814], R28 ;  /* 0x0038141c01007387 */ /* 0x000ff60000100800 */
[----:B------:R-:W-:Y:S04]  /*19320*/  @!UPT UIADD3 URZ, URZ, URZ, URZ ;  /* 0x0000003f3f3ff290 */ /* 0x000fe8000fffe03f */
[----:B------:R-:W-:Y:S01]  /*19330*/  STL.64 [R1+0xde0], R24 ;  /* 0x000de01801007387 */ /* 0x000fe20000100a00 */
[----:B------:R0:W-:Y:S02]  /*19340*/  STL.64 [R1+0xde8], R26 ;  /* 0x000de81a01007387 */ /* 0x0001e40000100a00 */
[----:B0-----:R-:W-:Y:S02]  /*19350*/  IMAD.MOV.U32 R27, RZ, RZ, R8 ;  /* 0x000000ffff1b7224 */ /* 0x001fe400078e0008 */
[----:B------:R-:W2:Y:S02]  /*19360*/  LDL.LU.64 R8, [R1+0x3898] ;  /* 0x0038980001087983 */ /* 0x000ea40000300a00 */
[C---:B--2---:R-:W-:Y:S01]  /*19370*/  HMMA.16816.F32 R4, R20.reuse, R8, R4 ;  /* 0x000000081404723c */ /* 0x044fe20000001804 */
[----:B------:R-:W-:Y:S02]  /*19380*/  IMAD.MOV.U32 R25, RZ, RZ, R8 ;  /* 0x000000ffff197224 */ /* 0x000fe400078e0008 */
[----:B------:R-:W-:Y:S11]  /*19390*/  IMAD.MOV.U32 R26, RZ, RZ, R9 ;  /* 0x000000ffff1a7224 */ /* 0x000ff600078e0009 */
[----:B------:R-:W-:Y:S09]  /*193a0*/  @!UPT UIADD3 URZ, URZ, URZ, URZ ;  /* 0x0000003f3f3ff290 */ /* 0x000ff2000fffe03f */
[----:B------:R-:W-:Y:S01]  /*193b0*/  STL.64 [R1+0xdd0], R4 ;  /* 0x000dd00401007387 */ /* 0x000fe20000100a00 */
[----:B------:R0:W-:Y:S03]  /*193c0*/  STL.64 [R1+0xdd8], R6 ;  /* 0x000dd80601007387 */ /* 0x0001e60000100a00 */
[----:B0-----:R-:W2:Y:S01]  /*193d0*/  LDL.LU.64 R6, [R1+0x3890] ;  /* 0x0038900001067983 */ /* 0x001ea20000300a00 */
[----:B------:R-:W2:Y:S02]  /*193e0*/  LDL.LU.64 R4, [R1+0x3888] ;  /* 0x0038880001047983 */ /* 0x000ea40000300a00 */
[----:B------:R-:W2:Y:S02]  /*193f0*/  LDL.LU.64 R8, [R1+0x3880] ;  /* 0x0038800001087983 */ /* 0x000ea40000300a00 */
[----:B--2---:R-:W-:Y:S11]  /*19400*/  HMMA.16816.F32 R4, R20, R8, R4 ;  /* 0x000000081404723c */ /* 0x004ff60000001804 */
[----:B------:R-:W-:Y:S11]  /*19410*/  @!UPT UIADD3 URZ, URZ, URZ, URZ ;  /* 0x0000003f3f3ff290 */ /* 0x000ff6000fffe03f */
[----:B------:R-:W-:Y:S01]  /*19420*/  @!UPT UIADD3 URZ, URZ, URZ, URZ ;  /* 0x0000003f3f3ff290 */ /* 0x000fe2000fffe03f */
[----:B------:R-:W-:Y:S01]  /*19430*/  STL.64 [R1+0xdc0], R4 ;  /* 0x000dc00401007387 */ /* 0x000fe20000100a00 */
[----:B------:R0:W-:Y:S03]  /*19440*/  STL.64 [R1+0xdc8], R6 ;  /* 0x000dc80601007387 */ /* 0x0001e60000100a00 */
[----:B0-----:R-:W2:Y:S01]  /*19450*/  LDL.LU R7, [R1+0x3878] ;  /* 0x0038780001077983 */ /* 0x001ea20000300800 */
[----:B------:R-:W4:Y:S02]  /*19460*/  LDL.LU.64 R4, [R1+0x3870] ;  /* 0x0038700001047983 */ /* 0x000f240000300a00 */
[----:B------:R-:W-:Y:S02]  /*19470*/  IMAD.MOV.U32 R6, RZ, RZ, R8 ;  /* 0x000000ffff067224 */ /* 0x000fe400078e0008 */
[----:B------:R-:W-:Y:S01]  /*19480*/  IMAD.MOV.U32 R24, RZ, RZ, R9 ;  /* 0x000000ffff187224 */ /* 0x000fe200078e0009 */
[----:B------:R-:W3:Y:S01]  /*19490*/  LDL.LU R11, [R1+0x3868] ;  /* 0x00386800010b7983 */ /* 0x000ee20000300800 */
[----:B------:R-:W3:Y:S03]  /*194a0*/  LDL.LU.64 R8, [R1+0x3860] ;  /* 0x0038600001087983 */ /* 0x000ee60000300a00 */
[----:B--2---:R-:W-:Y:S01]  /*194b0*/  STL.64 [R1+0x37f0], R6 ;  /* 0x0037f00601007387 */ /* 0x004fe20000100a00 */
[----:B----4-:R0:W-:Y:S03]  /*194c0*/  STL.64 [R1+0x37e8], R4 ;  /* 0x0037e80401007387 */ /* 0x0101e60000100a00 */
[----:B0-----:R-:W2:Y:S01]  /*194d0*/  LDL.LU.64 R4, [R1+0xdb0] ;  /* 0x000db00001047983 */ /* 0x001ea20000300a00 */
[----:B------:R-:W2:Y:S02]  /*194e0*/  LDL.LU.64 R6, [R1+0xdb8] ;  /* 0x000db80001067983 */ /* 0x000ea40000300a00 */
[----:B------:R-:W-:Y:S02]  /*194f0*/  STL.64 [R1+0x37e0], R26 ;  /* 0x0037e01a01007387 */ /* 0x000fe40000100a00 */
[----:B------:R-:W-:Y:S02]  /*19500*/  STL.64 [R1+0x37d8], R24 ;  /* 0x0037d81801007387 */ /* 0x000fe40000100a00 */
[----:B---3--:R-:W-:-:S02]  /*19510*/  IMAD.MOV.U32 R10, RZ, RZ, R16 ;  /* 0x000000ffff0a7224 */ /* 0x008fc400078e0010 */
[----:B------:R-:W-:Y:S01]  /*19520*/  IMAD.MOV.U32 R3, RZ, RZ, R17 ;  /* 0x000000ffff037224 */ /* 0x000fe200078e0011 */
[C---:B--2---:R-:W-:Y:S11]  /*19530*/  HMMA.16816.F32 R4, R20.reuse, R16, R4 ;  /* 0x000000101404723c */ /* 0x044ff60000001804 */
[----:B------:R-:W-:Y:S11]  /*19540*/  @!UPT UIADD3 URZ, URZ, URZ, URZ ;  /* 0x0000003f3f3ff290 */ /* 0x000ff6000fffe03f */
[----:B------:R-:W-:Y:S01]  /*19550*/  @!UPT UIADD3 URZ, URZ, URZ, URZ ;  /* 0x0000003f3f3ff290 */ /* 0x000fe2000fffe03f */
[----:B------:R-:W-:Y:S01]  /*19560*/  STL.64 [R1+0xdb0], R4 ;  /* 0x000db00401007387 */ /* 0x000fe20000100a00 */
[----:B------:R-:W-:Y:S02]  /*19570*/  STL.64 [R1+0xdb8], R6 ;  /* 0x000db80601007387 */ /* 0x000fe40000100a00 */
[----:B------:R-:W2:Y:S02]  /*19580*/  LDL.LU.64 R16, [R1+0xda0] ;  /* 0x000da00001107983 */ /* 0x000ea40000300a00 */
[----:B------:R-:W2:Y:S01]  /*19590*/  LDL.LU.64 R18, [R1+0xda8] ;  /* 0x000da80001127983 */ /* 0x000ea20000300a00 */
[----:B------:R-:W-:Y:S01]  /*195a0*/  STL.64 [R1+0x3800], R10 ;  /* 0x0038000a01007387 */ /* 0x000fe20000100a00 */
[----:B------:R0:W-:Y:S03]  /*195b0*/  STL.64 [R1+0x37f8], R8 ;  /* 0x0037f80801007387 */ /* 0x0001e60000100a00 */
[----:B0-----:R-:W3:Y:S01]  /*195c0*/  LDL.LU.64 R8, [R1+0xd70] ;  /* 0x000d700001087983 */ /* 0x001ee20000300a00 */
[----:B------:R-:W4:Y:S03]  /*195d0*/  LDL.LU.64 R10, [R1+0xd78] ;  /* 0x000d7800010a7983 */ /* 0x000f260000300a00 */
[----:B----4-:R-:W-:Y:S01]  /*195e0*/  STL.64 [R1+0x3820], R10 ;  /* 0x0038200a01007387 */ /* 0x010fe20000100a00 */
[----:B---3--:R0:W-:Y:S03]  /*195f0*/  STL.64 [R1+0x3818], R8 ;  /* 0x0038180801007387 */ /* 0x0081e60000100a00 */
[----:B0-----:R-:W3:Y:S01]  /*19600*/  LDL.LU.64 R8, [R1+0xd80] ;  /* 0x000d800001087983 */ /* 0x001ee20000300a00 */
[----:B------:R-:W4:Y:S01]  /*19610*/  LDL.LU.64 R10, [R1+0xd88] ;  /* 0x000d8800010a7983 */ /* 0x000f220000300a00 */
[----:B--2---:R-:W-:Y:S02]  /*19620*/  HMMA.16816.F32 R16, R20, R12, R16 ;  /* 0x0000000c1410723c */ /* 0x004fe40000001810 */
[----:B----4-:R-:W-:Y:S01]  /*19630*/  STL.64 [R1+0x3840], R10 ;  /* 0x0038400a01007387 */ /* 0x010fe20000100a00 */
[----:B---3--:R0:W-:Y:S03]  /*19640*/  STL.64 [R1+0x3838], R8 ;  /* 0x0038380801007387 */ /* 0x0081e60000100a00 */
[----:B0-----:R-:W2:Y:S01]  /*19650*/  LDL.LU.64 R8, [R1+0xd90] ;  /* 0x000d900001087983 */ /* 0x001ea20000300a00 */
[----:B------:R-:W2:Y:S02]  /*19660*/  LDL.LU.64 R10, [R1+0xd98] ;  /* 0x000d9800010a7983 */ /* 0x000ea40000300a00 */
[----:B------:R-:W3:Y:S02]  /*19670*/  LDL.LU.64 R4, [R1+0xd60] ;  /* 0x000d600001047983 */ /* 0x000ee40000300a00 */
[----:B------:R-:W3:Y:S01]  /*19680*/  LDL.LU.64 R6, [R1+0xd68] ;  /* 0x000d680001067983 */ /* 0x000ee20000300a00 */
[----:B------:R-:W4:Y:S01]  /*19690*/  LDL.LU.64 R24, [R1+0x6f0] ;  /* 0x0006f00001187983 */ /* 0x000f220000300a00 */
[----:B------:R-:W4:Y:S10]  /*196a0*/  LDL.LU.64 R26, [R1+0x6f8] ;  /* 0x0006f800011a7983 */ /* 0x000f340000300a00 */
[----:B------:R0:W-:Y:S02]  /*196b0*/  STL.64 [R1+0xda0], R16 ;  /* 0x000da01001007387 */ /* 0x0001e40000100a00 */
[----:B------:R-:W-:Y:S01]  /*196c0*/  STL.64 [R1+0xda8], R18 ;  /* 0x000da81201007387 */ /* 0x000fe20000100a00 */
[----:B0-----:R-:W2:Y:S01]  /*196d0*/  LDL.LU.64 R16, [R1+0x3858] ;  /* 0x0038580001107983 */ /* 0x001ea20000300a00 */
[----:B------:R-:W-:-:S02]  /*196e0*/  IMAD.MOV.U32 R2, RZ, RZ, R12 ;  /* 0x000000ffff027224 */ /* 0x000fc400078e000c */
[----:B------:R-:W-:Y:S02]  /*196f0*/  IMAD.MOV.U32 R14, RZ, RZ, R13 ;  /* 0x000000ffff0e7224 */ /* 0x000fe400078e000d */
[----:B------:R-:W3:Y:S01]  /*19700*/  LDL.LU R15, [R1+0x3850] ;  /* 0x00385000010f7983 */ /* 0x000ee20000300800 */
[----:B------:R-:W3:Y:S01]  /*19710*/  LDL.LU.64 R12, [R1+0x3848] ;  /* 0x00384800010c7983 */ /* 0x000ee20000300a00 */
        /* <DEDUP_REMOVED lines=9> */
[----:B------:R-:W2:Y:S02]  /*197b0*/  LDL.LU.64 R16, [R1+0x3828] ;  /* 0x0038280001107983 */ /* 0x000ea40000300a00 */
[----:B--2---:R-:W-:Y:S11]  /*197c0*/  HMMA.16816.F32 R8, R20, R16, R8 ;  /* 0x000000101408723c */ /* 0x004ff60000001808 */
        /* <DEDUP_REMOVED lines=8> */
[----:B0-----:R-:W-:-:S02]  /*19850*/  IMAD.MOV.U32 R16, RZ, RZ, R28 ;  /* 0x000000ffff107224 */ /* 0x001fc400078e001c */
[----:B------:R-:W-:Y:S01]  /*19860*/  IMAD.MOV.U32 R17, RZ, RZ, R0 ;  /* 0x000000ffff117224 */ /* 0x000fe200078e0000 */
[----:B------:R-:W2:Y:S01]  /*19870*/  LDL.LU R28, [R1+0x3814] ;  /* 0x00381400011c7983 */ /* 0x000ea20000300800 */
[----:B------:R-:W2:Y:S03]  /*19880*/  LDL.LU R0, [R1+0x3810] ;  /* 0x0038100001007983 */ /* 0x000ea60000300800 */
[----:B------:R0:W-:Y:S02]  /*19890*/  STL.64 [R1+0x36e8], R16 ;  /* 0x0036e81001007387 */ /* 0x0001e40000100a00 */
[----:B0-----:R-:W-:Y:S02]  /*198a0*/  IMAD.MOV.U32 R16, RZ, RZ, R2 ;  /* 0x000000ffff107224 */ /* 0x001fe400078e0002 */
[----:B------:R-:W-:Y:S01]  /*198b0*/  IMAD.MOV.U32 R17, RZ, RZ, R14 ;  /* 0x000000ffff117224 */ /* 0x000fe200078e000e */
[----:B------:R-:W2:Y:S01]  /*198c0*/  LDL.LU R2, [R1+0x380c] ;  /* 0x00380c0001027983 */ /* 0x000ea20000300800 */
[----:B------:R-:W2:Y:S03]  /*198d0*/  LDL.LU R14, [R1+0x3808] ;  /* 0x00380800010e7983 */ /* 0x000ea60000300800 */
[----:B------:R0:W-:Y:S04]  /*198e0*/  STL.64 [R1+0x3700], R16 ;  /* 0x0037001001007387 */ /* 0x0001e80000100a00 */
[----:B0-----:R-:W2:Y:S01]  /*198f0*/  LDL.64 R16, [R1+0xc0] ;  /* 0x0000c00001107983 */ /* 0x001ea20000100a00 */
[C---:B---3--:R-:W-:Y:S11]  /*19900*/  HMMA.16816.F32 R8, R20.reuse, R12, R8 ;  /* 0x0000000c1408723c */ /* 0x048ff60000001808 */
[----:B------:R-:W-:Y:S11]  /*19910*/  @!UPT UIADD3 URZ, URZ, URZ, URZ ;  /* 0x0000003f3f3ff290 */ /* 0x000ff6000fffe03f */
[----:B------:R-:W-:Y:S01]  /*19920*/  @!UPT UIADD3 URZ, URZ, URZ, URZ ;  /* 0x0000003f3f3ff290 */ /* 0x000fe2000fffe03f */
[----:B------:R-:W-:Y:S01]  /*19930*/  STL.64 [R1+0xd70], R8 ;  /* 0x000d700801007387 */ /* 0x000fe20000100a00 */
[----:B------:R0:W-:Y:S03]  /*19940*/  STL.64 [R1+0xd78], R10 ;  /* 0x000d780a01007387 */ /* 0x0001e60000100a00 */
[----:B0-----:R-:W3:Y:S01]  /*19950*/  LDL.LU.64 R10, [R1+0x3800] ;  /* 0x00380000010a7983 */ /* 0x001ee20000300a00 */
[----:B------:R-:W2:Y:S02]  /*19960*/  LDL.LU.64 R8, [R1+0x37f8] ;  /* 0x0037f80001087983 */ /* 0x000ea40000300a00 */
[----:B------:R-:W-:Y:S01]  /*19970*/  STL.64 [R1+0x36c8], R12 ;  /* 0x0036c80c01007387 */ /* 0x000fe20000100a00 */
[C---:B--2---:R-:W-:Y:S11]  /*19980*/  HMMA.16816.F32 R4, R20.reuse, R8, R4 ;  /* 0x000000081404723c */ /* 0x044ff60000001804 */
[----:B------:R-:W-:Y:S11]  /*19990*/  @!UPT UIADD3 URZ, URZ, URZ, URZ ;  /* 0x0000003f3f3ff290 */ /* 0x000ff6000fffe03f */
[----:B------:R-:W-:Y:S01]  /*199a0*/  @!UPT UIADD3 URZ, URZ, URZ, URZ ;  /* 0x0000003f3f3ff290 */ /* 0x000fe2000fffe03f */
[----:B------:R-:W-:Y:S01]  /*199b0*/  STL.64 [R1+0xd60], R4 ;  /* 0x000d600401007387 */ /* 0x000fe20000100a00 */
[----:B------:R0:W-:Y:S03]  /*199c0*/  STL.64 [R1+0xd68], R6 ;  /* 0x000d680601007387 */ /* 0x0001e60000100a00 */
[----:B0-----:R-:W2:Y:S01]  /*199d0*/  LDL.LU.64 R6, [R1+0x37f0] ;  /* 0x0037f00001067983 */ /* 0x001ea20000300a00 */
[----:B------:R-:W4:Y:S02]  /*199e0*/  LDL.LU.64 R4, [R1+0x37e8] ;  /* 0x0037e80001047983 */ /* 0x000f240000300a00 */
[----:B------:R-:W-:Y:S01]  /*199f0*/  STL.64 [R1+0x36c0], R8 ;  /* 0x0036c00801007387 */ /* 0x000fe20000100a00 */
[----:B----4-:R-:W-:Y:S01]  /*19a00*/  HMMA.16816.F32 R20, R20, R4, R24 ;  /* 0x000000041414723c */ /* 0x010fe20000001818 */
[----:B------:R-:W4:Y:S01]  /*19a10*/  LDL.LU.64 R26, [R1+0x37e0] ;  /* 0x0037e000011a7983 */ /* 0x000f220000300a00 */
[----:B------:R-:W4:Y:S11]  /*19a20*/  LDL.LU.64 R24, [R1+0x37d8] ;  /* 0x0037d80001187983 */ /* 0x000f360000300a00 */
[----:B------:R-:W-:Y:S10]  /*19a30*/  @!UPT UIADD3 URZ, URZ, URZ, URZ ;  /* 0x0000003f3f3ff290 */ /* 0x000ff4000fffe03f */
[----:B------:R3:W-:Y:S01]  /*19a40*/  STL.64 [R1+0x6f0], R20 ;  /* 0x0006f01401007387 */ /* 0x0007e20000100a00 */
[----:B------:R-:W-:Y:S02]  /*19a50*/  STL.64 [R1+0x6f8], R22 ;  /* 0x0006f81601007387 */ /* 0x000fe40000100a00 */
[----:B---3--:R-:W-:Y:S02]  /*19a60*/  IMAD.MOV.U32 R20, RZ, RZ, R10 ;  /* 0x000000ffff147224 */ /* 0x008fe400078e000a */
[----:B------:R-:W-:Y:S01]  /*19a70*/  IMAD.MOV.U32 R21, RZ, RZ, R3 ;  /* 0x000000ffff157224 */ /* 0x000fe200078e0003 */
[----:B------:R-:W3:Y:S01]  /*19a80*/  LDL.LU R10, [R1+0x37d4] ;  /* 0x0037d400010a7983 */ /* 0x000ee20000300800 */
[----:B------:R-:W3:Y:S03]  /*19a90*/  LDL.LU R3, [R1+0x37d0] ;  /* 0x0037d00001037983 */ /* 0x000ee60000300800 */
[----:B------:R2:W-:Y:S02]  /*19aa0*/  STL.64 [R1+0x3708], R20 ;  /* 0x0037081401007387 */ /* 0x0005e40000100a00 */
[----:B--2---:R-:W-:-:S02]  /*19ab0*/  IMAD.MOV.U32 R20, RZ, RZ, R6 ;  /* 0x000000ffff147224 */ /* 0x004fc400078e0006 */
[----:B------:R-:W2:Y:S01]  /*19ac0*/  LDL.LU R6, [R1+0x37cc] ;  /* 0x0037cc0001067983 */ /* 0x000ea20000300800 */
[----:B----4-:R-:W-:-:S03]  /*19ad0*/  IMAD.MOV.U32 R21, RZ, RZ, R24 ;  /* 0x000000ffff157224 */ /* 0x010fc600078e0018 */
[----:B------:R-:W4:Y:S02]  /*19ae0*/  LDL.LU R24, [R1+0x37c8] ;  /* 0x0037c80001187983 */ /* 0x000f240000300800 */
[----:B------:R0:W-:Y:S02]  /*19af0*/  STL.64 [R1+0x3720], R20 ;  /* 0x0037201401007387 */ /* 0x0001e40000100a00 */
[----:B0-----:R-:W-:Y:S02]  /*19b00*/  IMAD.MOV.U32 R20, RZ, RZ, R25 ;  /* 0x000000ffff147224 */ /* 0x001fe400078e0019 */
[----:B------:R-:W-:Y:S01]  /*19b10*/  IMAD.MOV.U32 R21, RZ, RZ, R26 ;  /* 0x000000ffff157224 */ /* 0x000fe200078e001a */
[----:B------:R-:W4:Y:S01]  /*19b20*/  LDL.LU R25, [R1+0x37c4] ;  /* 0x0037c40001197983 */ /* 0x000f220000300800 */
[----:B------:R-:W4:Y:S03]  /*19b30*/  LDL.LU R26, [R1+0x37c0] ;  /* 0x0037c000011a7983 */ /* 0x000f260000300800 */
[----:B------:R0:W-:Y:S02]  /*19b40*/  STL.64 [R1+0x3738], R20 ;  /* 0x0037381401007387 */ /* 0x0001e40000100a00 */
[----:B0-----:R-:W-:-:S02]  /*19b50*/  IMAD.MOV.U32 R20, RZ, RZ, R27 ;  /* 0x000000ffff147224 */ /* 0x001fc400078e001b */
[----:B------:R-:W-:Y:S01]  /*19b60*/  IMAD.MOV.U32 R21, RZ, RZ, R29 ;  /* 0x000000ffff157224 */ /* 0x000fe200078e001d */
[----:B------:R-:W4:Y:S01]  /*19b70*/  LDL.LU R27, [R1+0x37bc] ;  /* 0x0037bc00011b7983 */ /* 0x000f220000300800 */
[----:B------:R-:W2:Y:S03]  /*19b80*/  LDL.LU R29, [R1+0x37b8] ;  /* 0x0037b800011d7983 */ /* 0x000ea60000300800 */
[----:B------:R0:W-:Y:S02]  /*19b90*/  STL.64 [R1+0x3750], R20 ;  /* 0x0037501401007387 */ /* 0x0001e40000100a00 */
[----:B0-----:R-:W-:Y:S02]  /*19ba0*/  IMAD.MOV.U32 R20, RZ, RZ, R28 ;  /* 0x000000ffff147224 */ /* 0x001fe400078e001c */
[----:B------:R-:W-:-:S05]  /*19bb0*/  IMAD.MOV.U32 R21, RZ, RZ, R15 ;  /* 0x000000ffff157224 */ /* 0x000fca00078e000f */
[----:B------:R0:W-:Y:S04]  /*19bc0*/  STL.64 [R1+0x3768], R20 ;  /* 0x0037681401007387 */ /* 0x0001e80000100a00 */
[----:B0-----:R-:W4:Y:S01]  /*19bd0*/  LDL.LU.64 R20, [R1+0x6d0] ;  /* 0x0006d00001147983 */ /* 0x001f220000300a00 */
[----:B------:R-:W4:Y:S02]  /*19be0*/  LDL.LU.64 R22, [R1+0x6d8] ;  /* 0x0006d80001167983 */ /* 0x000f240000300a00 */
[----:B------:R-:W-:Y:S02]  /*19bf0*/  IMAD.MOV.U32 R8, RZ, RZ, R2 ;  /* 0x000000ffff087224 */ /* 0x000fe400078e0002 */
[----:B------:R-:W-:-:S05]  /*19c00*/  IMAD.MOV.U32 R9, RZ, RZ, R0 ;  /* 0x000000ffff097224 */ /* 0x000fca00078e0000 */
[----:B------:R0:W-:Y:S01]  /*19c10*/  STL.64 [R1+0x3770], R8 ;  /* 0x0037700801007387 */ /* 0x0001e20000100a00 */
[----:B------:R-:W-:Y:S02]  /*19c20*/  STL.64 [R1+0x36e0], R4 ;  /* 0x0036e00401007387 */ /* 0x000fe40000100a00 */
[----:B0-----:R-:W-:Y:S02]  /*19c30*/  IMAD.MOV.U32 R8, RZ, RZ, R14 ;  /* 0x000000ffff087224 */ /* 0x001fe400078e000e */
[----:B------:R-:W-:Y:S01]  /*19c40*/  IMAD.MOV.U32 R9, RZ, RZ, R11 ;  /* 0x000000ffff097224 */ /* 0x000fe200078e000b */
[----:B----4-:R-:W-:Y:S11]  /*19c50*/  HMMA.16816.F32 R20, R24, R16, R20 ;  /* 0x000000101814723c */ /* 0x010ff60000001814 */
[----:B------:R-:W-:Y:S11]  /*19c60*/  @!UPT UIADD3 URZ, URZ, URZ, URZ ;  /* 0x0000003f3f3ff290 */ /* 0x000ff6000fffe03f */
[----:B------:R-:W-:Y:S01]  /*19c70*/  @!UPT UIADD3 URZ, URZ, URZ, URZ ;  /* 0x0000003f3f3ff290 */ /* 0x000fe2000fffe03f */
[----:B------:R-:W-:Y:S01]  /*19c80*/  STL.64 [R1+0x6d0], R20 ;  /* 0x0006d01401007387 */ /* 0x000fe20000100a00 */
[----:B------:R-:W-:Y:S02]  /*19c90*/  STL.64 [R1+0x6d8], R22 ;  /* 0x0006d81601007387 */ /* 0x000fe40000100a00 */
[----:B------:R3:W-:Y:S02]  /*19ca0*/  STL.64 [R1+0x3788], R8 ;  /* 0x0037880801007387 */ /* 0x0007e40000100a00 */
[----:B---3--:R-:W-:Y:S02]  /*19cb0*/  IMAD.MOV.U32 R8, RZ, RZ, R10 ;  /* 0x000000ffff087224 */ /* 0x008fe400078e000a */
[----:B------:R-:W-:-:S05]  /*19cc0*/  IMAD.MOV.U32 R9, RZ, RZ, R7 ;  /* 0x000000ffff097224 */ /* 0x000fca00078e0007 */
[----:B------:R-:W-:Y:S01]  /*19cd0*/  STL.64 [R1+0x37a0], R8 ;  /* 0x0037a00801007387 */ /* 0x000fe20000100a00 */
[----:B------:R-:W3:Y:S02]  /*19ce0*/  LDL.LU.64 R20, [R1+0x690] ;  /* 0x0006900001147983 */ /* 0x000ee40000300a00 */
[----:B------:R-:W4:Y:S02]  /*19cf0*/  LDL.LU.64 R22, [R1+0x698] ;  /* 0x0006980001167983 */ /* 0x000f240000300a00 */
[----:B----4-:R-:W-:Y:S01]  /*19d00*/  STL.64 [R1+0x3780], R22 ;  /* 0x0037801601007387 */ /* 0x010fe20000100a00 */
[----:B---3--:R0:W-:Y:S03]  /*19d10*/  STL.64 [R1+0x3778], R20 ;  /* 0x0037781401007387 */ /* 0x0081e60000100a00 */
[----:B0-----:R-:W3:Y:S01]  /*19d20*/  LDL.LU.64 R20, [R1+0x6a0] ;  /* 0x0006a00001147983 */ /* 0x001ee20000300a00 */
[----:B------:R-:W4:Y:S03]  /*19d30*/  LDL.LU.64 R22, [R1+0x6a8] ;  /* 0x0006a80001167983 */ /* 0x000f260000300a00 */
[----:B----4-:R-:W-:Y:S01]  /*19d40*/  STL.64 [R1+0x3798], R22 ;  /* 0x0037981601007387 */ /* 0x010fe20000100a00 */
[----:B---3--:R0:W-:Y:S03]  /*19d50*/  STL.64 [R1+0x3790], R20 ;  /* 0x0037901401007387 */ /* 0x0081e60000100a00 */
[----:B0-----:R-:W3:Y:S01]  /*19d60*/  LDL.LU.64 R20, [R1+0x6b0] ;  /* 0x0006b00001147983 */ /* 0x001ee20000300a00 */
[----:B------:R-:W4:Y:S02]  /*19d70*/  LDL.LU.64 R22, [R1+0x6b8] ;  /* 0x0006b80001167983 */ /* 0x000f240000300a00 */
[----:B------:R-:W-:-:S02]  /*19d80*/  IMAD.MOV.U32 R2, RZ, RZ, R16 ;  /* 0x000000ffff027224 */ /* 0x000fc400078e0010 */
[----:B------:R-:W-:Y:S01]  /*19d90*/  IMAD.MOV.U32 R0, RZ, RZ, R17 ;  /* 0x000000ffff007224 */ /* 0x000fe200078e0011 */
[----:B----4-:R-:W-:Y:S01]  /*19da0*/  STL.64 [R1+0x37b0], R22 ;  /* 0x0037b01601007387 */ /* 0x010fe20000100a00 */
[----:B---3--:R0:W-:Y:S03]  /*19db0*/  STL.64 [R1+0x37a8], R20 ;  /* 0x0037a81401007387 */ /* 0x0081e60000100a00 */
[----:B0-----:R-:W3:Y:S01]  /*19dc0*/  LDL.LU.64 R20, [R1+0x6c0] ;  /* 0x0006c00001147983 */ /* 0x001ee20000300a00 */
[----:B------:R-:W3:Y:S02]  /*19dd0*/  LDL.LU.64 R22, [R1+0x6c8] ;  /* 0x0006c80001167983 */ /* 0x000ee40000300a00 */
[----:B------:R-:W4:Y:S02]  /*19de0*/  LDL.LU.64 R16, [R1+0x640] ;  /* 0x0006400001107983 */ /* 0x000f240000300a00 */
[----:B------:R-:W2:Y:S02]  /*19df0*/  LDL.LU.64 R18, [R1+0x648] ;  /* 0x0006480001127983 */ /* 0x000ea40000300a00 */
[----:B--2---:R-:W-:Y:S01]  /*19e00*/  STL.64 [R1+0x3718], R18 ;  /* 0x0037181201007387 */ /* 0x004fe20000100a00 */
[----:B----4-:R0:W-:Y:S03]  /*19e10*/  STL.64 [R1+0x3710], R16 ;  /* 0x0037101001007387 */ /* 0x0101e60000100a00 */
[----:B0-----:R-:W2:Y:S01]  /*19e20*/  LDL.LU.64 R16, [R1+0x650] ;  /* 0x0006500001107983 */ /* 0x001ea20000300a00 */
[----:B------:R-:W4:Y:S03]  /*19e30*/  LDL.LU.64 R18, [R1+0x658] ;  /* 0x0006580001127983 */ /* 0x000f260000300a00 */
[----:B----4-:R-:W-:Y:S01]  /*19e40*/  STL.64 [R1+0x3730], R18 ;  /* 0x0037301201007387 */ /* 0x010fe20000100a00 */
[----:B--2---:R0:W-:Y:S03]  /*19e50*/  STL.64 [R1+0x3728], R16 ;  /* 0x0037281001007387 */ /* 0x0041e60000100a00 */
[----:B0-----:R-:W2:Y:S01]  /*19e60*/  LDL.LU.64 R16, [R1+0x660] ;  /* 0x0006600001107983 */ /* 0x001ea20000300a00 */
[----:B------:R-:W4:Y:S03]  /*19e70*/  LDL.LU.64 R18, [R1+0x668] ;  /* 0x0006680001127983 */ /* 0x000f260000300a00 */
[----:B----4-:R-:W-:Y:S01]  /*19e80*/  STL.64 [R1+0x3748], R18 ;  /* 0x0037481201007387 */ /* 0x010fe20000100a00 */
[----:B--2---:R0:W-:Y:S03]  /*19e90*/  STL.64 [R1+0x3740], R16 ;  /* 0x0037401001007387 */ /* 0x0041e60000100a00 */
[----:B0-----:R-:W2:Y:S01]  /*19ea0*/  LDL.LU.64 R16, [R1+0x670] ;  /* 0x0006700001107983 */ /* 0x001ea20000300a00 */
[----:B------:R-:W4:Y:S02]  /*19eb0*/  LDL.LU.64 R18, [R1+0x678] ;  /* 0x0006780001127983 */ /* 0x000f240000300a00 */
[----:B------:R-:W-:-:S02]  /*19ec0*/  IMAD.MOV.U32 R8, RZ, RZ, R6 ;  /* 0x000000ffff087224 */ /* 0x000fc400078e0006 */
[----:B------:R-:W-:-:S07]  /*19ed0*/  IMAD.MOV.U32 R9, RZ, RZ, R3 ;  /* 0x000000ffff097224 */ /* 0x000fce00078e0003 */
[C---:B---3--:R-:W-:Y:S01]  /*19ee0*/  HMMA.16816.F32 R8, R24.reuse, R8, R20 ;  /* 0x000000081808723c */ /* 0x048fe20000001814 */
[----:B----4-:R-:W-:Y:S01]  /*19ef0*/  STL.64 [R1+0x3760], R18 ;  /* 0x0037601201007387 */ /* 0x010fe20000100a00 */
[----:B--2---:R0:W-:Y:S03]  /*19f00*/  STL.64 [R1+0x3758], R16 ;  /* 0x0037581001007387 */ /* 0x0041e60000100a00 */
[----:B0-----:R-:W2:Y:S01]  /*19f10*/  LDL.LU.64 R16, [R1+0x680] ;  /* 0x0006800001107983 */ /* 0x001ea20000300a00 */
[----:B------:R-:W2:Y:S02]  /*19f20*/  LDL.LU.64 R18, [R1+0x688] ;  /* 0x0006880001127983 */ /* 0x000ea40000300a00 */
[----:B------:R-:W3:Y:S02]  /*19f30*/  LDL.LU.64 R4, [R1+0x620] ;  /* 0x0006200001047983 */ /* 0x000ee40000300a00 */
[----:B------:R-:W4:Y:S02]  /*19f40*/  LDL.LU.64 R6, [R1+0x628] ;  /* 0x0006280001067983 */ /* 0x000f240000300a00 */
[----:B----4-:R-:W-:Y:S01]  /*19f50*/  STL.64 [R1+0x36f8], R6 ;  /* 0x0036f80601007387 */ /* 0x010fe20000100a00 */
[----:B---3--:R0:W-:Y:S03]  /*19f60*/  STL.64 [R1+0x36f0], R4 ;  /* 0x0036f00401007387 */ /* 0x0081e60000100a00 */
[----:B0-----:R-:W3:Y:S01]  /*19f70*/  LDL.LU.64 R4, [R1+0x630] ;  /* 0x0006300001047983 */ /* 0x001ee20000300a00 */
[----:B------:R-:W3:Y:S02]  /*19f80*/  LDL.LU.64 R6, [R1+0x638] ;  /* 0x0006380001067983 */ /* 0x000ee40000300a00 */
[----:B------:R-:W4:Y:S02]  /*19f90*/  LDL.LU.64 R12, [R1+0x610] ;  /* 0x00061000010c7983 */ /* 0x000f240000300a00 */
[----:B------:R-:W4:Y:S01]  /*19fa0*/  LDL.LU.64 R14, [R1+0x618] ;  /* 0x00061800010e7983 */ /* 0x000f220000300a00 */
[----:B------:R-:W2:Y:S01]  /*19fb0*/  LDL.LU.64 R22, [R1+0x37b0] ;  /* 0x0037b00001167983 */ /* 0x000ea20000300a00 */
[----:B------:R-:W2:Y:S02]  /*19fc0*/  LDL.LU.64 R20, [R1+0x37a8] ;  /* 0x0037a80001147983 */ /* 0x000ea40000300a00 */
[----:B------:R0:W-:Y:S02]  /*19fd0*/  STL.64 [R1+0x6c0], R8 ;  /* 0x0006c00801007387 */ /* 0x0001e40000100a00 */
[----:B------:R2:W-:Y:S01]  /*19fe0*/  STL.64 [R1+0x6c8], R10 ;  /* 0x0006c80a01007387 */ /* 0x0005e20000100a00 */
[----:B0-----:R-:W2:Y:S02]  /*19ff0*/  LDL.LU.64 R8, [R1+0x37a0] ;  /* 0x0037a00001087983 */ /* 0x001ea40000300a00 */
        /* <DEDUP_REMOVED lines=15> */
[----:B------:R-:W2:Y:S11]  /*1a0f0*/  LDL.LU.64 R20, [R1+0x3768] ;  /* 0x0037680001147983 */ /* 0x000eb60000300a00 */
[----:B------:R-:W-:Y:S10]  /*1a100*/  @!UPT UIADD3 URZ, URZ, URZ, URZ ;  /* 0x0000003f3f3ff290 */ /* 0x000ff4000fffe03f */
[----:B------:R0:W-:Y:S01]  /*1a110*/  STL.64 [R1+0x690], R8 ;  /* 0x0006900801007387 */ /* 0x0001e20000100a00 */
[----:B------:R1:W-:Y:S03]  /*1a120*/  STL.64 [R1+0x698], R10 ;  /* 0x0006980a01007387 */ /* 0x0003e60000100a00 */
[----:B0-----:R-:W3:Y:S01]  /*1a130*/  LDL.LU.64 R8, [R1+0x600] ;  /* 0x0006000001087983 */ /* 0x001ee20000300a00 */
[----:B-1----:R-:W3:Y:S01]  /*1a140*/  LDL.LU.64 R10, [R1+0x608] ;  /* 0x00060800010a7983 */ /* 0x002ee20000300a00 */
        /* <DEDUP_REMOVED lines=29> */
[----:B------:R-:W3:Y:S11]  /*1a320*/  LDL.LU.64 R16, [R1+0x3700] ;  /* 0x0037000001107983 */ /* 0x000ef60000300a00 */
[----:B------:R-:W-:Y:S10]  /*1a330*/  @!UPT UIADD3 URZ, URZ, URZ, URZ ;  /* 0x0000003f3f3ff290 */ /* 0x000ff4000fffe03f */
[----:B------:R0:W-:Y:S01]  /*1a340*/  STL.64 [R1+0x640], R20 ;  /* 0x0006401401007387 */ /* 0x0001e20000100a00 */
[----:B------:R1:W-:Y:S03]  /*1a350*/  STL.64 [R1+0x648], R22 ;  /* 0x0006481601007387 */ /* 0x0003e60000100a00 */
        /* <DEDUP_REMOVED lines=10> */
[----:B------:R-:W2:Y:S11]  /*1a400*/  LDL.LU.64 R4, [R1+0x36e0] ;  /* 0x0036e00001047983 */ /* 0x000eb60000300a00 */
[----:B------:R-:W-:Y:S10]  /*1a410*/  @!UPT UIADD3 URZ, URZ, URZ, URZ ;  /* 0x0000003f3f3ff290 */ /* 0x000ff4000fffe03f */
[----:B------:R-:W-:Y:S01]  /*1a420*/  STL.64 [R1+0x620], R16 ;  /* 0x0006201001007387 */ /* 0x000fe20000100a00 */
[----:B------:R0:W-:Y:S03]  /*1a430*/  STL.64 [R1+0x628], R18 ;  /* 0x0006281201007387 */ /* 0x0001e60000100a00 */
[----:B0-----:R-:W3:Y:S01]  /*1a440*/  LDL.LU.64 R18, [R1+0x36d8] ;  /* 0x0036d80001127983 */ /* 0x001ee20000300a00 */
[----:B------:R-:W4:Y:S02]  /*1a450*/  LDL.LU.64 R16, [R1+0x36d0] ;  /* 0x0036d00001107983 */ /* 0x000f240000300a00 */
[C---:B----4-:R-:W-:Y:S11]  /*1a460*/  HMMA.16816.F32 R12, R24.reuse, R16, R12 ;  /* 0x00000010180c723c */ /* 0x050ff6000000180c */
[----:B------:R-:W-:Y:S11]  /*1a470*/  @!UPT UIADD3 URZ, URZ, URZ, URZ ;  /* 0x0000003f3f3ff290 */ /* 0x000ff6000fffe03f */
[----:B------:R-:W-:Y:S01]  /*1a480*/  @!UPT UIADD3 URZ, URZ, URZ, URZ ;  /* 0x0000003f3f3ff290 */ /* 0x000fe2000fffe03f */
[----:B------:R0:W-:Y:S01]  /*1a490*/  STL.64 [R1+0x610], R12 ;  /* 0x0006100c01007387 */ /* 0x0001e20000100a00 */
[----:B------:R-:W-:Y:S03]  /*1a4a0*/  STL.64 [R1+0x618], R14 ;  /* 0x0006180e01007387 */ /* 0x000fe60000100a00 */
[----:B0-----:R-:W4:Y:S01]  /*1a4b0*/  LDL.LU.64 R12, [R1+0x36c8] ;  /* 0x0036c800010c7983 */ /* 0x001f220000300a00 */
[----:B---3--:R-:W-:Y:S02]  /*1a4c0*/  STL.64 [R1+0x3650], R18 ;  /* 0x0036501201007387 */ /* 0x008fe40000100a00 */
[----:B------:R0:W-:Y:S02]  /*1a4d0*/  STL.64 [R1+0x3648], R16 ;  /* 0x0036481001007387 */ /* 0x0001e40000100a00 */
[----:B0-----:R-:W3:Y:S01]  /*1a4e0*/  LDL.64 R16, [R1+0xb0] ;  /* 0x0000b00001107983 */ /* 0x001ee20000100a00 */
[C---:B----4-:R-:W-:Y:S03]  /*1a4f0*/  HMMA.16816.F32 R8, R24.reuse, R12, R8 ;  /* 0x0000000c1808723c */ /* 0x050fe60000001808 */
[----:B---3--:R0:W-:Y:S04]  /*1a500*/  STL.64 [R1+0x36b8], R16 ;  /* 0x0036b81001007387 */ /* 0x0081e80000100a00 */
[----:B0-----:R-:W3:Y:S01]  /*1a510*/  LDL.LU.64 R16, [R1+0x5f0] ;  /* 0x0005f00001107983 */ /* 0x001ee20000300a00 */
[----:B------:R-:W3:Y:S11]  /*1a520*/  LDL.LU.64 R18, [R1+0x5f8] ;  /* 0x0005f80001127983 */ /* 0x000ef60000300a00 */
[----:B------:R-:W-:Y:S04]  /*1a530*/  @!UPT UIADD3 URZ, URZ, URZ, URZ ;  /* 0x0000003f3f3ff290 */ /* 0x000fe8000fffe03f */
[----:B------:R0:W-:Y:S02]  /*1a540*/  STL.64 [R1+0x600], R8 ;  /* 0x0006000801007387 */ /* 0x0001e40000100a00 */
[----:B------:R-:W-:Y:S01]  /*1a550*/  STL.64 [R1+0x608], R10 ;  /* 0x0006080a01007387 */ /* 0x000fe20000100a00 */
[----:B0-----:R-:W3:Y:S01]  /*1a560*/  LDL.LU.64 R8, [R1+0x36c0] ;  /* 0x0036c00001087983 */ /* 0x001ee20000300a00 */
[----:B------:R-:W-:Y:S02]  /*1a570*/  STL [R1+0x3640], R12 ;  /* 0x0036400c01007387 */ /* 0x000fe40000100800 */
[----:B------:R0:W-:Y:S02]  /*1a580*/  STL [R1+0x363c], R13 ;  /* 0x00363c0d01007387 */ /* 0x0001e40000100800 */
[----:B0-----:R-:W4:Y:S01]  /*1a590*/  LDL.64 R12, [R1+0xa0] ;  /* 0x0000a000010c7983 */ /* 0x001f220000100a00 */
[C---:B--2---:R-:W-:Y:S08]  /*1a5a0*/  HMMA.16816.F32 R20, R24.reuse, R4, R20 ;  /* 0x000000041814723c */ /* 0x044ff00000001814 */
[----:B---3--:R-:W-:Y:S01]  /*1a5b0*/  HMMA.16816.F32 R16, R24, R8, R16 ;  /* 0x000000081810723c */ /* 0x008fe20000001810 */
[----:B------:R-:W0:Y:S11]  /*1a5c0*/  LDSM.16.MT88.4 R24, [R29+0x280] ;  /* 0x000280001d18783b */ /* 0x000e360000004200 */
[----:B------:R-:W-:Y:S11]  /*1a5d0*/  @!UPT UIADD3 URZ, URZ, URZ, URZ ;  /* 0x0000003f3f3ff290 */ /* 0x000ff6000fffe03f */
[----:B------:R1:W-:Y:S01]  /*1a5e0*/  STL.64 [R1+0x5f0], R16 ;  /* 0x0005f01001007387 */ /* 0x0003e20000100a00 */
[----:B------:R2:W-:Y:S03]  /*1a5f0*/  STL.64 [R1+0x5f8], R18 ;  /* 0x0005f81201007387 */ /* 0x0005e60000100a00 */
[----:B-1----:R-:W3:Y:S01]  /*1a600*/  LDL.LU.64 R16, [R1+0xc70] ;  /* 0x000c700001107983 */ /* 0x002ee20000300a00 */
[----:B--2---:R-:W3:Y:S02]  /*1a610*/  LDL.LU.64 R18, [R1+0xc78] ;  /* 0x000c780001127983 */ /* 0x004ee40000300a00 */
[----:B------:R-:W-:Y:S02]  /*1a620*/  STL [R1+0x3634], R8 ;  /* 0x0036340801007387 */ /* 0x000fe40000100800 */
[----:B------:R1:W-:Y:S02]  /*1a630*/  STL [R1+0x3630], R9 ;  /* 0x0036300901007387 */ /* 0x0003e40000100800 */
[----:B-1----:R-:W2:Y:S01]  /*1a640*/  LDL.LU.64 R8, [R1+0xc50] ;  /* 0x000c500001087983 */ /* 0x002ea20000300a00 */
[----:B------:R-:W2:Y:S02]  /*1a650*/  LDL.LU.64 R10, [R1+0xc58] ;  /* 0x000c5800010a7983 */ /* 0x000ea40000300a00 */
[----:B------:R-:W-:Y:S02]  /*1a660*/  STL.64 [R1+0x100], R20 ;  /* 0x0001001401007387 */ /* 0x000fe40000100a00 */
[----:B------:R-:W-:Y:S02]  /*1a670*/  STL.64 [R1+0x108], R22 ;  /* 0x0001081601007387 */ /* 0x000fe40000100a00 */
[----:B------:R-:W3:Y:S04]  /*1a680*/  LDSM.16.MT88.4 R20, [R29+0x200] ;  /* 0x000200001d14783b */ /* 0x000ee80000004200 */
[----:B------:R-:W-:Y:S01]  /*1a690*/  STL [R1+0x362c], R4 ;  /* 0x00362c0401007387 */ /* 0x000fe20000100800 */
[----:B------:R1:W-:Y:S03]  /*1a6a0*/  STL [R1+0x3628], R5 ;  /* 0x0036280501007387 */ /* 0x0003e60000100800 */
[----:B-1----:R-:W2:Y:S01]  /*1a6b0*/  LDL.LU.64 R4, [R1+0xc60] ;  /* 0x000c600001047983 */ /* 0x002ea20000300a00 */
[----:B------:R-:W2:Y:S02]  /*1a6c0*/  LDL.LU.64 R6, [R1+0xc68] ;  /* 0x000c680001067983 */ /* 0x000ea40000300a00 */
[----:B0-----:R-:W-:Y:S02]  /*1a6d0*/  STL.64 [R1+0x3620], R26 ;  /* 0x0036201a01007387 */ /* 0x001fe40000100a00 */
[----:B------:R0:W-:Y:S02]  /*1a6e0*/  STL.64 [R1+0x3618], R24 ;  /* 0x0036181801007387 */ /* 0x0001e40000100a00 */
[----:B0-----:R-:W-:-:S02]  /*1a6f0*/  IMAD.MOV.U32 R24, RZ, RZ, R2 ;  /* 0x000000ffff187224 */ /* 0x001fc400078e0002 */
[----:B------:R-:W-:Y:S01]  /*1a700*/  IMAD.MOV.U32 R25, RZ, RZ, R0 ;  /* 0x000000ffff197224 */ /* 0x000fe200078e0000 */
[----:B------:R-:W-:Y:S06]  /*1a710*/  STL [R1+0x3608], R29 ;  /* 0x0036081d01007387 */ /* 0x000fec0000100800 */
[----:B---3--:R-:W-:Y:S01]  /*1a720*/  HMMA.16816.F32 R24, R20, R24, R16 ;  /* 0x000000181418723c */ /* 0x008fe20000001810 */
[----:B------:R-:W3:Y:S11]  /*1a730*/  LDL.LU.64 R16, [R1+0x36b8] ;  /* 0x0036b80001107983 */ /* 0x000ef60000300a00 */
[----:B------:R-:W-:Y:S11]  /*1a740*/  @!UPT UIADD3 URZ, URZ, URZ, URZ ;  /* 0x0000003f3f3ff290 */ /* 0x000ff6000fffe03f */
[----:B------:R0:W-:Y:S01]  /*1a750*/  STL.64 [R1+0xc70], R24 ;  /* 0x000c701801007387 */ /* 0x0001e20000100a00 */
[----:B------:R-:W-:Y:S03]  /*1a760*/  STL.64 [R1+0xc78], R26 ;  /* 0x000c781a01007387 */ /* 0x000fe60000100a00 */
[----:B0-----:R-:W2:Y:S01]  /*1a770*/  LDL.64 R24, [R1+0x60] ;  /* 0x0000600001187983 */ /* 0x001ea20000100a00 */
[----:B---3--:R-:W-:-:S03]  /*1a780*/  IMAD.MOV.U32 R3, RZ, RZ, R17 ;  /* 0x000000ffff037224 */ /* 0x008fc600078e0011 */
[----:B--2---:R0:W-:Y:S02]  /*1a790*/  STL.64 [R1+0x36b0], R24 ;  /* 0x0036b01801007387 */ /* 0x0041e40000100a00 */
[C---:B0-----:R-:W-:Y:S07]  /*1a7a0*/  HMMA.16816.F32 R24, R20.reuse, R16, R4 ;  /* 0x000000101418723c */ /* 0x041fee0000001804 */
[----:B------:R-:W-:Y:S11]  /*1a7b0*/  IMAD.MOV.U32 R6, RZ, RZ, R16 ;  /* 0x000000ffff067224 */ /* 0x000ff600078e0010 */
[----:B------:R-:W-:Y:S05]  /*1a7c0*/  @!UPT UIADD3 URZ, URZ, URZ, URZ ;  /* 0x0000003f3f3ff290 */ /* 0x000fea000fffe03f */
[----:B------:R-:W-:Y:S01]  /*1a7d0*/  STL.64 [R1+0xc60], R24 ;  /* 0x000c601801007387 */ /* 0x000fe20000100a00 */
[----:B------:R-:W-:Y:S02]  /*1a7e0*/  STL.64 [R1+0xc68], R26 ;  /* 0x000c681a01007387 */ /* 0x000fe40000100a00 */
[----:B------:R-:W2:Y:S02]  /*1a7f0*/  LDL.64 R16, [R1+0x10] ;  /* 0x0000100001107983 */ /* 0x000ea40000100a00 */
[----:B----4-:R-:W-:Y:S01]  /*1a800*/  IMAD.MOV.U32 R7, RZ, RZ, R13 ;  /* 0x000000ffff077224 */ /* 0x010fe200078e000d */
[----:B--2---:R0:W-:Y:S02]  /*1a810*/  STL.64 [R1+0x3668], R16 ;  /* 0x0036681001007387 */ /* 0x0041e40000100a00 */
[C---:B0-----:R-:W-:Y:S02]  /*1a820*/  HMMA.16816.F32 R16, R20.reuse, R12, R8 ;  /* 0x0000000c1410723c */ /* 0x041fe40000001808 */
[----:B------:R-:W-:Y:S01]  /*1a830*/  STL [R1+0x3610], R3 ;  /* 0x0036100301007387 */ /* 0x000fe20000100800 */
[----:B------:R-:W-:Y:S04]  /*1a840*/  STL [R1+0x360c], R6 ;  /* 0x00360c0601007387 */ /* 0x000fe80000100800 */
[----:B------:R-:W-:Y:S11]  /*1a850*/  IMAD.MOV.U32 R10, RZ, RZ, R12 ;  /* 0x000000ffff0a7224 */ /* 0x000ff600078e000c */
[----:B------:R-:W-:Y:S05]  /*1a860*/  @!UPT UIADD3 URZ, URZ, URZ, URZ ;  /* 0x0000003f3f3ff290 */ /* 0x000fea000fffe03f */
[----:B------:R0:W-:Y:S01]  /*1a870*/  STL.64 [R1+0xc50], R16 ;  /* 0x000c501001007387 */ /* 0x0001e20000100a00 */
[----:B------:R-:W-:Y:S02]  /*1a880*/  STL.64 [R1+0xc58], R18 ;  /* 0x000c581201007387 */ /* 0x000fe40000100a00 */
[----:B------:R-:W2:Y:S02]  /*1a890*/  LDL.LU.64 R12, [R1+0xc40] ;  /* 0x000c4000010c7983 */ /* 0x000ea40000300a00 */
[----:B------:R-:W2:Y:S01]  /*1a8a0*/  LDL.LU.64 R14, [R1+0xc48] ;  /* 0x000c4800010e7983 */ /* 0x000ea20000300a00 */
[----:B------:R-:W3:Y:S01]  /*1a8b0*/  LDL.LU.64 R24, [R1+0xc30] ;  /* 0x000c300001187983 */ /* 0x000ee20000300a00 */
[----:B------:R-:W3:Y:S03]  /*1a8c0*/  LDL.LU.64 R26, [R1+0xc38] ;  /* 0x000c3800011a7983 */ /* 0x000ee60000300a00 */
[----:B0-----:R-:W4:Y:S04]  /*1a8d0*/  LDL.64 R16, [R1+0x20] ;  /* 0x0000200001107983 */ /* 0x001f280000100a00 */
[----:B----4-:R0:W-:Y:S04]  /*1a8e0*/  STL.64 [R1+0x3678], R16 ;  /* 0x0036781001007387 */ /* 0x0101e80000100a00 */
[----:B0-----:R-:W4:Y:S04]  /*1a8f0*/  LDL.64 R16, [R1+0x30] ;  /* 0x0000300001107983 */ /* 0x001f280000100a00 */
[----:B----4-:R0:W-:Y:S04]  /*1a900*/  STL.64 [R1+0x3690], R16 ;  /* 0x0036901001007387 */ /* 0x0101e80000100a00 */
[----:B0-----:R-:W4:Y:S04]  /*1a910*/  LDL.64 R16, [R1+0x40] ;  /* 0x0000400001107983 */ /* 0x001f280000100a00 */
[----:B----4-:R0:W-:Y:S04]  /*1a920*/  STL.64 [R1+0x36a0], R16 ;  /* 0x0036a01001007387 */ /* 0x0101e80000100a00 */
[----:B0-----:R-:W4:Y:S01]  /*1a930*/  LDL.64 R16, [R1+0x50] ;  /* 0x0000500001107983 */ /* 0x001f220000100a00 */
[----:B------:R0:W-:Y:S02]  /*1a940*/  STL [R1+0x3638], R7 ;  /* 0x0036380701007387 */ /* 0x0001e40000100800 */
[----:B------:R-:W2:Y:S01]  /*1a950*/  LDL.LU.64 R4, [R1+0xc20] ;  /* 0x000c200001047983 */ /* 0x000ea20000300a00 */
[----:B0-----:R-:W2:Y:S01]  /*1a960*/  LDL.LU.64 R6, [R1+0xc28] ;  /* 0x000c280001067983 */ /* 0x001ea20000300a00 */
[----:B------:R-:W-:Y:S02]  /*1a970*/  STL [R1+0x3614], R10 ;  /* 0x0036140a01007387 */ /* 0x000fe40000100800 */
[----:B------:R-:W2:Y:S02]  /*1a980*/  LDL.64 R8, [R1+0x90] ;  /* 0x0000900001087983 */ /* 0x000ea40000100a00 */
[C---:B--2---:R-:W-:Y:S01]  /*1a990*/  HMMA.16816.F32 R12, R20.reuse, R8, R12 ;  /* 0x00000008140c723c */ /* 0x044fe2000000180c */
[----:B------:R-:W-:Y:S11]  /*1a9a0*/  IMAD.MOV.U32 R11, RZ, RZ, R9 ;  /* 0x000000ffff0b7224 */ /* 0x000ff600078e0009 */
[----:B------:R-:W-:Y:S11]  /*1a9b0*/  @!UPT UIADD3 URZ, URZ, URZ, URZ ;  /* 0x0000003f3f3ff290 */ /* 0x000ff6000fffe03f */
[----:B------:R-:W-:Y:S01]  /*1a9c0*/  STL.64 [R1+0xc40], R12 ;  /* 0x000c400c01007387 */ /* 0x000fe20000100a00 */
[----:B------:R0:W-:Y:S02]  /*1a9d0*/  STL.64 [R1+0xc48], R14 ;  /* 0x000c480e01007387 */ /* 0x0001e40000100a00 */
[----:B------:R1:W-:Y:S02]  /*1a9e0*/  STL [R1+0x36a8], R11 ;  /* 0x0036a80b01007387 */ /* 0x0003e40000100800 */
[----:B0-----:R-:W-:Y:S02]  /*1a9f0*/  IMAD.MOV.U32 R14, RZ, RZ, R8 ;  /* 0x000000ffff0e7224 */ /* 0x001fe400078e0008 */
[----:B------:R-:W2:Y:S01]  /*1aa00*/  LDL.LU.64 R8, [R1+0xc10] ;  /* 0x000c100001087983 */ /* 0x000ea20000300a00 */
[----:B-1----:R-:W2:Y:S02]  /*1aa10*/  LDL.LU.64 R10, [R1+0xc18] ;  /* 0x000c1800010a7983 */ /* 0x002ea40000300a00 */
[----:B------:R-:W-:Y:S02]  /*1aa20*/  STL [R1+0x3644], R14 ;  /* 0x0036440e01007387 */ /* 0x000fe40000100800 */
[----:B------:R-:W3:Y:S02]  /*1aa30*/  LDL.64 R12, [R1+0x80] ;  /* 0x00008000010c7983 */ /* 0x000ee40000100a00 */
[----:B---3--:R-:W-:Y:S01]  /*1aa40*/  HMMA.16816.F32 R24, R20, R12, R24 ;  /* 0x0000000c1418723c */ /* 0x008fe20000001818 */
[----:B------:R-:W-:-:S02]  /*1aa50*/  IMAD.MOV.U32 R15, RZ, RZ, R13 ;  /* 0x000000ffff0f7224 */ /* 0x000fc400078e000d */
[----:B------:R-:W-:Y:S11]  /*1aa60*/  IMAD.MOV.U32 R28, RZ, RZ, R12 ;  /* 0x000000ffff1c7224 */ /* 0x000ff600078e000c */
[----:B------:R-:W-:Y:S09]  /*1aa70*/  @!UPT UIADD3 URZ, URZ, URZ, URZ ;  /* 0x0000003f3f3ff290 */ /* 0x000ff2000fffe03f */
[----:B------:R0:W-:Y:S01]  /*1aa80*/  STL.64 [R1+0xc30], R24 ;  /* 0x000c301801007387 */ /* 0x0001e20000100a00 */
[----:B------:R-:W-:Y:S03]  /*1aa90*/  STL.64 [R1+0xc38], R26 ;  /* 0x000c381a01007387 */ /* 0x000fe60000100a00 */
[----:B0-----:R-:W2:Y:S01]  /*1aaa0*/  LDL.LU.64 R24, [R1+0x36b0] ;  /* 0x0036b00001187983 */ /* 0x001ea20000300a00 */
[----:B------:R-:W-:Y:S02]  /*1aab0*/  STL [R1+0x3670], R15 ;  /* 0x0036700f01007387 */ /* 0x000fe40000100800 */
[----:B------:R-:W3:Y:S02]  /*1aac0*/  LDL.64 R12, [R1+0x70] ;  /* 0x00007000010c7983 */ /* 0x000ee40000100a00 */
[----:B---3--:R-:W-:Y:S11]  /*1aad0*/  HMMA.16816.F32 R4, R20, R12, R4 ;  /* 0x0000000c1404723c */ /* 0x008ff60000001804 */
[----:B------:R-:W-:Y:S11]  /*1aae0*/  @!UPT UIADD3 URZ, URZ, URZ, URZ ;  /* 0x0000003f3f3ff290 */ /* 0x000ff6000fffe03f */
[----:B------:R-:W-:Y:S01]  /*1aaf0*/  @!UPT UIADD3 URZ, URZ, URZ, URZ ;  /* 0x0000003f3f3ff290 */ /* 0x000fe2000fffe03f */
[----:B------:R-:W-:Y:S01]  /*1ab00*/  STL.64 [R1+0xc20], R4 ;  /* 0x000c200401007387 */ /* 0x000fe20000100a00 */
[----:B------:R0:W-:Y:S02]  /*1ab10*/  STL.64 [R1+0xc28], R6 ;  /* 0x000c280601007387 */ /* 0x0001e40000100a00 */
[----:B0-----:R-:W-:-:S05]  /*1ab20*/  IMAD.MOV.U32 R6, RZ, RZ, R12 ;  /* 0x000000ffff067224 */ /* 0x001fca00078e000c */
[----:B------:R2:W-:Y:S02]  /*1ab30*/  STL [R1+0x3698], R6 ;  /* 0x0036980601007387 */ /* 0x0005e40000100800 */
[----:B--2---:R-:W-:Y:S01]  /*1ab40*/  HMMA.16816.F32 R4, R20, R24, R8 ;  /* 0x000000181404723c */ /* 0x004fe20000001808 */
[----:B------:R-:W-:Y:S11]  /*1ab50*/  IMAD.MOV.U32 R29, RZ, RZ, R13 ;  /* 0x000000ffff1d7224 */ /* 0x000ff600078e000d */
[----:B------:R-:W-:Y:S11]  /*1ab60*/  @!UPT UIADD3 URZ, URZ, URZ, URZ ;  /* 0x0000003f3f3ff290 */ /* 0x000ff6000fffe03f */
[----:B------:R0:W-:Y:S01]  /*1ab70*/  STL.64 [R1+0xc10], R4 ;  /* 0x000c100401007387 */ /* 0x0001e20000100a00 */
[----:B------:R1:W-:Y:S02]  /*1ab80*/  STL.64 [R1+0xc18], R6 ;  /* 0x000c180601007387 */ /* 0x0003e40000100a00 */
[----:B------:R-:W4:Y:S02]  /*1ab90*/  LDL.LU.64 R8, [R1+0xc00] ;  /* 0x000c000001087983 */ /* 0x000f240000300a00 */
[----:B------:R-:W4:Y:S01]  /*1aba0*/  LDL.LU.64 R10, [R1+0xc08] ;  /* 0x000c0800010a7983 */ /* 0x000f220000300a00 */
[----:B0-----:R-:W2:Y:S01]  /*1abb0*/  LDL.LU.64 R4, [R1+0xbf0] ;  /* 0x000bf00001047983 */ /* 0x001ea20000300a00 */
[----:B-1----:R-:W2:Y:S02]  /*1abc0*/  LDL.LU.64 R6, [R1+0xbf8] ;  /* 0x000bf80001067983 */ /* 0x002ea40000300a00 */
[----:B------:R-:W3:Y:S02]  /*1abd0*/  LDL.LU.64 R12, [R1+0xbd0] ;  /* 0x000bd000010c7983 */ /* 0x000ee40000300a00 */
[----:B------:R-:W2:Y:S02]  /*1abe0*/  LDL.LU.64 R14, [R1+0xbd8] ;  /* 0x000bd800010e7983 */ /* 0x000ea40000300a00 */
[----:B------:R-:W-:-:S02]  /*1abf0*/  IMAD.MOV.U32 R2, RZ, RZ, R24 ;  /* 0x000000ffff027224 */ /* 0x000fc400078e0018 */
[----:B------:R-:W-:Y:S01]  /*1ac00*/  IMAD.MOV.U32 R0, RZ, RZ, R25 ;  /* 0x000000ffff007224 */ /* 0x000fe200078e0019 */
[----:B--2---:R-:W-:Y:S01]  /*1ac10*/  STL.64 [R1+0x3688], R14 ;  /* 0x0036880e01007387 */ /* 0x004fe20000100a00 */
[----:B---3--:R0:W-:Y:S03]  /*1ac20*/  STL.64 [R1+0x3680], R12 ;  /* 0x0036800c01007387 */ /* 0x0081e60000100a00 */
[----:B0-----:R-:W2:Y:S01]  /*1ac30*/  LDL.LU.64 R12, [R1+0xbe0] ;  /* 0x000be000010c7983 */ /* 0x001ea20000300a00 */
[----:B------:R-:W2:Y:S02]  /*1ac40*/  LDL.LU.64 R14, [R1+0xbe8] ;  /* 0x000be800010e7983 */ /* 0x000ea40000300a00 */
[----:B------:R-:W3:Y:S02]  /*1ac50*/  LDL.LU.64 R24, [R1+0xbb0] ;  /* 0x000bb00001187983 */ /* 0x000ee40000300a00 */
[----:B------:R-:W2:Y:S01]  /*1ac60*/  LDL.LU.64 R26, [R1+0xbb8] ;  /* 0x000bb800011a7983 */ /* 0x000ea20000300a00 */
[C---:B----4-:R-:W-:Y:S01]  /*1ac70*/  HMMA.16816.F32 R8, R20.reuse, R16, R8 ;  /* 0x000000101408723c */ /* 0x050fe20000001808 */
[----:B------:R-:W-:Y:S01]  /*1ac80*/  IMAD.MOV.U32 R3, RZ, RZ, R17 ;  /* 0x000000ffff037224 */ /* 0x000fe200078e0011 */
[----:B--2---:R-:W-:Y:S01]  /*1ac90*/  STL.64 [R1+0x3660], R26 ;  /* 0x0036601a01007387 */ /* 0x004fe20000100a00 */
[----:B---3--:R0:W-:Y:S03]  /*1aca0*/  STL.64 [R1+0x3658], R24 ;  /* 0x0036581801007387 */ /* 0x0081e60000100a00 */
[----:B0-----:R-:W2:Y:S01]  /*1acb0*/  LDL.LU.64 R24, [R1+0xbc0] ;  /* 0x000bc00001187983 */ /* 0x001ea20000300a00 */
[----:B------:R-:W2:Y:S11]  /*1acc0*/  LDL.LU.64 R26, [R1+0xbc8] ;  /* 0x000bc800011a7983 */ /* 0x000eb60000300a00 */
[----:B------:R-:W-:Y:S05]  /*1acd0*/  @!UPT UIADD3 URZ, URZ, URZ, URZ ;  /* 0x0000003f3f3ff290 */ /* 0x000fea000fffe03f */
[----:B------:R-:W-:Y:S02]  /*1ace0*/  STL.64 [R1+0xc00], R8 ;  /* 0x000c000801007387 */ /* 0x000fe40000100a00 */
[----:B------:R0:W-:Y:S02]  /*1acf0*/  STL.64 [R1+0xc08], R10 ;  /* 0x000c080a01007387 */ /* 0x0001e40000100a00 */
[----:B0-----:R-:W3:Y:S01]  /*1ad00*/  LDL.LU R11, [R1+0x36a8] ;  /* 0x0036a800010b7983 */ /* 0x001ee20000300800 */
[----:B------:R-:W-:Y:S02]  /*1ad10*/  IMAD.MOV.U32 R10, RZ, RZ, R16 ;  /* 0x000000ffff0a7224 */ /* 0x000fe400078e0010 */
[----:B------:R-:W4:Y:S02]  /*1ad20*/  LDL.LU.64 R16, [R1+0x36a0] ;  /* 0x0036a00001107983 */ /* 0x000f240000300a00 */
[C---:B----4-:R-:W-:Y:S11]  /*1ad30*/  HMMA.16816.F32 R4, R20.reuse, R16, R4 ;  /* 0x000000101404723c */ /* 0x050ff60000001804 */
[----:B------:R-:W-:Y:S11]  /*1ad40*/  @!UPT UIADD3 URZ, URZ, URZ, URZ ;  /* 0x0000003f3f3ff290 */ /* 0x000ff6000fffe03f */
[----:B------:R-:W-:Y:S01]  /*1ad50*/  @!UPT UIADD3 URZ, URZ, URZ, URZ ;  /* 0x0000003f3f3ff290 */ /* 0x000fe2000fffe03f */
[----:B------:R0:W-:Y:S01]  /*1ad60*/  STL.64 [R1+0xbf0], R4 ;  /* 0x000bf00401007387 */ /* 0x0001e20000100a00 */
[----:B------:R1:W-:Y:S02]  /*1ad70*/  STL.64 [R1+0xbf8], R6 ;  /* 0x000bf80601007387 */ /* 0x0003e40000100a00 */
[----:B0-----:R-:W-:Y:S01]  /*1ad80*/  IMAD.MOV.U32 R4, RZ, RZ, R16 ;  /* 0x000000ffff047224 */ /* 0x001fe200078e0010 */
[----:B-1----:R-:W4:Y:S01]  /*1ad90*/  LDL.LU R6, [R1+0x3698] ;  /* 0x0036980001067983 */ /* 0x002f220000300800 */
[----:B------:R-:W-:Y:S02]  /*1ada0*/  IMAD.MOV.U32 R5, RZ, RZ, R17 ;  /* 0x000000ffff057224 */ /* 0x000fe400078e0011 */
[----:B------:R-:W2:Y:S02]  /*1adb0*/  LDL.LU.64 R16, [R1+0x3690] ;  /* 0x0036900001107983 */ /* 0x000ea40000300a00 */
[----:B--2---:R-:W-:Y:S01]  /*1adc0*/  HMMA.16816.F32 R12, R20, R16, R12 ;  /* 0x00000010140c723c */ /* 0x004fe2000000180c */
[----:B------:R-:W-:-:S02]  /*1add0*/  IMAD.MOV.U32 R8, RZ, RZ, R16 ;  /* 0x000000ffff087224 */ /* 0x000fc400078e0010 */
[----:B------:R-:W-:Y:S11]  /*1ade0*/  IMAD.MOV.U32 R9, RZ, RZ, R17 ;  /* 0x000000ffff097224 */ /* 0x000ff600078e0011 */
[----:B------:R-:W-:Y:S09]  /*1adf0*/  @!UPT UIADD3 URZ, URZ, URZ, URZ ;  /* 0x0000003f3f3ff290 */ /* 0x000ff2000fffe03f */
[----:B------:R-:W-:Y:S01]  /*1ae00*/  STL.64 [R1+0xbe0], R12 ;  /* 0x000be00c01007387 */ /* 0x000fe20000100a00 */
[----:B------:R0:W-:Y:S03]  /*1ae10*/  STL.64 [R1+0xbe8], R14 ;  /* 0x000be80e01007387 */ /* 0x0001e60000100a00 */
[----:B0-----:R-:W2:Y:S01]  /*1ae20*/  LDL.LU.64 R14, [R1+0x3688] ;  /* 0x00368800010e7983 */ /* 0x001ea20000300a00 */
[----:B------:R-:W2:Y:S02]  /*1ae30*/  LDL.LU.64 R12, [R1+0x3680] ;  /* 0x00368000010c7983 */ /* 0x000ea40000300a00 */
[----:B------:R-:W2:Y:S02]  /*1ae40*/  LDL.LU.64 R16, [R1+0x3678] ;  /* 0x0036780001107983 */ /* 0x000ea40000300a00 */
[C---:B--2---:R-:W-:Y:S01]  /*1ae50*/  HMMA.16816.F32 R12, R20.reuse, R16, R12 ;  /* 0x00000010140c723c */ /* 0x044fe2000000180c */
[----:B------:R-:W-:Y:S11]  /*1ae60*/  IMAD.MOV.U32 R7, RZ, RZ, R17 ;  /* 0x000000ffff077224 */ /* 0x000ff600078e0011 */
[----:B------:R-:W-:Y:S11]  /*1ae70*/  @!UPT UIADD3 URZ, URZ, URZ, URZ ;  /* 0x0000003f3f3ff290 */ /* 0x000ff6000fffe03f */
[----:B------:R0:W-:Y:S01]  /*1ae80*/  STL.64 [R1+0xbd0], R12 ;  /* 0x000bd00c01007387 */ /* 0x0001e20000100a00 */
[----:B------:R1:W-:Y:S02]  /*1ae90*/  STL.64 [R1+0xbd8], R14 ;  /* 0x000bd80e01007387 */ /* 0x0003e40000100a00 */
[----:B0-----:R-:W-:Y:S01]  /*1aea0*/  IMAD.MOV.U32 R13, RZ, RZ, R16 ;  /* 0x000000ffff0d7224 */ /* 0x001fe200078e0010 */
[----:B-1----:R-:W2:Y:S01]  /*1aeb0*/  LDL.LU R15, [R1+0x3670] ;  /* 0x00367000010f7983 */ /* 0x002ea20000300800 */
        /* <DEDUP_REMOVED lines=14> */
[----:B------:R0:W-:Y:S01]  /*1afa0*/  STL.64 [R1+0xbb0], R24 ;  /* 0x000bb01801007387 */ /* 0x0001e20000100a00 */
[----:B------:R1:W-:Y:S03]  /*1afb0*/  STL.64 [R1+0xbb8], R26 ;  /* 0x000bb81a01007387 */ /* 0x0003e60000100a00 */
[----:B0-----:R-:W2:Y:S01]  /*1afc0*/  LDL.LU.64 R24, [R1+0xb90] ;  /* 0x000b900001187983 */ /* 0x001ea20000300a00 */
[----:B-1----:R-:W2:Y:S02]  /*1afd0*/  LDL.LU.64 R26, [R1+0xb98] ;  /* 0x000b9800011a7983 */ /* 0x002ea40000300a00 */
        /* <DEDUP_REMOVED lines=11> */
[----:B------:R0:W-:Y:S02]  /*1b090*/  STL.64 [R1+0x3550], R16 ;  /* 0x0035501001007387 */ /* 0x0001e40000100a00 */
[----:B0-----:R-:W-:-:S02]  /*1b0a0*/  IMAD.MOV.U32 R16, RZ, RZ, R8 ;  /* 0x000000ffff107224 */ /* 0x001fc400078e0008 */
[----:B------:R-:W-:Y:S01]  /*1b0b0*/  IMAD.MOV.U32 R17, RZ, RZ, R9 ;  /* 0x000000ffff117224 */ /* 0x000fe200078e0009 */
[----:B------:R-:W2:Y:S01]  /*1b0c0*/  LDL.LU R8, [R1+0x3634] ;  /* 0x0036340001087983 */ /* 0x000ea20000300800 */
[----:B------:R-:W2:Y:S03]  /*1b0d0*/  LDL.LU R9, [R1+0x3630] ;  /* 0x0036300001097983 */ /* 0x000ea60000300800 */
[----:B------:R0:W-:Y:S04]  /*1b0e0*/  STL.64 [R1+0x3568], R16 ;  /* 0x0035681001007387 */ /* 0x0001e80000100a00 */
[----:B0-----:R-:W2:Y:S01]  /*1b0f0*/  LDL.LU.64 R16, [R1+0xba0] ;  /* 0x000ba00001107983 */ /* 0x001ea20000300a00 */
[----:B------:R-:W2:Y:S02]  /*1b100*/  LDL.LU.64 R18, [R1+0xba8] ;  /* 0x000ba80001127983 */ /* 0x000ea40000300a00 */
[C---:B--2---:R-:W-:Y:S11]  /*1b110*/  HMMA.16816.F32 R16, R20.reuse, R12, R16 ;  /* 0x0000000c1410723c */ /* 0x044ff60000001810 */
[----:B------:R-:W-:Y:S11]  /*1b120*/  @!UPT UIADD3 URZ, URZ, URZ, URZ ;  /* 0x0000003f3f3ff290 */ /* 0x000ff6000fffe03f */
[----:B------:R-:W-:Y:S01]  /*1b130*/  @!UPT UIADD3 URZ, URZ, URZ, URZ ;  /* 0x0000003f3f3ff290 */ /* 0x000fe2000fffe03f */
[----:B------:R0:W-:Y:S01]  /*1b140*/  STL.64 [R1+0xba0], R16 ;  /* 0x000ba01001007387 */ /* 0x0001e20000100a00 */
[----:B------:R-:W-:Y:S02]  /*1b150*/  STL.64 [R1+0xba8], R18 ;  /* 0x000ba81201007387 */ /* 0x000fe40000100a00 */
[----:B0-----:R-:W-:Y:S02]  /*1b160*/  IMAD.MOV.U32 R16, RZ, RZ, R4 ;  /* 0x000000ffff107224 */ /* 0x001fe400078e0004 */
[----:B------:R-:W-:Y:S01]  /*1b170*/  IMAD.MOV.U32 R17, RZ, RZ, R5 ;  /* 0x000000ffff117224 */ /* 0x000fe200078e0005 */
[----:B------:R-:W2:Y:S01]  /*1b180*/  LDL.LU R4, [R1+0x362c] ;  /* 0x00362c0001047983 */ /* 0x000ea20000300800 */
[----:B------:R-:W2:Y:S03]  /*1b190*/  LDL.LU R5, [R1+0x3628] ;  /* 0x0036280001057983 */ /* 0x000ea60000300800 */
[----:B------:R0:W-:Y:S04]  /*1b1a0*/  STL.64 [R1+0x3580], R16 ;  /* 0x0035801001007387 */ /* 0x0001e80000100a00 */
[----:B0-----:R-:W2:Y:S01]  /*1b1b0*/  LDL.LU.64 R16, [R1+0x4f0] ;  /* 0x0004f00001107983 */ /* 0x001ea20000300a00 */
[----:B------:R-:W2:Y:S01]  /*1b1c0*/  LDL.LU.64 R18, [R1+0x4f8] ;  /* 0x0004f80001127983 */ /* 0x000ea20000300a00 */
[C---:B------:R-:W-:Y:S01]  /*1b1d0*/  HMMA.16816.F32 R24, R20.reuse, R8, R24 ;  /* 0x000000081418723c */ /* 0x040fe20000001818 */
[----:B------:R-:W-:Y:S11]  /*1b1e0*/  STL.64 [R1+0x3518], R12 ;  /* 0x0035180c01007387 */ /* 0x000ff60000100a00 */
[----:B------:R-:W-:Y:S11]  /*1b1f0*/  @!UPT UIADD3 URZ, URZ, URZ, URZ ;  /* 0x0000003f3f3ff290 */ /* 0x000ff6000fffe03f */
[----:B------:R-:W-:Y:S01]  /*1b200*/  STL.64 [R1+0xb90], R24 ;  /* 0x000b901801007387 */ /* 0x000fe20000100a00 */
[----:B------:R0:W-:Y:S03]  /*1b210*/  STL.64 [R1+0xb98], R26 ;  /* 0x000b981a01007387 */ /* 0x0001e60000100a00 */
[----:B0-----:R-:W3:Y:S01]  /*1b220*/  LDL.LU.64 R26, [R1+0x3620] ;  /* 0x00362000011a7983 */ /* 0x001ee20000300a00 */
[----:B------:R-:W3:Y:S02]  /*1b230*/  LDL.LU.64 R24, [R1+0x3618] ;  /* 0x0036180001187983 */ /* 0x000ee40000300a00 */
[----:B------:R-:W-:Y:S01]  /*1b240*/  STL.64 [R1+0x3510], R8 ;  /* 0x0035100801007387 */ /* 0x000fe20000100a00 */
[----:B--2---:R-:W-:Y:S01]  /*1b250*/  HMMA.16816.F32 R16, R20, R4, R16 ;  /* 0x000000041410723c */ /* 0x004fe20000001810 */
[----:B------:R-:W2:Y:S11]  /*1b260*/  LDL.64 R20, [R1+0xc0] ;  /* 0x0000c00001147983 */ /* 0x000eb60000100a00 */
[----:B------:R-:W-:Y:S11]  /*1b270*/  @!UPT UIADD3 URZ, URZ, URZ, URZ ;  /* 0x0000003f3f3ff290 */ /* 0x000ff6000fffe03f */
[----:B------:R0:W-:Y:S01]  /*1b280*/  STL.64 [R1+0x4f0], R16 ;  /* 0x0004f01001007387 */ /* 0x0001e20000100a00 */
[----:B------:R-:W-:Y:S02]  /*1b290*/  STL.64 [R1+0x4f8], R18 ;  /* 0x0004f81201007387 */ /* 0x000fe40000100a00 */
[----:B0-----:R-:W-:Y:S02]  /*1b2a0*/  IMAD.MOV.U32 R16, RZ, RZ, R10 ;  /* 0x000000ffff107224 */ /* 0x001fe400078e000a */
[----:B------:R-:W-:Y:S01]  /*1b2b0*/  IMAD.MOV.U32 R17, RZ, RZ, R3 ;  /* 0x000000ffff117224 */ /* 0x000fe200078e0003 */
[----:B------:R-:W3:Y:S01]  /*1b2c0*/  LDL.LU R10, [R1+0x3614] ;  /* 0x00361400010a7983 */ /* 0x000ee20000300800 */
[----:B------:R-:W4:Y:S03]  /*1b2d0*/  LDL.LU R3, [R1+0x3610] ;  /* 0x0036100001037983 */ /* 0x000f260000300800 */
[----:B------:R0:W-:Y:S02]  /*1b2e0*/  STL.64 [R1+0x3598], R16 ;  /* 0x0035981001007387 */ /* 0x0001e40000100a00 */
[----:B0-----:R-:W-:-:S02]  /*1b2f0*/  IMAD.MOV.U32 R16, RZ, RZ, R2 ;  /* 0x000000ffff107224 */ /* 0x001fc400078e0002 */
[----:B------:R-:W-:-:S05]  /*1b300*/  IMAD.MOV.U32 R17, RZ, RZ, R0 ;  /* 0x000000ffff117224 */ /* 0x000fca00078e0000 */
[----:B------:R0:W-:Y:S04]  /*1b310*/  STL.64 [R1+0x35b0], R16 ;  /* 0x0035b01001007387 */ /* 0x0001e80000100a00 */
[----:B0-----:R-:W4:Y:S01]  /*1b320*/  LDL.LU.64 R16, [R1+0x4d0] ;  /* 0x0004d00001107983 */ /* 0x001f220000300a00 */
[----:B------:R-:W4:Y:S02]  /*1b330*/  LDL.LU.64 R18, [R1+0x4d8] ;  /* 0x0004d80001127983 */ /* 0x000f240000300a00 */
[----:B------:R-:W-:Y:S02]  /*1b340*/  STL.64 [R1+0x3530], R4 ;  /* 0x0035300401007387 */ /* 0x000fe40000100a00 */
[----:B------:R-:W-:Y:S02]  /*1b350*/  IMAD.MOV.U32 R9, RZ, RZ, R7 ;  /* 0x000000ffff097224 */ /* 0x000fe400078e0007 */
[----:B--2---:R-:W-:-:S02]  /*1b360*/  IMAD.MOV.U32 R2, RZ, RZ, R20 ;  /* 0x000000ffff027224 */ /* 0x004fc400078e0014 */
[----:B------:R-:W-:Y:S02]  /*1b370*/  IMAD.MOV.U32 R0, RZ, RZ, R21 ;  /* 0x000000ffff007224 */ /* 0x000fe400078e0015 */
[----:B---3--:R-:W-:Y:S01]  /*1b380*/  IMAD.MOV.U32 R8, RZ, RZ, R10 ;  /* 0x000000ffff087224 */ /* 0x008fe200078e000a */
[----:B----4-:R-:W-:Y:S07]  /*1b390*/  HMMA.16816.F32 R16, R24, R20, R16 ;  /* 0x000000141810723c */ /* 0x010fee0000001810 */
[----:B------:R-:W-:-:S02]  /*1b3a0*/  IMAD.MOV.U32 R20, RZ, RZ, R28 ;  /* 0x000000ffff147224 */ /* 0x000fc400078e001c */
[----:B------:R-:W-:Y:S11]  /*1b3b0*/  IMAD.MOV.U32 R21, RZ, RZ, R15 ;  /* 0x000000ffff157224 */ /* 0x000ff600078e000f */
[----:B------:R-:W-:Y:S03]  /*1b3c0*/  @!UPT UIADD3 URZ, URZ, URZ, URZ ;  /* 0x0000003f3f3ff290 */ /* 0x000fe6000fffe03f */
[----:B------:R0:W-:Y:S01]  /*1b3d0*/  STL.64 [R1+0x4d0], R16 ;  /* 0x0004d01001007387 */ /* 0x0001e20000100a00 */
[----:B------:R-:W-:Y:S02]  /*1b3e0*/  STL.64 [R1+0x4d8], R18 ;  /* 0x0004d81201007387 */ /* 0x000fe40000100a00 */
[----:B0-----:R-:W-:Y:S02]  /*1b3f0*/  IMAD.MOV.U32 R16, RZ, RZ, R6 ;  /* 0x000000ffff107224 */ /* 0x001fe400078e0006 */
[----:B------:R-:W-:Y:S01]  /*1b400*/  IMAD.MOV.U32 R17, RZ, RZ, R29 ;  /* 0x000000ffff117224 */ /* 0x000fe200078e001d */
[----:B------:R-:W2:Y:S01]  /*1b410*/  LDL.LU R6, [R1+0x360c] ;  /* 0x00360c0001067983 */ /* 0x000ea20000300800 */
[----:B------:R-:W3:Y:S03]  /*1b420*/  LDL.LU R29, [R1+0x3608] ;  /* 0x00360800011d7983 */ /* 0x000ee60000300800 */
[----:B------:R-:W-:Y:S01]  /*1b430*/  STL.64 [R1+0x35c8], R16 ;  /* 0x0035c81001007387 */ /* 0x000fe20000100a00 */
[----:B------:R0:W-:Y:S02]  /*1b440*/  STL.64 [R1+0x35d0], R20 ;  /* 0x0035d01401007387 */ /* 0x0001e40000100a00 */
[----:B0-----:R-:W-:-:S02]  /*1b450*/  IMAD.MOV.U32 R20, RZ, RZ, R14 ;  /* 0x000000ffff147224 */ /* 0x001fc400078e000e */
[----:B------:R-:W-:-:S05]  /*1b460*/  IMAD.MOV.U32 R21, RZ, RZ, R11 ;  /* 0x000000ffff157224 */ /* 0x000fca00078e000b */
[----:B------:R0:W-:Y:S01]  /*1b470*/  STL.64 [R1+0x35e8], R20 ;  /* 0x0035e81401007387 */ /* 0x0001e20000100a00 */
[----:B------:R-:W-:Y:S03]  /*1b480*/  STL.64 [R1+0x35f0], R8 ;  /* 0x0035f00801007387 */ /* 0x000fe60000100a00 */
[----:B0-----:R-:W4:Y:S01]  /*1b490*/  LDL.LU.64 R20, [R1+0x4b0] ;  /* 0x0004b00001147983 */ /* 0x001f220000300a00 */
[----:B------:R-:W2:Y:S03]  /*1b4a0*/  LDL.LU.64 R22, [R1+0x4b8] ;  /* 0x0004b80001167983 */ /* 0x000ea60000300a00 */
[----:B--2---:R-:W-:Y:S01]  /*1b4b0*/  STL.64 [R1+0x3600], R22 ;  /* 0x0036001601007387 */ /* 0x004fe20000100a00 */
[----:B----4-:R0:W-:Y:S03]  /*1b4c0*/  STL.64 [R1+0x35f8], R20 ;  /* 0x0035f81401007387 */ /* 0x0101e60000100a00 */
[----:B0-----:R-:W2:Y:S01]  /*1b4d0*/  LDL.LU.64 R20, [R1+0x4c0] ;  /* 0x0004c00001147983 */ /* 0x001ea20000300a00 */
[----:B------:R-:W2:Y:S02]  /*1b4e0*/  LDL.LU.64 R22, [R1+0x4c8] ;  /* 0x0004c80001167983 */ /* 0x000ea40000300a00 */
[----:B------:R-:W4:Y:S02]  /*1b4f0*/  LDL.LU.64 R16, [R1+0x490] ;  /* 0x0004900001107983 */ /* 0x000f240000300a00 */
[----:B------:R-:W2:Y:S02]  /*1b500*/  LDL.LU.64 R18, [R1+0x498] ;  /* 0x0004980001127983 */ /* 0x000ea40000300a00 */
[----:B------:R-:W-:Y:S01]  /*1b510*/  IMAD.MOV.U32 R8, RZ, RZ, R6 ;  /* 0x000000ffff087224 */ /* 0x000fe200078e0006 */
[----:B--2---:R-:W-:Y:S01]  /*1b520*/  STL.64 [R1+0x35e0], R18 ;  /* 0x0035e01201007387 */ /* 0x004fe20000100a00 */
[----:B----4-:R0:W-:Y:S03]  /*1b530*/  STL.64 [R1+0x35d8], R16 ;  /* 0x0035d81001007387 */ /* 0x0101e60000100a00 */
[----:B0-----:R-:W2:Y:S01]  /*1b540*/  LDL.LU.64 R16, [R1+0x4a0] ;  /* 0x0004a00001107983 */ /* 0x001ea20000300a00 */
[----:B------:R-:W2:Y:S02]  /*1b550*/  LDL.LU.64 R18, [R1+0x4a8] ;  /* 0x0004a80001127983 */ /* 0x000ea40000300a00 */
        /* <DEDUP_REMOVED lines=18> */
[----:B------:R-:W-:-:S07]  /*1b680*/  IMAD.MOV.U32 R9, RZ, RZ, R3 ;  /* 0x000000ffff097224 */ /* 0x000fce00078e0003 */
[C---:B------:R-:W-:Y:S01]  /*1b690*/  HMMA.16816.F32 R8, R24.reuse, R8, R20 ;  /* 0x000000081808723c */ /* 0x040fe20000001814 */
[----:B----4-:R-:W-:Y:S01]  /*1b6a0*/  STL.64 [R1+0x35a8], R6 ;  /* 0x0035a80601007387 */ /* 0x010fe20000100a00 */
[----:B--2---:R0:W-:Y:S03]  /*1b6b0*/  STL.64 [R1+0x35a0], R4 ;  /* 0x0035a00401007387 */ /* 0x0041e60000100a00 */
[----:B0-----:R-:W2:Y:S01]  /*1b6c0*/  LDL.LU.64 R4, [R1+0x470] ;  /* 0x0004700001047983 */ /* 0x001ea20000300a00 */
[----:B------:R-:W4:Y:S03]  /*1b6d0*/  LDL.LU.64 R6, [R1+0x478] ;  /* 0x0004780001067983 */ /* 0x000f260000300a00 */
[----:B----4-:R-:W-:Y:S01]  /*1b6e0*/  STL.64 [R1+0x35c0], R6 ;  /* 0x0035c00601007387 */ /* 0x010fe20000100a00 */
[----:B--2---:R0:W-:Y:S03]  /*1b6f0*/  STL.64 [R1+0x35b8], R4 ;  /* 0x0035b80401007387 */ /* 0x0041e60000100a00 */
[----:B0-----:R-:W2:Y:S01]  /*1b700*/  LDL.LU.64 R4, [R1+0x480] ;  /* 0x0004800001047983 */ /* 0x001ea20000300a00 */
[----:B------:R-:W2:Y:S02]  /*1b710*/  LDL.LU.64 R6, [R1+0x488] ;  /* 0x0004880001067983 */ /* 0x000ea40000300a00 */
[----:B------:R-:W4:Y:S02]  /*1b720*/  LDL.LU.64 R12, [R1+0x410] ;  /* 0x00041000010c7983 */ /* 0x000f240000300a00 */
[----:B------:R-:W4:Y:S01]  /*1b730*/  LDL.LU.64 R14, [R1+0x418] ;  /* 0x00041800010e7983 */ /* 0x000f220000300a00 */
[----:B------:R-:W2:Y:S01]  /*1b740*/  LDL.LU.64 R22, [R1+0x3600] ;  /* 0x0036000001167983 */ /* 0x000ea20000300a00 */
[----:B------:R-:W2:Y:S03]  /*1b750*/  LDL.LU.64 R20, [R1+0x35f8] ;  /* 0x0035f80001147983 */ /* 0x000ea60000300a00 */
[----:B------:R0:W-:Y:S02]  /*1b760*/  STL.64 [R1+0x4c0], R8 ;  /* 0x0004c00801007387 */ /* 0x0001e40000100a00 */
[----:B------:R2:W-:Y:S01]  /*1b770*/  STL.64 [R1+0x4c8], R10 ;  /* 0x0004c80a01007387 */ /* 0x0005e20000100a00 */
        /* <DEDUP_REMOVED lines=67> */
[----:B------:R-:W-:Y:S01]  /*1bbb0*/  STL.64 [R1+0x420], R16 ;  /* 0x0004201001007387 */ /* 0x000fe20000100a00 */
[----:B------:R0:W-:Y:S03]  /*1bbc0*/  STL.64 [R1+0x428], R18 ;  /* 0x0004281201007387 */ /* 0x0001e60000100a00 */
[----:B0-----:R-:W2:Y:S01]  /*1bbd0*/  LDL.LU.64 R18, [R1+0x3528] ;  /* 0x0035280001127983 */ /* 0x001ea20000300a00 */
[----:B------:R-:W4:Y:S02]  /*1bbe0*/  LDL.LU.64 R16, [R1+0x3520] ;  /* 0x0035200001107983 */ /* 0x000f240000300a00 */
[C---:B----4-:R-:W-:Y:S11]  /*1bbf0*/  HMMA.16816.F32 R12, R24.reuse, R16, R12 ;  /* 0x00000010180c723c */ /* 0x050ff6000000180c */
[----:B------:R-:W-:Y:S11]  /*1bc00*/  @!UPT UIADD3 URZ, URZ, URZ, URZ ;  /* 0x0000003f3f3ff290 */ /* 0x000ff6000fffe03f */
[----:B------:R-:W-:Y:S01]  /*1bc10*/  @!UPT UIADD3 URZ, URZ, URZ, URZ ;  /* 0x0000003f3f3ff290 */ /* 0x000fe2000fffe03f */
[----:B------:R0:W-:Y:S01]  /*1bc20*/  STL.64 [R1+0x410], R12 ;  /* 0x0004100c01007387 */ /* 0x0001e20000100a00 */
[----:B------:R-:W-:Y:S03]  /*1bc30*/  STL.64 [R1+0x418], R14 ;  /* 0x0004180e01007387 */ /* 0x000fe60000100a00 */
[----:B0-----:R-:W3:Y:S01]  /*1bc40*/  LDL.LU.64 R12, [R1+0x3518] ;  /* 0x00351800010c7983 */ /* 0x001ee20000300a00 */
[----:B--2---:R-:W-:Y:S02]  /*1bc50*/  STL.64 [R1+0x3480], R18 ;  /* 0x0034801201007387 */ /* 0x004fe40000100a00 */
[----:B------:R0:W-:Y:S02]  /*1bc60*/  STL.64 [R1+0x3478], R16 ;  /* 0x0034781001007387 */ /* 0x0001e40000100a00 */
[----:B0-----:R-:W2:Y:S01]  /*1bc70*/  LDL.LU.64 R16, [R1+0x3f0] ;  /* 0x0003f00001107983 */ /* 0x001ea20000300a00 */
[----:B------:R-:W2:Y:S01]  /*1bc80*/  LDL.LU.64 R18, [R1+0x3f8] ;  /* 0x0003f80001127983 */ /* 0x000ea20000300a00 */
[C---:B---3--:R-:W-:Y:S11]  /*1bc90*/  HMMA.16816.F32 R8, R24.reuse, R12, R8 ;  /* 0x0000000c1808723c */ /* 0x048ff60000001808 */
[----:B------:R-:W-:Y:S11]  /*1bca0*/  @!UPT UIADD3 URZ, URZ, URZ, URZ ;  /* 0x0000003f3f3ff290 */ /* 0x000ff6000fffe03f */
[----:B------:R-:W-:Y:S01]  /*1bcb0*/  @!UPT UIADD3 URZ, URZ, URZ, URZ ;  /* 0x0000003f3f3ff290 */ /* 0x000fe2000fffe03f */
[----:B------:R0:W-:Y:S01]  /*1bcc0*/  STL.64 [R1+0x400], R8 ;  /* 0x0004000801007387 */ /* 0x0001e20000100a00 */
[----:B------:R-:W-:Y:S03]  /*1bcd0*/  STL.64 [R1+0x408], R10 ;  /* 0x0004080a01007387 */ /* 0x000fe60000100a00 */
[----:B0-----:R-:W2:Y:S01]  /*1bce0*/  LDL.LU.64 R8, [R1+0x3510] ;  /* 0x0035100001087983 */ /* 0x001ea20000300a00 */
[----:B------:R-:W-:Y:S02]  /*1bcf0*/  STL [R1+0x3470], R12 ;  /* 0x0034700c01007387 */ /* 0x000fe40000100800 */
[----:B------:R2:W-:Y:S02]  /*1bd00*/  STL [R1+0x346c], R13 ;  /* 0x00346c0d01007387 */ /* 0x0005e40000100800 */
[C---:B--2---:R-:W-:Y:S01]  /*1bd10*/  HMMA.16816.F32 R12, R24.reuse, R8, R16 ;  /* 0x00000008180c723c */ /* 0x044fe20000001810 */
[----:B------:R-:W-:Y:S01]  /*1bd20*/  STL [R1+0x3468], R8 ;  /* 0x0034680801007387 */ /* 0x000fe20000100800 */
[----:B------:R0:W-:Y:S06]  /*1bd30*/  STL [R1+0x3464], R9 ;  /* 0x0034640901007387 */ /* 0x0001ec0000100800 */
[----:B0-----:R-:W-:Y:S01]  /*1bd40*/  HMMA.16816.F32 R8, R24, R4, R20 ;  /* 0x000000041808723c */ /* 0x001fe20000001814 */
[----:B------:R-:W0:Y:S04]  /*1bd50*/  LDSM.16.MT88.4 R20, [R29+0x300] ;  /* 0x000300001d14783b */ /* 0x000e280000004200 */
[----:B------:R-:W1:Y:S10]  /*1bd60*/  LDSM.16.MT88.4 R24, [R29+0x380] ;  /* 0x000380001d18783b */ /* 0x000e740000004200 */
[----:B------:R-:W-:Y:S01]  /*1bd70*/  STL.64 [R1+0x3f0], R12 ;  /* 0x0003f00c01007387 */ /* 0x000fe20000100a00 */
[----:B------:R-:W-:Y:S02]  /*1bd80*/  STL.64 [R1+0x3f8], R14 ;  /* 0x0003f80e01007387 */ /* 0x000fe40000100a00 */
[----:B------:R2:W-:Y:S02]  /*1bd90*/  STL.64 [R1+0x34f0], R4 ;  /* 0x0034f00401007387 */ /* 0x0005e40000100a00 */
[----:B--2---:R-:W2:Y:S03]  /*1bda0*/  LDL.LU.64 R4, [R1+0xa80] ;  /* 0x000a800001047983 */ /* 0x004ea60000300a00 */
[----:B------:R3:W-:Y:S02]  /*1bdb0*/  STL.64 [R1+0xe0], R8 ;  /* 0x0000e00801007387 */ /* 0x0007e40000100a00 */
[----:B------:R4:W-:Y:S02]  /*1bdc0*/  STL.64 [R1+0xe8], R10 ;  /* 0x0000e80a01007387 */ /* 0x0009e40000100a00 */
[----:B------:R-:W2:Y:S02]  /*1bdd0*/  LDL.LU.64 R6, [R1+0xa88] ;  /* 0x000a880001067983 */ /* 0x000ea40000300a00 */
[----:B--2---:R-:W-:Y:S01]  /*1bde0*/  STL.64 [R1+0x3500], R6 ;  /* 0x0035000601007387 */ /* 0x004fe20000100a00 */
[----:B------:R-:W-:Y:S02]  /*1bdf0*/  STL.64 [R1+0x34f8], R4 ;  /* 0x0034f80401007387 */ /* 0x000fe40000100a00 */
[----:B---3--:R-:W2:Y:S02]  /*1be00*/  LDL.LU.64 R8, [R1+0xa70] ;  /* 0x000a700001087983 */ /* 0x008ea40000300a00 */
[----:B----4-:R-:W3:Y:S02]  /*1be10*/  LDL.LU.64 R10, [R1+0xa78] ;  /* 0x000a7800010a7983 */ /* 0x010ee40000300a00 */
[----:B---3--:R-:W-:Y:S01]  /*1be20*/  STL.64 [R1+0x34e8], R10 ;  /* 0x0034e80a01007387 */ /* 0x008fe20000100a00 */
[----:B--2---:R2:W-:Y:S03]  /*1be30*/  STL.64 [R1+0x34e0], R8 ;  /* 0x0034e00801007387 */ /* 0x0045e60000100a00 */
[----:B--2---:R-:W2:Y:S01]  /*1be40*/  LDL.64 R8, [R1+0xb0] ;  /* 0x0000b00001087983 */ /* 0x004ea20000100a00 */
[----:B------:R-:W-:-:S02]  /*1be50*/  IMAD.MOV.U32 R4, RZ, RZ, R2 ;  /* 0x000000ffff047224 */ /* 0x000fc400078e0002 */
[----:B------:R-:W-:Y:S01]  /*1be60*/  IMAD.MOV.U32 R5, RZ, RZ, R0 ;  /* 0x000000ffff057224 */ /* 0x000fe200078e0000 */
[----:B--2---:R2:W-:Y:S04]  /*1be70*/  STL.64 [R1+0x3508], R8 ;  /* 0x0035080801007387 */ /* 0x0045e80000100a00 */
[----:B--2---:R-:W0:Y:S01]  /*1be80*/  LDL.LU.64 R8, [R1+0xa90] ;  /* 0x000a900001087983 */ /* 0x004e220000300a00 */
[----:B------:R-:W0:Y:S02]  /*1be90*/  LDL.LU.64 R10, [R1+0xa98] ;  /* 0x000a9800010a7983 */ /* 0x000e240000300a00 */
[----:B------:R-:W2:Y:S02]  /*1bea0*/  LDL.LU.64 R12, [R1+0xa60] ;  /* 0x000a6000010c7983 */ /* 0x000ea40000300a00 */
[----:B------:R-:W2:Y:S01]  /*1beb0*/  LDL.LU.64 R14, [R1+0xa68] ;  /* 0x000a6800010e7983 */ /* 0x000ea20000300a00 */
[----:B------:R-:W3:Y:S01]  /*1bec0*/  LDL.64 R16, [R1+0x60] ;  /* 0x0000600001107983 */ /* 0x000ee20000100a00 */
[C---:B0-----:R-:W-:Y:S03]  /*1bed0*/  HMMA.16816.F32 R4, R20.reuse, R4, R8 ;  /* 0x000000041404723c */ /* 0x041fe60000001808 */
[----:B---3--:R0:W-:Y:S04]  /*1bee0*/  STL.64 [R1+0x34c8], R16 ;  /* 0x0034c81001007387 */ /* 0x0081e80000100a00 */
[----:B0-----:R-:W2:Y:S01]  /*1bef0*/  LDL.64 R16, [R1+0x90] ;  /* 0x0000900001107983 */ /* 0x001ea20000100a00 */
[----:B-1----:R-:W-:Y:S02]  /*1bf00*/  STL [R1+0x3430], R26 ;  /* 0x0034301a01007387 */ /* 0x002fe40000100800 */
[----:B------:R-:W-:Y:S02]  /*1bf10*/  STL [R1+0x342c], R27 ;  /* 0x00342c1b01007387 */ /* 0x000fe40000100800 */
[----:B------:R0:W-:Y:S02]  /*1bf20*/  STL.64 [R1+0x34c0], R24 ;  /* 0x0034c01801007387 */ /* 0x0001e40000100a00 */
[----:B0-----:R-:W3:Y:S01]  /*1bf30*/  LDL.64 R24, [R1+0xa0] ;  /* 0x0000a00001187983 */ /* 0x001ee20000100a00 */
[----:B------:R-:W-:Y:S02]  /*1bf40*/  STL [R1+0x2c3c], R29 ;  /* 0x002c3c1d01007387 */ /* 0x000fe40000100800 */
[----:B------:R-:W4:Y:S06]  /*1bf50*/  LDL.LU.64 R8, [R1+0x3508] ;  /* 0x0035080001087983 */ /* 0x000f2c0000300a00 */
[----:B------:R-:W-:Y:S01]  /*1bf60*/  STL.64 [R1+0xa90], R4 ;  /* 0x000a900401007387 */ /* 0x000fe20000100a00 */
[----:B------:R0:W-:Y:S04]  /*1bf70*/  STL.64 [R1+0xa98], R6 ;  /* 0x000a980601007387 */ /* 0x0001e80000100a00 */
[----:B0-----:R-:W4:Y:S01]  /*1bf80*/  LDL.LU.64 R6, [R1+0x3500] ;  /* 0x0035000001067983 */ /* 0x001f220000300a00 */
[----:B------:R-:W4:Y:S02]  /*1bf90*/  LDL.LU.64 R4, [R1+0x34f8] ;  /* 0x0034f80001047983 */ /* 0x000f240000300a00 */
[C---:B----4-:R-:W-:Y:S01]  /*1bfa0*/  HMMA.16816.F32 R4, R20.reuse, R8, R4 ;  /* 0x000000081404723c */ /* 0x050fe20000001804 */
[----:B------:R-:W-:Y:S11]  /*1bfb0*/  IMAD.MOV.U32 R0, RZ, RZ, R9 ;  /* 0x000000ffff007224 */ /* 0x000ff600078e0009 */
[----:B------:R-:W-:Y:S11]  /*1bfc0*/  @!UPT UIADD3 URZ, URZ, URZ, URZ ;  /* 0x0000003f3f3ff290 */ /* 0x000ff6000fffe03f */
[----:B------:R0:W-:Y:S01]  /*1bfd0*/  STL.64 [R1+0xa80], R4 ;  /* 0x000a800401007387 */ /* 0x0001e20000100a00 */
[----:B------:R1:W-:Y:S03]  /*1bfe0*/  STL.64 [R1+0xa88], R6 ;  /* 0x000a880601007387 */ /* 0x0003e60000100a00 */
[----:B0-----:R-:W4:Y:S01]  /*1bff0*/  LDL.LU.64 R4, [R1+0x34f0] ;  /* 0x0034f00001047983 */ /* 0x001f220000300a00 */
[----:B-1----:R-:W-:Y:S02]  /*1c000*/  IMAD.MOV.U32 R6, RZ, RZ, R8 ;  /* 0x000000ffff067224 */ /* 0x002fe400078e0008 */
[----:B------:R-:W2:Y:S02]  /*1c010*/  LDL.LU.64 R10, [R1+0x34e8] ;  /* 0x0034e800010a7983 */ /* 0x000ea40000300a00 */
[----:B------:R-:W2:Y:S01]  /*1c020*/  LDL.LU.64 R8, [R1+0x34e0] ;  /* 0x0034e00001087983 */ /* 0x000ea20000300a00 */
[----:B------:R-:W-:Y:S01]  /*1c030*/  STL [R1+0x3448], R0 ;  /* 0x0034480001007387 */ /* 0x000fe20000100800 */
[----:B------:R-:W-:Y:S02]  /*1c040*/  STL [R1+0x3428], R6 ;  /* 0x0034280601007387 */ /* 0x000fe40000100800 */
[----:B---3--:R-:W-:Y:S01]  /*1c050*/  IMAD.MOV.U32 R7, RZ, RZ, R25 ;  /* 0x000000ffff077224 */ /* 0x008fe200078e0019 */
[C---:B--2---:R-:W-:Y:S11]  /*1c060*/  HMMA.16816.F32 R8, R20.reuse, R24, R8 ;  /* 0x000000181408723c */ /* 0x044ff60000001808 */
[----:B------:R-:W-:Y:S11]  /*1c070*/  @!UPT UIADD3 URZ, URZ, URZ, URZ ;  /* 0x0000003f3f3ff290 */ /* 0x000ff6000fffe03f */
[----:B------:R-:W-:Y:S01]  /*1c080*/  @!UPT UIADD3 URZ, URZ, URZ, URZ ;  /* 0x0000003f3f3ff290 */ /* 0x000fe2000fffe03f */
[----:B------:R-:W-:Y:S01]  /*1c090*/  STL.64 [R1+0xa70], R8 ;  /* 0x000a700801007387 */ /* 0x000fe20000100a00 */
[----:B------:R0:W-:Y:S02]  /*1c0a0*/  STL.64 [R1+0xa78], R10 ;  /* 0x000a780a01007387 */ /* 0x0001e40000100a00 */
[----:B0-----:R-:W-:Y:S02]  /*1c0b0*/  IMAD.MOV.U32 R10, RZ, RZ, R24 ;  /* 0x000000ffff0a7224 */ /* 0x001fe400078e0018 */
[----:B------:R-:W-:Y:S01]  /*1c0c0*/  HMMA.16816.F32 R24, R20, R16, R12 ;  /* 0x000000101418723c */ /* 0x000fe2000000180c */
[----:B------:R-:W-:Y:S01]  /*1c0d0*/  STL [R1+0x34d8], R7 ;  /* 0x0034d80701007387 */ /* 0x000fe20000100800 */
[----:B----4-:R0:W-:Y:S02]  /*1c0e0*/  STL.64 [R1+0x34d0], R4 ;  /* 0x0034d00401007387 */ /* 0x0101e40000100a00 */
[----:B------:R-:W-:-:S03]  /*1c0f0*/  IMAD.MOV.U32 R11, RZ, RZ, R17 ;  /* 0x000000ffff0b7224 */ /* 0x000fc600078e0011 */
[----:B------:R-:W-:Y:S01]  /*1c100*/  IMAD.MOV.U32 R14, RZ, RZ, R16 ;  /* 0x000000ffff0e7224 */ /* 0x000fe200078e0010 */
[----:B0-----:R-:W2:Y:S01]  /*1c110*/  LDL.LU.64 R4, [R1+0xa50] ;  /* 0x000a500001047983 */ /* 0x001ea20000300a00 */
[----:B------:R-:W2:Y:S02]  /*1c120*/  LDL.LU.64 R6, [R1+0xa58] ;  /* 0x000a580001067983 */ /* 0x000ea40000300a00 */
[----:B------:R-:W-:Y:S11]  /*1c130*/  STL [R1+0x344c], R10 ;  /* 0x00344c0a01007387 */ /* 0x000ff60000100800 */
[----:B------:R-:W-:Y:S01]  /*1c140*/  @!UPT UIADD3 URZ, URZ, URZ, URZ ;  /* 0x0000003f3f3ff290 */ /* 0x000fe2000fffe03f */
[----:B------:R0:W-:Y:S01]  /*1c150*/  STL.64 [R1+0xa60], R24 ;  /* 0x000a601801007387 */ /* 0x0001e20000100a00 */
[----:B------:R1:W-:Y:S02]  /*1c160*/  STL.64 [R1+0xa68], R26 ;  /* 0x000a681a01007387 */ /* 0x0003e40000100a00 */
[----:B------:R-:W3:Y:S02]  /*1c170*/  LDL.LU.64 R16, [R1+0xa40] ;  /* 0x000a400001107983 */ /* 0x000ee40000300a00 */
[----:B------:R-:W3:Y:S01]  /*1c180*/  LDL.LU.64 R18, [R1+0xa48] ;  /* 0x000a480001127983 */ /* 0x000ee20000300a00 */
[----:B0-----:R-:W4:Y:S01]  /*1c190*/  LDL.LU.64 R24, [R1+0xa30] ;  /* 0x000a300001187983 */ /* 0x001f220000300a00 */
[----:B-1----:R-:W4:Y:S02]  /*1c1a0*/  LDL.LU.64 R26, [R1+0xa38] ;  /* 0x000a3800011a7983 */ /* 0x002f240000300a00 */
[----:B------:R-:W-:Y:S02]  /*1c1b0*/  STL [R1+0x3474], R11 ;  /* 0x0034740b01007387 */ /* 0x000fe40000100800 */
[----:B------:R-:W3:Y:S01]  /*1c1c0*/  LDL.64 R8, [R1+0x70] ;  /* 0x0000700001087983 */ /* 0x000ee20000100a00 */
[----:B------:R-:W-:Y:S01]  /*1c1d0*/  STL [R1+0x3460], R14 ;  /* 0x0034600e01007387 */ /* 0x000fe20000100800 */
[----:B------:R-:W2:Y:S02]  /*1c1e0*/  LDL.64 R12, [R1+0x80] ;  /* 0x00008000010c7983 */ /* 0x000ea40000100a00 */
[----:B--2---:R-:W-:Y:S01]  /*1c1f0*/  HMMA.16816.F32 R4, R20, R12, R4 ;  /* 0x0000000c1404723c */ /* 0x004fe20000001804 */
[----:B------:R-:W-:-:S02]  /*1c200*/  IMAD.MOV.U32 R15, RZ, RZ, R13 ;  /* 0x000000ffff0f7224 */ /* 0x000fc400078e000d */
[----:B------:R-:W-:Y:S11]  /*1c210*/  IMAD.MOV.U32 R28, RZ, RZ, R12 ;  /* 0x000000ffff1c7224 */ /* 0x000ff600078e000c */
[----:B------:R-:W-:Y:S09]  /*1c220*/  @!UPT UIADD3 URZ, URZ, URZ, URZ ;  /* 0x0000003f3f3ff290 */ /* 0x000ff2000fffe03f */
[----:B------:R-:W-:Y:S01]  /*1c230*/  STL.64 [R1+0xa50], R4 ;  /* 0x000a500401007387 */ /* 0x000fe20000100a00 */
[----:B------:R0:W-:Y:S03]  /*1c240*/  STL.64 [R1+0xa58], R6 ;  /* 0x000a580601007387 */ /* 0x0001e60000100a00 */
[----:B0-----:R-:W2:Y:S01]  /*1c250*/  LDL.LU R7, [R1+0x34d8] ;  /* 0x0034d80001077983 */ /* 0x001ea20000300800 */
[----:B------:R-:W2:Y:S02]  /*1c260*/  LDL.LU.64 R4, [R1+0x34d0] ;  /* 0x0034d00001047983 */ /* 0x000ea40000300a00 */
[----:B------:R-:W-:Y:S02]  /*1c270*/  STL [R1+0x34a0], R15 ;  /* 0x0034a00f01007387 */ /* 0x000fe40000100800 */
[----:B------:R-:W2:Y:S01]  /*1c280*/  LDL.64 R12, [R1+0x30] ;  /* 0x00003000010c7983 */ /* 0x000ea20000100a00 */
[----:B---3--:R-:W-:Y:S01]  /*1c290*/  HMMA.16816.F32 R16, R20, R8, R16 ;  /* 0x000000081410723c */ /* 0x008fe20000001810 */
[----:B--2---:R0:W-:Y:S04]  /*1c2a0*/  STL.64 [R1+0x34b0], R12 ;  /* 0x0034b00c01007387 */ /* 0x0041e80000100a00 */
[----:B0-----:R-:W2:Y:S04]  /*1c2b0*/  LDL.64 R12, [R1+0x40] ;  /* 0x00004000010c7983 */ /* 0x001ea80000100a00 */
[----:B--2---:R0:W-:Y:S04]  /*1c2c0*/  STL.64 [R1+0x34b8], R12 ;  /* 0x0034b80c01007387 */ /* 0x0041e80000100a00 */
[----:B0-----:R-:W2:Y:S10]  /*1c2d0*/  LDL.64 R12, [R1+0x50] ;  /* 0x00005000010c7983 */ /* 0x001eb40000100a00 */
[----:B------:R0:W-:Y:S02]  /*1c2e0*/  STL.64 [R1+0xa40], R16 ;  /* 0x000a401001007387 */ /* 0x0001e40000100a00 */
[----:B------:R-:W-:Y:S01]  /*1c2f0*/  STL.64 [R1+0xa48], R18 ;  /* 0x000a481201007387 */ /* 0x000fe20000100a00 */
[----:B0-----:R-:W4:Y:S01]  /*1c300*/  LDL.LU.64 R16, [R1+0x34c8] ;  /* 0x0034c80001107983 */ /* 0x001f220000300a00 */
[----:B------:R-:W-:-:S02]  /*1c310*/  IMAD.MOV.U32 R3, RZ, RZ, R8 ;  /* 0x000000ffff037224 */ /* 0x000fc400078e0008 */
[----:B------:R-:W-:Y:S02]  /*1c320*/  IMAD.MOV.U32 R2, RZ, RZ, R9 ;  /* 0x000000ffff027224 */ /* 0x000fe400078e0009 */
[C---:B----4-:R-:W-:Y:S01]  /*1c330*/  HMMA.16816.F32 R8, R20.reuse, R16, R24 ;  /* 0x000000101408723c */ /* 0x050fe20000001818 */
[----:B------:R-:W-:Y:S02]  /*1c340*/  IMAD.MOV.U32 R6, RZ, RZ, R16 ;  /* 0x000000ffff067224 */ /* 0x000fe400078e0010 */
[----:B------:R-:W-:Y:S11]  /*1c350*/  IMAD.MOV.U32 R29, RZ, RZ, R17 ;  /* 0x000000ffff1d7224 */ /* 0x000ff600078e0011 */
[----:B------:R-:W-:Y:S09]  /*1c360*/  @!UPT UIADD3 URZ, URZ, URZ, URZ ;  /* 0x0000003f3f3ff290 */ /* 0x000ff2000fffe03f */
[----:B------:R0:W-:Y:S01]  /*1c370*/  STL.64 [R1+0xa30], R8 ;  /* 0x000a300801007387 */ /* 0x0001e20000100a00 */
[----:B------:R1:W-:Y:S02]  /*1c380*/  STL.64 [R1+0xa38], R10 ;  /* 0x000a380a01007387 */ /* 0x0003e40000100a00 */
[----:B------:R-:W2:Y:S02]  /*1c390*/  LDL.LU.64 R24, [R1+0xa20] ;  /* 0x000a200001187983 */ /* 0x000ea40000300a00 */
[----:B------:R-:W2:Y:S01]  /*1c3a0*/  LDL.LU.64 R26, [R1+0xa28] ;  /* 0x000a2800011a7983 */ /* 0x000ea20000300a00 */
[----:B0-----:R-:W3:Y:S01]  /*1c3b0*/  LDL.LU.64 R8, [R1+0xa10] ;  /* 0x000a100001087983 */ /* 0x001ee20000300a00 */
[----:B-1----:R-:W3:Y:S02]  /*1c3c0*/  LDL.LU.64 R10, [R1+0xa18] ;  /* 0x000a1800010a7983 */ /* 0x002ee40000300a00 */
[----:B------:R-:W4:Y:S02]  /*1c3d0*/  LDL.LU.64 R16, [R1+0x9e0] ;  /* 0x0009e00001107983 */ /* 0x000f240000300a00 */
[----:B------:R-:W2:Y:S02]  /*1c3e0*/  LDL.LU.64 R18, [R1+0x9e8] ;  /* 0x0009e80001127983 */ /* 0x000ea40000300a00 */
[----:B--2---:R-:W-:Y:S01]  /*1c3f0*/  STL.64 [R1+0x3490], R18 ;  /* 0x0034901201007387 */ /* 0x004fe20000100a00 */
[----:B----4-:R0:W-:Y:S03]  /*1c400*/  STL.64 [R1+0x3488], R16 ;  /* 0x0034881001007387 */ /* 0x0101e60000100a00 */
[----:B0-----:R-:W2:Y:S01]  /*1c410*/  LDL.64 R16, [R1+0x20] ;  /* 0x0000200001107983 */ /* 0x001ea20000100a00 */
[----:B------:R-:W-:Y:S03]  /*1c420*/  HMMA.16816.F32 R24, R20, R12, R24 ;  /* 0x0000000c1418723c */ /* 0x000fe60000001818 */
[----:B--2---:R0:W-:Y:S04]  /*1c430*/  STL.64 [R1+0x34a8], R16 ;  /* 0x0034a81001007387 */ /* 0x0041e80000100a00 */
[----:B0-----:R-:W2:Y:S01]  /*1c440*/  LDL.LU.64 R16, [R1+0xa00] ;  /* 0x000a000001107983 */ /* 0x001ea20000300a00 */
[----:B------:R-:W2:Y:S02]  /*1c450*/  LDL.LU.64 R18, [R1+0xa08] ;  /* 0x000a080001127983 */ /* 0x000ea40000300a00 */
[----:B------:R-:W-:Y:S02]  /*1c460*/  STL.64 [R1+0x3458], R6 ;  /* 0x0034580601007387 */ /* 0x000fe40000100a00 */
[----:B------:R0:W-:Y:S02]  /*1c470*/  STL.64 [R1+0x3450], R4 ;  /* 0x0034500401007387 */ /* 0x0001e40000100a00 */
[----:B0-----:R-:W4:Y:S04]  /*1c480*/  LDL.64 R4, [R1+0x10] ;  /* 0x0000100001047983 */ /* 0x001f280000100a00 */
[----:B----4-:R0:W-:Y:S04]  /*1c490*/  STL.64 [R1+0x3498], R4 ;  /* 0x0034980401007387 */ /* 0x0101e80000100a00 */
[----:B0-----:R-:W4:Y:S01]  /*1c4a0*/  LDL.LU.64 R4, [R1+0x9f0] ;  /* 0x0009f00001047983 */ /* 0x001f220000300a00 */
[----:B------:R-:W4:Y:S02]  /*1c4b0*/  LDL.LU.64 R6, [R1+0x9f8] ;  /* 0x0009f80001067983 */ /* 0x000f240000300a00 */
[----:B------:R0:W-:Y:S02]  /*1c4c0*/  STL.64 [R1+0xa20], R24 ;  /* 0x000a201801007387 */ /* 0x0001e40000100a00 */
[----:B------:R1:W-:Y:S01]  /*1c4d0*/  STL.64 [R1+0xa28], R26 ;  /* 0x000a281a01007387 */ /* 0x0003e20000100a00 */
[----:B0-----:R-:W2:Y:S01]  /*1c4e0*/  LDL.LU.64 R24, [R1+0x34c0] ;  /* 0x0034c00001187983 */ /* 0x001ea20000300a00 */
[----:B-1----:R-:W-:-:S02]  /*1c4f0*/  IMAD.MOV.U32 R26, RZ, RZ, R12 ;  /* 0x000000ffff1a7224 */ /* 0x002fc400078e000c */
[----:B------:R-:W-:Y:S02]  /*1c500*/  IMAD.MOV.U32 R27, RZ, RZ, R13 ;  /* 0x000000ffff1b7224 */ /* 0x000fe400078e000d */
[----:B------:R-:W3:Y:S03]  /*1c510*/  LDL.LU.64 R12, [R1+0x34b8] ;  /* 0x0034b800010c7983 */ /* 0x000ee60000300a00 */
[----:B------:R-:W-:Y:S01]  /*1c520*/  STL.64 [R1+0x3440], R26 ;  /* 0x0034401a01007387 */ /* 0x000fe20000100a00 */
[----:B---3--:R-:W-:Y:S01]  /*1c530*/  HMMA.16816.F32 R8, R20, R12, R8 ;  /* 0x0000000c1408723c */ /* 0x008fe20000001808 */
[----:B--2---:R0:W-:Y:S01]  /*1c540*/  STL.64 [R1+0x3438], R24 ;  /* 0x0034381801007387 */ /* 0x0041e20000100a00 */
[----:B------:R-:W-:-:S03]  /*1c550*/  IMAD.MOV.U32 R0, RZ, RZ, R13 ;  /* 0x000000ffff007224 */ /* 0x000fc600078e000d */
[----:B0-----:R-:W2:Y:S01]  /*1c560*/  LDL.LU.64 R24, [R1+0x9d0] ;  /* 0x0009d00001187983 */ /* 0x001ea20000300a00 */
[----:B------:R-:W2:Y:S11]  /*1c570*/  LDL.LU.64 R26, [R1+0x9d8] ;  /* 0x0009d800011a7983 */ /* 0x000eb60000300a00 */
[----:B------:R-:W-:Y:S06]  /*1c580*/  @!UPT UIADD3 URZ, URZ, URZ, URZ ;  /* 0x0000003f3f3ff290 */ /* 0x000fec000fffe03f */
[----:B------:R-:W-:Y:S01]  /*1c590*/  STL.64 [R1+0xa10], R8 ;  /* 0x000a100801007387 */ /* 0x000fe20000100a00 */
[----:B------:R0:W-:Y:S02]  /*1c5a0*/  STL.64 [R1+0xa18], R10 ;  /* 0x000a180a01007387 */ /* 0x0001e40000100a00 */
[----:B0-----:R-:W-:Y:S02]  /*1c5b0*/  IMAD.MOV.U32 R10, RZ, RZ, R12 ;  /* 0x000000ffff0a7224 */ /* 0x001fe400078e000c */
[----:B------:R-:W3:Y:S02]  /*1c5c0*/  LDL.LU.64 R12, [R1+0x34b0] ;  /* 0x0034b000010c7983 */ /* 0x000ee40000300a00 */
[C---:B---3--:R-:W-:Y:S11]  /*1c5d0*/  HMMA.16816.F32 R16, R20.reuse, R12, R16 ;  /* 0x0000000c1410723c */ /* 0x048ff60000001810 */
[----:B------:R-:W-:Y:S11]  /*1c5e0*/  @!UPT UIADD3 URZ, URZ, URZ, URZ ;  /* 0x0000003f3f3ff290 */ /* 0x000ff6000fffe03f */
[----:B------:R-:W-:Y:S01]  /*1c5f0*/  @!UPT UIADD3 URZ, URZ, URZ, URZ ;  /* 0x0000003f3f3ff290 */ /* 0x000fe2000fffe03f */
[----:B------:R0:W-:Y:S01]  /*1c600*/  STL.64 [R1+0xa00], R16 ;  /* 0x000a001001007387 */ /* 0x0001e20000100a00 */
[----:B------:R-:W-:Y:S03]  /*1c610*/  STL.64 [R1+0xa08], R18 ;  /* 0x000a081201007387 */ /* 0x000fe60000100a00 */
[----:B0-----:R-:W4:Y:S01]  /*1c620*/  LDL.LU.64 R16, [R1+0x34a8] ;  /* 0x0034a80001107983 */ /* 0x001f220000300a00 */
[----:B------:R-:W3:Y:S02]  /*1c630*/  LDL.LU R15, [R1+0x34a0] ;  /* 0x0034a000010f7983 */ /* 0x000ee40000300800 */
[----:B------:R-:W-:Y:S01]  /*1c640*/  IMAD.MOV.U32 R14, RZ, RZ, R13 ;  /* 0x000000ffff0e7224 */ /* 0x000fe200078e000d */
[C---:B----4-:R-:W-:Y:S01]  /*1c650*/  HMMA.16816.F32 R4, R20.reuse, R16, R4 ;  /* 0x000000101404723c */ /* 0x050fe20000001804 */
[----:B------:R-:W-:Y:S02]  /*1c660*/  IMAD.MOV.U32 R13, RZ, RZ, R16 ;  /* 0x000000ffff0d7224 */ /* 0x000fe400078e0010 */
[----:B------:R-:W-:Y:S11]  /*1c670*/  IMAD.MOV.U32 R8, RZ, RZ, R17 ;  /* 0x000000ffff087224 */ /* 0x000ff600078e0011 */
[----:B------:R-:W-:Y:S09]  /*1c680*/  @!UPT UIADD3 URZ, URZ, URZ, URZ ;  /* 0x0000003f3f3ff290 */ /* 0x000ff2000fffe03f */
[----:B------:R0:W-:Y:S01]  /*1c690*/  STL.64 [R1+0x9f0], R4 ;  /* 0x0009f00401007387 */ /* 0x0001e20000100a00 */
[----:B------:R-:W-:Y:S03]  /*1c6a0*/  STL.64 [R1+0x9f8], R6 ;  /* 0x0009f80601007387 */ /* 0x000fe60000100a00 */
[----:B0-----:R-:W4:Y:S01]  /*1c6b0*/  LDL.LU.64 R4, [R1+0x3498] ;  /* 0x0034980001047983 */ /* 0x001f220000300a00 */
[----:B------:R-:W4:Y:S02]  /*1c6c0*/  LDL.LU.64 R18, [R1+0x3490] ;  /* 0x0034900001127983 */ /* 0x000f240000300a00 */
[----:B------:R-:W4:Y:S02]  /*1c6d0*/  LDL.LU.64 R16, [R1+0x3488] ;  /* 0x0034880001107983 */ /* 0x000f240000300a00 */
[----:B----4-:R-:W-:Y:S11]  /*1c6e0*/  HMMA.16816.F32 R16, R20, R4, R16 ;  /* 0x000000041410723c */ /* 0x010ff60000001810 */
[----:B------:R-:W-:Y:S11]  /*1c6f0*/  @!UPT UIADD3 URZ, URZ, URZ, URZ ;  /* 0x0000003f3f3ff290 */ /* 0x000ff6000fffe03f */
[----:B------:R-:W-:Y:S01]  /*1c700*/  @!UPT UIADD3 URZ, URZ, URZ, URZ ;  /* 0x0000003f3f3ff290 */ /* 0x000fe2000fffe03f */
[----:B------:R-:W-:Y:S01]  /*1c710*/  STL.64 [R1+0x9e0], R16 ;  /* 0x0009e01001007387 */ /* 0x000fe20000100a00 */
[----:B------:R0:W-:Y:S03]  /*1c720*/  STL.64 [R1+0x9e8], R18 ;  /* 0x0009e81201007387 */ /* 0x0001e60000100a00 */
[----:B0-----:R-:W4:Y:S01]  /*1c730*/  LDL.LU.64 R18, [R1+0x3480] ;  /* 0x0034800001127983 */ /* 0x001f220000300a00 */
[----:B------:R-:W2:Y:S02]  /*1c740*/  LDL.LU.64 R16, [R1+0x3478] ;  /* 0x0034780001107983 */ /* 0x000ea40000300a00 */
[----:B------:R-:W-:Y:S02]  /*1c750*/  IMAD.MOV.U32 R9, RZ, RZ, R12 ;  /* 0x000000ffff097224 */ /* 0x000fe400078e000c */
[----:B------:R-:W-:Y:S02]  /*1c760*/  IMAD.MOV.U32 R11, RZ, RZ, R4 ;  /* 0x000000ffff0b7224 */ /* 0x000fe400078e0004 */
[----:B------:R-:W-:-:S02]  /*1c770*/  IMAD.MOV.U32 R12, RZ, RZ, R5 ;  /* 0x000000ffff0c7224 */ /* 0x000fc400078e0005 */
[----:B------:R-:W3:Y:S01]  /*1c780*/  LDL.LU.64 R4, [R1+0x9c0] ;  /* 0x0009c00001047983 */ /* 0x000ee20000300a00 */
[----:B------:R-:W3:Y:S01]  /*1c790*/  LDL.LU.64 R6, [R1+0x9c8] ;  /* 0x0009c80001067983 */ /* 0x000ee20000300a00 */
[----:B--2---:R-:W-:Y:S11]  /*1c7a0*/  HMMA.16816.F32 R24, R20, R16, R24 ;  /* 0x000000101418723c */ /* 0x004ff60000001818 */
[----:B------:R-:W-:Y:S11]  /*1c7b0*/  @!UPT UIADD3 URZ, URZ, URZ, URZ ;  /* 0x0000003f3f3ff290 */ /* 0x000ff6000fffe03f */
[----:B------:R-:W-:Y:S01]  /*1c7c0*/  @!UPT UIADD3 URZ, URZ, URZ, URZ ;  /* 0x0000003f3f3ff290 */ /* 0x000fe2000fffe03f */
[----:B------:R0:W-:Y:S01]  /*1c7d0*/  STL.64 [R1+0x9d0], R24 ;  /* 0x0009d01801007387 */ /* 0x0001e20000100a00 */
[----:B------:R1:W-:Y:S03]  /*1c7e0*/  STL.64 [R1+0x9d8], R26 ;  /* 0x0009d81a01007387 */ /* 0x0003e60000100a00 */
[----:B0-----:R-:W2:Y:S01]  /*1c7f0*/  LDL.LU.64 R24, [R1+0x2f0] ;  /* 0x0002f00001187983 */ /* 0x001ea20000300a00 */
[----:B-1----:R-:W2:Y:S02]  /*1c800*/  LDL.LU.64 R26, [R1+0x2f8] ;  /* 0x0002f800011a7983 */ /* 0x002ea40000300a00 */
[----:B----4-:R-:W-:Y:S02]  /*1c810*/  STL.64 [R1+0x3348], R18 ;  /* 0x0033481201007387 */ /* 0x010fe40000100a00 */
[----:B------:R0:W-:Y:S02]  /*1c820*/  STL.64 [R1+0x3340], R16 ;  /* 0x0033401001007387 */ /* 0x0001e40000100a00 */
[----:B0-----:R-:W-:-:S02]  /*1c830*/  IMAD.MOV.U32 R16, RZ, RZ, R11 ;  /* 0x000000ffff107224 */ /* 0x001fc400078e000b */
[----:B------:R-:W-:Y:S01]  /*1c840*/  IMAD.MOV.U32 R17, RZ, RZ, R12 ;  /* 0x000000ffff117224 */ /* 0x000fe200078e000c */
[----:B------:R-:W4:Y:S01]  /*1c850*/  LDL.LU R11, [R1+0x3474] ;  /* 0x00347400010b7983 */ /* 0x000f220000300800 */
[----:B------:R-:W3:Y:S03]  /*1c860*/  LDL.LU R12, [R1+0x3470] ;  /* 0x00347000010c7983 */ /* 0x000ee60000300800 */
[----:B------:R0:W-:Y:S02]  /*1c870*/  STL.64 [R1+0x3358], R16 ;  /* 0x0033581001007387 */ /* 0x0001e40000100a00 */
[----:B0-----:R-:W-:Y:S02]  /*1c880*/  IMAD.MOV.U32 R16, RZ, RZ, R13 ;  /* 0x000000ffff107224 */ /* 0x001fe400078e000d */
[----:B------:R-:W3:Y:S01]  /*1c890*/  LDL.LU R13, [R1+0x346c] ;  /* 0x00346c00010d7983 */ /* 0x000ee20000300800 */
[----:B------:R-:W-:-:S02]  /*1c8a0*/  IMAD.MOV.U32 R17, RZ, RZ, R8 ;  /* 0x000000ffff117224 */ /* 0x000fc400078e0008 */
[----:B------:R-:W2:Y:S03]  /*1c8b0*/  LDL.LU R8, [R1+0x3468] ;  /* 0x0034680001087983 */ /* 0x000ea60000300800 */
[----:B------:R0:W-:Y:S02]  /*1c8c0*/  STL.64 [R1+0x3370], R16 ;  /* 0x0033701001007387 */ /* 0x0001e40000100a00 */
[----:B0-----:R-:W-:Y:S02]  /*1c8d0*/  IMAD.MOV.U32 R16, RZ, RZ, R9 ;  /* 0x000000ffff107224 */ /* 0x001fe400078e0009 */
[----:B------:R-:W-:Y:S01]  /*1c8e0*/  IMAD.MOV.U32 R17, RZ, RZ, R14 ;  /* 0x000000ffff117224 */ /* 0x000fe200078e000e */
[----:B------:R-:W2:Y:S01]  /*1c8f0*/  LDL.LU R9, [R1+0x3464] ;  /* 0x0034640001097983 */ /* 0x000ea20000300800 */
[----:B------:R-:W2:Y:S03]  /*1c900*/  LDL.LU R14, [R1+0x3460] ;  /* 0x00346000010e7983 */ /* 0x000ea60000300800 */
[----:B------:R0:W-:Y:S04]  /*1c910*/  STL.64 [R1+0x3388], R16 ;  /* 0x0033881001007387 */ /* 0x0001e80000100a00 */
[----:B0-----:R-:W2:Y:S01]  /*1c920*/  LDL.LU.64 R16, [R1+0x9b0] ;  /* 0x0009b00001107983 */ /* 0x001ea20000300a00 */
[----:B------:R-:W2:Y:S01]  /*1c930*/  LDL.LU.64 R18, [R1+0x9b8] ;  /* 0x0009b80001127983 */ /* 0x000ea20000300a00 */
[C---:B---3--:R-:W-:Y:S11]  /*1c940*/  HMMA.16816.F32 R4, R20.reuse, R12, R4 ;  /* 0x0000000c1404723c */ /* 0x048ff60000001804 */
[----:B------:R-:W-:Y:S11]  /*1c950*/  @!UPT UIADD3 URZ, URZ, URZ, URZ ;  /* 0x0000003f3f3ff290 */ /* 0x000ff6000fffe03f */
[----:B------:R-:W-:Y:S01]  /*1c960*/  @!UPT UIADD3 URZ, URZ, URZ, URZ ;  /* 0x0000003f3f3ff290 */ /* 0x000fe2000fffe03f */
[----:B------:R-:W-:Y:S01]  /*1c970*/  STL.64 [R1+0x9c0], R4 ;  /* 0x0009c00401007387 */ /* 0x000fe20000100a00 */
[----:B------:R0:W-:Y:S03]  /*1c980*/  STL.64 [R1+0x9c8], R6 ;  /* 0x0009c80601007387 */ /* 0x0001e60000100a00 */
[----:B0-----:R-:W3:Y:S01]  /*1c990*/  LDL.LU.64 R6, [R1+0x3458] ;  /* 0x0034580001067983 */ /* 0x001ee20000300a00 */
[----:B------:R-:W3:Y:S01]  /*1c9a0*/  LDL.LU.64 R4, [R1+0x3450] ;  /* 0x0034500001047983 */ /* 0x000ee20000300a00 */
[C---:B--2---:R-:W-:Y:S01]  /*1c9b0*/  HMMA.16816.F32 R16, R20.reuse, R8, R16 ;  /* 0x000000081410723c */ /* 0x044fe20000001810 */
[----:B------:R-:W-:Y:S11]  /*1c9c0*/  STL.64 [R1+0x3338], R12 ;  /* 0x0033380c01007387 */ /* 0x000ff60000100a00 */
[----:B------:R-:W-:Y:S11]  /*1c9d0*/  @!UPT UIADD3 URZ, URZ, URZ, URZ ;  /* 0x0000003f3f3ff290 */ /* 0x000ff6000fffe03f */
[----:B------:R0:W-:Y:S01]  /*1c9e0*/  STL.64 [R1+0x9b0], R16 ;  /* 0x0009b01001007387 */ /* 0x0001e20000100a00 */
[----:B------:R-:W-:Y:S02]  /*1c9f0*/  STL.64 [R1+0x9b8], R18 ;  /* 0x0009b81201007387 */ /* 0x000fe40000100a00 */
[----:B0-----:R-:W-:Y:S02]  /*1ca00*/  IMAD.MOV.U32 R16, RZ, RZ, R10 ;  /* 0x000000ffff107224 */ /* 0x001fe400078e000a */
[----:B------:R-:W-:Y:S01]  /*1ca10*/  IMAD.MOV.U32 R17, RZ, RZ, R0 ;  /* 0x000000ffff117224 */ /* 0x000fe200078e0000 */
[----:B------:R-:W2:Y:S01]  /*1ca20*/  LDL.LU R10, [R1+0x344c] ;  /* 0x00344c00010a7983 */ /* 0x000ea20000300800 */
[----:B------:R-:W2:Y:S03]  /*1ca30*/  LDL.LU R0, [R1+0x3448] ;  /* 0x0034480001007983 */ /* 0x000ea60000300800 */
[----:B------:R0:W-:Y:S04]  /*1ca40*/  STL.64 [R1+0x33a0], R16 ;  /* 0x0033a01001007387 */ /* 0x0001e80000100a00 */
[----:B0-----:R-:W2:Y:S01]  /*1ca50*/  LDL.64 R16, [R1+0xc0] ;  /* 0x0000c00001107983 */ /* 0x001ea20000100a00 */
[----:B------:R-:W-:Y:S01]  /*1ca60*/  STL.64 [R1+0x3330], R8 ;  /* 0x0033300801007387 */ /* 0x000fe20000100a00 */
[----:B---3--:R-:W-:Y:S02]  /*1ca70*/  HMMA.16816.F32 R20, R20, R4, R24 ;  /* 0x000000041414723c */ /* 0x008fe40000001818 */
[----:B------:R-:W3:Y:S01]  /*1ca80*/  LDL.LU.64 R26, [R1+0x3440] ;  /* 0x00344000011a7983 */ /* 0x000ee20000300a00 */
[----:B------:R-:W2:Y:S11]  /*1ca90*/  LDL.LU.64 R24, [R1+0x3438] ;  /* 0x0034380001187983 */ /* 0x000eb60000300a00 */
[----:B------:R-:W-:Y:S09]  /*1caa0*/  @!UPT UIADD3 URZ, URZ, URZ, URZ ;  /* 0x0000003f3f3ff290 */ /* 0x000ff2000fffe03f */
[----:B------:R3:W-:Y:S01]  /*1cab0*/  STL.64 [R1+0x2f0], R20 ;  /* 0x0002f01401007387 */ /* 0x0007e20000100a00 */
[----:B------:R-:W-:Y:S02]  /*1cac0*/  STL.64 [R1+0x2f8], R22 ;  /* 0x0002f81601007387 */ /* 0x000fe40000100a00 */
[----:B---3--:R-:W-:Y:S02]  /*1cad0*/  IMAD.MOV.U32 R20, RZ, RZ, R26 ;  /* 0x000000ffff147224 */ /* 0x008fe400078e001a */
[----:B------:R-:W-:Y:S01]  /*1cae0*/  IMAD.MOV.U32 R21, RZ, RZ, R27 ;  /* 0x000000ffff157224 */ /* 0x000fe200078e001b */
[----:B------:R-:W3:Y:S01]  /*1caf0*/  LDL.LU R26, [R1+0x3430] ;  /* 0x00343000011a7983 */ /* 0x000ee20000300800 */
[----:B------:R-:W3:Y:S03]  /*1cb00*/  LDL.LU R27, [R1+0x342c] ;  /* 0x00342c00011b7983 */ /* 0x000ee60000300800 */
[----:B------:R0:W-:Y:S02]  /*1cb10*/  STL.64 [R1+0x33a8], R20 ;  /* 0x0033a81401007387 */ /* 0x0001e40000100a00 */
[----:B0-----:R-:W-:-:S02]  /*1cb20*/  IMAD.MOV.U32 R20, RZ, RZ, R6 ;  /* 0x000000ffff147224 */ /* 0x001fc400078e0006 */
[----:B------:R-:W-:Y:S01]  /*1cb30*/  IMAD.MOV.U32 R21, RZ, RZ, R29 ;  /* 0x000000ffff157224 */ /* 0x000fe200078e001d */
[----:B------:R-:W3:Y:S04]  /*1cb40*/  LDL.LU R6, [R1+0x3428] ;  /* 0x0034280001067983 */ /* 0x000ee80000300800 */
[----:B------:R0:W-:Y:S02]  /*1cb50*/  STL.64 [R1+0x33c0], R20 ;  /* 0x0033c01401007387 */ /* 0x0001e40000100a00 */
[----:B0-----:R-:W-:Y:S02]  /*1cb60*/  IMAD.MOV.U32 R20, RZ, RZ, R3 ;  /* 0x000000ffff147224 */ /* 0x001fe400078e0003 */
[----:B------:R-:W-:-:S05]  /*1cb70*/  IMAD.MOV.U32 R21, RZ, RZ, R2 ;  /* 0x000000ffff157224 */ /* 0x000fca00078e0002 */
[----:B------:R0:W-:Y:S04]  /*1cb80*/  STL.64 [R1+0x33d8], R20 ;  /* 0x0033d81401007387 */ /* 0x0001e80000100a00 */
[----:B0-----:R-:W3:Y:S01]  /*1cb90*/  LDL.LU.64 R20, [R1+0x2d0] ;  /* 0x0002d00001147983 */ /* 0x001ee20000300a00 */
[----:B------:R-:W3:Y:S02]  /*1cba0*/  LDL.LU.64 R22, [R1+0x2d8] ;  /* 0x0002d80001167983 */ /* 0x000ee40000300a00 */
[----:B------:R-:W-:Y:S02]  /*1cbb0*/  STL.64 [R1+0x3350], R4 ;  /* 0x0033500401007387 */ /* 0x000fe40000100a00 */
[----:B--2---:R-:W-:Y:S02]  /*1cbc0*/  IMAD.MOV.U32 R8, RZ, RZ, R10 ;  /* 0x000000ffff087224 */ /* 0x004fe400078e000a */
[----:B------:R-:W-:Y:S01]  /*1cbd0*/  IMAD.MOV.U32 R9, RZ, RZ, R7 ;  /* 0x000000ffff097224 */ /* 0x000fe200078e0007 */
[----:B---3--:R-:W-:Y:S11]  /*1cbe0*/  HMMA.16816.F32 R20, R24, R16, R20 ;  /* 0x000000101814723c */ /* 0x008ff60000001814 */
[----:B------:R-:W-:Y:S11]  /*1cbf0*/  @!UPT UIADD3 URZ, URZ, URZ, URZ ;  /* 0x0000003f3f3ff290 */ /* 0x000ff6000fffe03f */
[----:B------:R-:W-:Y:S01]  /*1cc00*/  @!UPT UIADD3 URZ, URZ, URZ, URZ ;  /* 0x0000003f3f3ff290 */ /* 0x000fe2000fffe03f */
[----:B------:R0:W-:Y:S01]  /*1cc10*/  STL.64 [R1+0x2d0], R20 ;  /* 0x0002d01401007387 */ /* 0x0001e20000100a00 */
[----:B------:R-:W-:Y:S02]  /*1cc20*/  STL.64 [R1+0x2d8], R22 ;  /* 0x0002d81601007387 */ /* 0x000fe40000100a00 */
[----:B0-----:R-:W-:Y:S02]  /*1cc30*/  IMAD.MOV.U32 R20, RZ, RZ, R28 ;  /* 0x000000ffff147224 */ /* 0x001fe400078e001c */
[----:B------:R-:W-:-:S05]  /*1cc40*/  IMAD.MOV.U32 R21, RZ, RZ, R15 ;  /* 0x000000ffff157224 */ /* 0x000fca00078e000f */
[----:B------:R0:W-:Y:S02]  /*1cc50*/  STL.64 [R1+0x33f0], R20 ;  /* 0x0033f01401007387 */ /* 0x0001e40000100a00 */
[----:B0-----:R-:W-:Y:S02]  /*1cc60*/  IMAD.MOV.U32 R20, RZ, RZ, R14 ;  /* 0x000000ffff147224 */ /* 0x001fe400078e000e */
[----:B----4-:R-:W-:-:S05]  /*1cc70*/  IMAD.MOV.U32 R21, RZ, RZ, R11 ;  /* 0x000000ffff157224 */ /* 0x010fca00078e000b */
[----:B------:R0:W-:Y:S01]  /*1cc80*/  STL.64 [R1+0x3408], R20 ;  /* 0x0034081401007387 */ /* 0x0001e20000100a00 */
[----:B------:R-:W-:Y:S03]  /*1cc90*/  STL.64 [R1+0x3410], R8 ;  /* 0x0034100801007387 */ /* 0x000fe60000100a00 */
[----:B0-----:R-:W2:Y:S01]  /*1cca0*/  LDL.LU.64 R20, [R1+0x2b0] ;  /* 0x0002b00001147983 */ /* 0x001ea20000300a00 */
[----:B------:R-:W3:Y:S02]  /*1ccb0*/  LDL.LU.64 R22, [R1+0x2b8] ;  /* 0x0002b80001167983 */ /* 0x000ee40000300a00 */
[----:B------:R-:W-:Y:S02]  /*1ccc0*/  IMAD.MOV.U32 R3, RZ, RZ, R16 ;  /* 0x000000ffff037224 */ /* 0x000fe400078e0010 */
[----:B------:R-:W-:Y:S01]  /*1ccd0*/  IMAD.MOV.U32 R2, RZ, RZ, R17 ;  /* 0x000000ffff027224 */ /* 0x000fe200078e0011 */
[----:B---3--:R-:W-:Y:S01]  /*1cce0*/  STL.64 [R1+0x3420], R22 ;  /* 0x0034201601007387 */ /* 0x008fe20000100a00 */
        /* <DEDUP_REMOVED lines=40> */
[----:B------:R-:W2:Y:S01]  /*1cf70*/  LDL R0, [R1+0x10d4] ;  /* 0x0010d40001007983 */ /* 0x000ea20000100800 */
[----:B------:R-:W2:Y:S02]  /*1cf80*/  LDL.LU.64 R22, [R1+0x3420] ;  /* 0x0034200001167983 */ /* 0x000ea40000300a00 */
[----:B------:R-:W2:Y:S02]  /*1cf90*/  LDL.LU.64 R20, [R1+0x3418] ;  /* 0x0034180001147983 */ /* 0x000ea40000300a00 */
[----:B------:R0:W-:Y:S01]  /*1cfa0*/  STL.64 [R1+0x2c0], R8 ;  /* 0x0002c00801007387 */ /* 0x0001e20000100a00 */
[----:B------:R2:W-:Y:S04]  /*1cfb0*/  STL.64 [R1+0x2c8], R10 ;  /* 0x0002c80a01007387 */ /* 0x0005e80000100a00 */
        /* <DEDUP_REMOVED lines=76> */
[----:B0-----:R-:W4:Y:S01]  /*1d480*/  LDL.LU.64 R12, [R1+0x3338] ;  /* 0x00333800010c7983 */ /* 0x001f220000300a00 */
[----:B--2---:R-:W-:Y:S02]  /*1d490*/  STL.64 [R1+0x32b0], R18 ;  /* 0x0032b01201007387 */ /* 0x004fe40000100a00 */
[----:B------:R0:W-:Y:S02]  /*1d4a0*/  STL.64 [R1+0x32a8], R16 ;  /* 0x0032a81001007387 */ /* 0x0001e40000100a00 */
[----:B0-----:R-:W2:Y:S01]  /*1d4b0*/  LDL.LU.64 R16, [R1+0x1f0] ;  /* 0x0001f00001107983 */ /* 0x001ea20000300a00 */
[----:B------:R-:W2:Y:S01]  /*1d4c0*/  LDL.LU.64 R18, [R1+0x1f8] ;  /* 0x0001f80001127983 */ /* 0x000ea20000300a00 */
[C---:B----4-:R-:W-:Y:S11]  /*1d4d0*/  HMMA.16816.F32 R8, R24.reuse, R12, R8 ;  /* 0x0000000c1808723c */ /* 0x050ff60000001808 */
[----:B------:R-:W-:Y:S11]  /*1d4e0*/  @!UPT UIADD3 URZ, URZ, URZ, URZ ;  /* 0x0000003f3f3ff290 */ /* 0x000ff6000fffe03f */
[----:B------:R-:W-:Y:S01]  /*1d4f0*/  @!UPT UIADD3 URZ, URZ, URZ, URZ ;  /* 0x0000003f3f3ff290 */ /* 0x000fe2000fffe03f */
[----:B------:R0:W-:Y:S01]  /*1d500*/  STL.64 [R1+0x200], R8 ;  /* 0x0002000801007387 */ /* 0x0001e20000100a00 */
[----:B------:R-:W-:Y:S03]  /*1d510*/  STL.64 [R1+0x208], R10 ;  /* 0x0002080a01007387 */ /* 0x000fe60000100a00 */
[----:B0-----:R-:W2:Y:S01]  /*1d520*/  LDL.LU.64 R8, [R1+0x3330] ;  /* 0x0033300001087983 */ /* 0x001ea20000300a00 */
[----:B------:R0:W-:Y:S03]  /*1d530*/  STL.64 [R1+0x3318], R12 ;  /* 0x0033180c01007387 */ /* 0x0001e60000100a00 */
[----:B0-----:R-:W4:Y:S01]  /*1d540*/  LDL.64 R12, [R1+0xb0] ;  /* 0x0000b000010c7983 */ /* 0x001f220000100a00 */
[C---:B--2---:R-:W-:Y:S03]  /*1d550*/  HMMA.16816.F32 R16, R24.reuse, R8, R16 ;  /* 0x000000081810723c */ /* 0x044fe60000001810 */
[----:B----4-:R-:W-:Y:S01]  /*1d560*/  STL.64 [R1+0x3320], R12 ;  /* 0x0033200c01007387 */ /* 0x010fe20000100a00 */
[----:B------:R-:W-:Y:S02]  /*1d570*/  STL [R1+0x3284], R8 ;  /* 0x0032840801007387 */ /* 0x000fe40000100800 */
[----:B------:R3:W-:Y:S02]  /*1d580*/  STL [R1+0x3280], R9 ;  /* 0x0032800901007387 */ /* 0x0007e40000100800 */
[----:B---3--:R-:W-:Y:S11]  /*1d590*/  HMMA.16816.F32 R8, R24, R4, R20 ;  /* 0x000000041808723c */ /* 0x008ff60000001814 */
[----:B------:R-:W-:Y:S04]  /*1d5a0*/  @!UPT UIADD3 URZ, URZ, URZ, URZ ;  /* 0x0000003f3f3ff290 */ /* 0x000fe8000fffe03f */
[----:B------:R-:W-:Y:S01]  /*1d5b0*/  STL.64 [R1+0x1f0], R16 ;  /* 0x0001f01001007387 */ /* 0x000fe20000100a00 */
[----:B------:R-:W-:Y:S02]  /*1d5c0*/  STL.64 [R1+0x1f8], R18 ;  /* 0x0001f81201007387 */ /* 0x000fe40000100a00 */
[----:B------:R0:W-:Y:S01]  /*1d5d0*/  STL.64 [R1+0x3328], R4 ;  /* 0x0033280401007387 */ /* 0x0001e20000100a00 */
[----:B------:R-:W1:Y:S04]  /*1d5e0*/  LDSM.16.MT88.4 R20, [R0] ;  /* 0x000000000014783b */ /* 0x000e680000004200 */
[----:B------:R-:W2:Y:S04]  /*1d5f0*/  LDSM.16.MT88.4 R24, [R0+0x80] ;  /* 0x000080000018783b */ /* 0x000ea80000004200 */
[----:B0-----:R-:W1:Y:S04]  /*1d600*/  LDL.LU.64 R4, [R1+0x1070] ;  /* 0x0010700001047983 */ /* 0x001e680000300a00 */
[----:B------:R0:W-:Y:S01]  /*1d610*/  STL.64 [R1+0xd0], R8 ;  /* 0x0000d00801007387 */ /* 0x0001e20000100a00 */
[----:B------:R3:W-:Y:S02]  /*1d620*/  STL.64 [R1+0xd8], R10 ;  /* 0x0000d80a01007387 */ /* 0x0007e40000100a00 */
[----:B------:R-:W1:Y:S01]  /*1d630*/  LDL.LU.64 R6, [R1+0x1078] ;  /* 0x0010780001067983 */ /* 0x000e620000300a00 */
[----:B0-----:R-:W4:Y:S01]  /*1d640*/  LDL.LU.64 R8, [R1+0x1050] ;  /* 0x0010500001087983 */ /* 0x001f220000300a00 */
[----:B---3--:R-:W4:Y:S02]  /*1d650*/  LDL.LU.64 R10, [R1+0x1058] ;  /* 0x00105800010a7983 */ /* 0x008f240000300a00 */
[----:B------:R-:W3:Y:S02]  /*1d660*/  LDL.64 R16, [R1+0x50] ;  /* 0x0000500001107983 */ /* 0x000ee40000100a00 */
[----:B------:R-:W-:-:S02]  /*1d670*/  IMAD.MOV.U32 R12, RZ, RZ, R3 ;  /* 0x000000ffff0c7224 */ /* 0x000fc400078e0003 */
[----:B------:R-:W-:-:S07]  /*1d680*/  IMAD.MOV.U32 R13, RZ, RZ, R2 ;  /* 0x000000ffff0d7224 */ /* 0x000fce00078e0002 */
[C---:B-1----:R-:W-:Y:S01]  /*1d690*/  HMMA.16816.F32 R12, R20.reuse, R12, R4 ;  /* 0x0000000c140c723c */ /* 0x042fe20000001804 */
[----:B---3--:R0:W-:Y:S04]  /*1d6a0*/  STL.64 [R1+0x32e0], R16 ;  /* 0x0032e01001007387 */ /* 0x0081e80000100a00 */
[----:B0-----:R-:W4:Y:S01]  /*1d6b0*/  LDL.64 R16, [R1+0xa0] ;  /* 0x0000a00001107983 */ /* 0x001f220000100a00 */
[----:B--2---:R-:W-:Y:S02]  /*1d6c0*/  STL [R1+0x3258], R24 ;  /* 0x0032581801007387 */ /* 0x004fe40000100800 */
[----:B------:R0:W-:Y:S02]  /*1d6d0*/  STL [R1+0x3254], R25 ;  /* 0x0032541901007387 */ /* 0x0001e40000100800 */
[----:B------:R-:W-:Y:S01]  /*1d6e0*/  STL [R1+0x3250], R26 ;  /* 0x0032501a01007387 */ /* 0x000fe20000100800 */
[----:B------:R1:W-:Y:S04]  /*1d6f0*/  STL [R1+0x324c], R27 ;  /* 0x00324c1b01007387 */ /* 0x0003e80000100800 */
[----:B0-----:R-:W2:Y:S01]  /*1d700*/  LDL.LU.64 R24, [R1+0x1060] ;  /* 0x0010600001187983 */ /* 0x001ea20000300a00 */
[----:B-1----:R-:W2:Y:S02]  /*1d710*/  LDL.LU.64 R26, [R1+0x1068] ;  /* 0x00106800011a7983 */ /* 0x002ea40000300a00 */
[----:B------:R-:W-:Y:S01]  /*1d720*/  STL [R1+0x3248], R0 ;  /* 0x0032480001007387 */ /* 0x000fe20000100800 */
[----:B------:R-:W3:Y:S04]  /*1d730*/  LDL.LU.64 R4, [R1+0x3328] ;  /* 0x0033280001047983 */ /* 0x000ee80000300a00 */
[----:B------:R0:W-:Y:S01]  /*1d740*/  STL.64 [R1+0x1070], R12 ;  /* 0x0010700c01007387 */ /* 0x0001e20000100a00 */
[----:B------:R1:W-:Y:S03]  /*1d750*/  STL.64 [R1+0x1078], R14 ;  /* 0x0010780e01007387 */ /* 0x0003e60000100a00 */
[----:B0-----:R-:W2:Y:S02]  /*1d760*/  LDL.LU.64 R12, [R1+0x3320] ;  /* 0x00332000010c7983 */ /* 0x001ea40000300a00 */
[----:B--2---:R-:W-:Y:S01]  /*1d770*/  HMMA.16816.F32 R24, R20, R12, R24 ;  /* 0x0000000c1418723c */ /* 0x004fe20000001818 */
[----:B------:R-:W-:-:S02]  /*1d780*/  IMAD.MOV.U32 R7, RZ, RZ, R12 ;  /* 0x000000ffff077224 */ /* 0x000fc400078e000c */
[----:B------:R-:W-:Y:S11]  /*1d790*/  IMAD.MOV.U32 R6, RZ, RZ, R13 ;  /* 0x000000ffff067224 */ /* 0x000ff600078e000d */
[----:B------:R-:W-:Y:S09]  /*1d7a0*/  @!UPT UIADD3 URZ, URZ, URZ, URZ ;  /* 0x0000003f3f3ff290 */ /* 0x000ff2000fffe03f */
[----:B------:R-:W-:Y:S01]  /*1d7b0*/  STL.64 [R1+0x1060], R24 ;  /* 0x0010601801007387 */ /* 0x000fe20000100a00 */
[----:B------:R-:W-:Y:S02]  /*1d7c0*/  STL.64 [R1+0x1068], R26 ;  /* 0x0010681a01007387 */ /* 0x000fe40000100a00 */
[----:B------:R-:W2:Y:S02]  /*1d7d0*/  LDL.LU.64 R12, [R1+0x1040] ;  /* 0x00104000010c7983 */ /* 0x000ea40000300a00 */
[----:B-1----:R-:W2:Y:S01]  /*1d7e0*/  LDL.LU.64 R14, [R1+0x1048] ;  /* 0x00104800010e7983 */ /* 0x002ea20000300a00 */
[----:B------:R-:W-:Y:S01]  /*1d7f0*/  STL [R1+0x325c], R7 ;  /* 0x00325c0701007387 */ /* 0x000fe20000100800 */
[----:B------:R-:W-:Y:S02]  /*1d800*/  STL [R1+0x32f0], R6 ;  /* 0x0032f00601007387 */ /* 0x000fe40000100800 */
[----:B---3--:R0:W-:Y:S02]  /*1d810*/  STL.64 [R1+0x32e8], R4 ;  /* 0x0032e80401007387 */ /* 0x0081e40000100a00 */
[----:B0-----:R-:W3:Y:S01]  /*1d820*/  LDL.64 R4, [R1+0x70] ;  /* 0x0000700001047983 */ /* 0x001ee20000100a00 */
[----:B----4-:R-:W-:Y:S03]  /*1d830*/  HMMA.16816.F32 R24, R20, R16, R8 ;  /* 0x000000101418723c */ /* 0x010fe60000001808 */
[----:B---3--:R0:W-:Y:S04]  /*1d840*/  STL.64 [R1+0x32f8], R4 ;  /* 0x0032f80401007387 */ /* 0x0081e80000100a00 */
[----:B0-----:R-:W3:Y:S04]  /*1d850*/  LDL.64 R4, [R1+0x80] ;  /* 0x0000800001047983 */ /* 0x001ee80000100a00 */
[----:B---3--:R0:W-:Y:S04]  /*1d860*/  STL.64 [R1+0x3310], R4 ;  /* 0x0033100401007387 */ /* 0x0081e80000100a00 */
[----:B0-----:R-:W2:Y:S08]  /*1d870*/  LDL.64 R4, [R1+0x90] ;  /* 0x0000900001047983 */ /* 0x001eb00000100a00 */
[----:B------:R0:W-:Y:S02]  /*1d880*/  STL.64 [R1+0x1050], R24 ;  /* 0x0010501801007387 */ /* 0x0001e40000100a00 */
[----:B------:R1:W-:Y:S01]  /*1d890*/  STL.64 [R1+0x1058], R26 ;  /* 0x0010581a01007387 */ /* 0x0003e20000100a00 */
[----:B0-----:R-:W3:Y:S01]  /*1d8a0*/  LDL.LU.64 R24, [R1+0xea0] ;  /* 0x000ea00001187983 */ /* 0x001ee20000300a00 */
[----:B-1----:R-:W4:Y:S02]  /*1d8b0*/  LDL.LU.64 R26, [R1+0xea8] ;  /* 0x000ea800011a7983 */ /* 0x002f240000300a00 */
[----:B------:R-:W-:-:S02]  /*1d8c0*/  IMAD.MOV.U32 R10, RZ, RZ, R17 ;  /* 0x000000ffff0a7224 */ /* 0x000fc400078e0011 */
[----:B------:R-:W-:Y:S01]  /*1d8d0*/  IMAD.MOV.U32 R11, RZ, RZ, R16 ;  /* 0x000000ffff0b7224 */ /* 0x000fe200078e0010 */
[----:B--2---:R-:W-:Y:S01]  /*1d8e0*/  HMMA.16816.F32 R12, R20, R4, R12 ;  /* 0x00000004140c723c */ /* 0x004fe2000000180c */
[----:B----4-:R-:W-:Y:S01]  /*1d8f0*/  STL.64 [R1+0x3308], R26 ;  /* 0x0033081a01007387 */ /* 0x010fe20000100a00 */
[----:B---3--:R0:W-:Y:S03]  /*1d900*/  STL.64 [R1+0x3300], R24 ;  /* 0x0033001801007387 */ /* 0x0081e60000100a00 */
[----:B0-----:R-:W2:Y:S01]  /*1d910*/  LDL.LU.64 R24, [R1+0xeb0] ;  /* 0x000eb00001187983 */ /* 0x001ea20000300a00 */
[----:B------:R-:W2:Y:S02]  /*1d920*/  LDL.LU.64 R26, [R1+0xeb8] ;  /* 0x000eb800011a7983 */ /* 0x000ea40000300a00 */
[----:B------:R-:W3:Y:S02]  /*1d930*/  LDL.LU.64 R16, [R1+0xe90] ;  /* 0x000e900001107983 */ /* 0x000ee40000300a00 */
[----:B------:R-:W3:Y:S01]  /*1d940*/  LDL.LU.64 R18, [R1+0xe98] ;  /* 0x000e980001127983 */ /* 0x000ee20000300a00 */
[----:B------:R-:W-:Y:S01]  /*1d950*/  STL [R1+0x3274], R10 ;  /* 0x0032740a01007387 */ /* 0x000fe20000100800 */
[----:B------:R0:W-:Y:S02]  /*1d960*/  STL [R1+0x3270], R11 ;  /* 0x0032700b01007387 */ /* 0x0001e40000100800 */
[----:B------:R-:W4:Y:S01]  /*1d970*/  LDL.LU.64 R8, [R1+0xe80] ;  /* 0x000e800001087983 */ /* 0x000f220000300a00 */
[----:B0-----:R-:W4:Y:S08]  /*1d980*/  LDL.LU.64 R10, [R1+0xe88] ;  /* 0x000e8800010a7983 */ /* 0x001f300000300a00 */
[----:B------:R0:W-:Y:S02]  /*1d990*/  STL.64 [R1+0x1040], R12 ;  /* 0x0010400c01007387 */ /* 0x0001e40000100a00 */
[----:B------:R1:W-:Y:S01]  /*1d9a0*/  STL.64 [R1+0x1048], R14 ;  /* 0x0010480e01007387 */ /* 0x0003e20000100a00 */
[----:B0-----:R-:W2:Y:S01]  /*1d9b0*/  LDL.LU.64 R12, [R1+0x3318] ;  /* 0x00331800010c7983 */ /* 0x001ea20000300a00 */
[----:B-1----:R-:W-:-:S02]  /*1d9c0*/  IMAD.MOV.U32 R15, RZ, RZ, R4 ;  /* 0x000000ffff0f7224 */ /* 0x002fc400078e0004 */
[----:B------:R-:W-:Y:S02]  /*1d9d0*/  IMAD.MOV.U32 R14, RZ, RZ, R5 ;  /* 0x000000ffff0e7224 */ /* 0x000fe400078e0005 */
[----:B------:R-:W2:Y:S03]  /*1d9e0*/  LDL.LU.64 R4, [R1+0x3310] ;  /* 0x0033100001047983 */ /* 0x000ea60000300a00 */
[----:B------:R-:W-:Y:S02]  /*1d9f0*/  STL [R1+0x327c], R14 ;  /* 0x00327c0e01007387 */ /* 0x000fe40000100800 */
[----:B------:R-:W-:Y:S01]  /*1da00*/  STL [R1+0x3278], R15 ;  /* 0x0032780f01007387 */ /* 0x000fe20000100800 */
[----:B--2---:R-:W-:Y:S01]  /*1da10*/  HMMA.16816.F32 R24, R20, R4, R24 ;  /* 0x000000041418723c */ /* 0x004fe20000001818 */
[----:B------:R0:W-:Y:S01]  /*1da20*/  STL.64 [R1+0x32d8], R12 ;  /* 0x0032d80c01007387 */ /* 0x0001e20000100a00 */
[----:B------:R-:W-:-:S02]  /*1da30*/  IMAD.MOV.U32 R29, RZ, RZ, R4 ;  /* 0x000000ffff1d7224 */ /* 0x000fc400078e0004 */
[----:B------:R-:W-:Y:S01]  /*1da40*/  IMAD.MOV.U32 R28, RZ, RZ, R5 ;  /* 0x000000ffff1c7224 */ /* 0x000fe200078e0005 */
[----:B0-----:R-:W3:Y:S11]  /*1da50*/  LDL.64 R12, [R1+0x60] ;  /* 0x00006000010c7983 */ /* 0x001ef60000100a00 */
[----:B------:R-:W-:Y:S07]  /*1da60*/  @!UPT UIADD3 URZ, URZ, URZ, URZ ;  /* 0x0000003f3f3ff290 */ /* 0x000fee000fffe03f */
[----:B------:R-:W-:Y:S01]  /*1da70*/  STL.64 [R1+0xeb0], R24 ;  /* 0x000eb01801007387 */ /* 0x000fe20000100a00 */
[----:B------:R0:W-:Y:S03]  /*1da80*/  STL.64 [R1+0xeb8], R26 ;  /* 0x000eb81a01007387 */ /* 0x0001e60000100a00 */
[----:B0-----:R-:W2:Y:S01]  /*1da90*/  LDL.LU.64 R26, [R1+0x3308] ;  /* 0x00330800011a7983 */ /* 0x001ea20000300a00 */
[----:B------:R-:W2:Y:S02]  /*1daa0*/  LDL.LU.64 R24, [R1+0x3300] ;  /* 0x0033000001187983 */ /* 0x000ea40000300a00 */
[----:B------:R-:W2:Y:S01]  /*1dab0*/  LDL.LU.64 R4, [R1+0x32f8] ;  /* 0x0032f80001047983 */ /* 0x000ea20000300a00 */
[C---:B---3--:R-:W-:Y:S08]  /*1dac0*/  HMMA.16816.F32 R16, R20.reuse, R12, R16 ;  /* 0x0000000c1410723c */ /* 0x048ff00000001810 */
[----:B--2---:R-:W-:Y:S01]  /*1dad0*/  HMMA.16816.F32 R24, R20, R4, R24 ;  /* 0x000000041418723c */ /* 0x004fe20000001818 */
[----:B------:R-:W-:Y:S11]  /*1dae0*/  IMAD.MOV.U32 R0, RZ, RZ, R5 ;  /* 0x000000ffff007224 */ /* 0x000ff600078e0005 */
[----:B------:R-:W-:Y:S11]  /*1daf0*/  @!UPT UIADD3 URZ, URZ, URZ, URZ ;  /* 0x0000003f3f3ff290 */ /* 0x000ff6000fffe03f */
[----:B------:R-:W-:Y:S01]  /*1db00*/  STL.64 [R1+0xea0], R24 ;  /* 0x000ea01801007387 */ /* 0x000fe20000100a00 */
[----:B------:R0:W-:Y:S02]  /*1db10*/  STL.64 [R1+0xea8], R26 ;  /* 0x000ea81a01007387 */ /* 0x0001e40000100a00 */
[----:B------:R-:W2:Y:S02]  /*1db20*/  LDL.LU R6, [R1+0x32f0] ;  /* 0x0032f00001067983 */ /* 0x000ea40000300800 */
[----:B0-----:R-:W-:Y:S02]  /*1db30*/  IMAD.MOV.U32 R27, RZ, RZ, R4 ;  /* 0x000000ffff1b7224 */ /* 0x001fe400078e0004 */
[----:B------:R-:W3:Y:S01]  /*1db40*/  LDL.LU.64 R4, [R1+0x32e8] ;  /* 0x0032e80001047983 */ /* 0x000ee20000300a00 */
[----:B------:R0:W-:Y:S02]  /*1db50*/  STL.64 [R1+0xe90], R16 ;  /* 0x000e901001007387 */ /* 0x0001e40000100a00 */
[----:B------:R-:W-:Y:S01]  /*1db60*/  STL.64 [R1+0xe98], R18 ;  /* 0x000e981201007387 */ /* 0x000fe20000100a00 */
[----:B0-----:R-:W4:Y:S01]  /*1db70*/  LDL.LU.64 R16, [R1+0x32e0] ;  /* 0x0032e00001107983 */ /* 0x001f220000300a00 */
[----:B------:R-:W-:-:S02]  /*1db80*/  IMAD.MOV.U32 R25, RZ, RZ, R12 ;  /* 0x000000ffff197224 */ /* 0x000fc400078e000c */
[----:B------:R-:W-:Y:S01]  /*1db90*/  IMAD.MOV.U32 R26, RZ, RZ, R13 ;  /* 0x000000ffff1a7224 */ /* 0x000fe200078e000d */
[C---:B----4-:R-:W-:Y:S01]  /*1dba0*/  HMMA.16816.F32 R8, R20.reuse, R16, R8 ;  /* 0x000000101408723c */ /* 0x050fe20000001808 */
[----:B------:R-:W-:Y:S02]  /*1dbb0*/  IMAD.MOV.U32 R7, RZ, RZ, R16 ;  /* 0x000000ffff077224 */ /* 0x000fe400078e0010 */
[----:B------:R-:W-:Y:S11]  /*1dbc0*/  IMAD.MOV.U32 R24, RZ, RZ, R17 ;  /* 0x000000ffff187224 */ /* 0x000ff600078e0011 */
[----:B------:R-:W-:Y:S09]  /*1dbd0*/  @!UPT UIADD3 URZ, URZ, URZ, URZ ;  /* 0x0000003f3f3ff290 */ /* 0x000ff2000fffe03f */
[----:B------:R0:W-:Y:S01]  /*1dbe0*/  STL.64 [R1+0xe80], R8 ;  /* 0x000e800801007387 */ /* 0x0001e20000100a00 */
[----:B------:R1:W-:Y:S03]  /*1dbf0*/  STL.64 [R1+0xe88], R10 ;  /* 0x000e880a01007387 */ /* 0x0003e60000100a00 */
[----:B0-----:R-:W4:Y:S01]  /*1dc00*/  LDL.LU.64 R8, [R1+0xe70] ;  /* 0x000e700001087983 */ /* 0x001f220000300a00 */
[----:B-1----:R-:W4:Y:S02]  /*1dc10*/  LDL.LU.64 R10, [R1+0xe78] ;  /* 0x000e7800010a7983 */ /* 0x002f240000300a00 */
[----:B------:R-:W2:Y:S02]  /*1dc20*/  LDL.LU.64 R12, [R1+0xe60] ;  /* 0x000e6000010c7983 */ /* 0x000ea40000300a00 */
[----:B------:R-:W2:Y:S01]  /*1dc30*/  LDL.LU.64 R14, [R1+0xe68] ;  /* 0x000e6800010e7983 */ /* 0x000ea20000300a00 */
[----:B------:R-:W2:Y:S01]  /*1dc40*/  LDL.LU.64 R16, [R1+0xe40] ;  /* 0x000e400001107983 */ /* 0x000ea20000300a00 */
[----:B------:R-:W2:Y:S03]  /*1dc50*/  LDL.LU.64 R18, [R1+0xe48] ;  /* 0x000e480001127983 */ /* 0x000ea60000300a00 */
[----:B--2---:R-:W-:Y:S01]  /*1dc60*/  STL.64 [R1+0x32c0], R18 ;  /* 0x0032c01201007387 */ /* 0x004fe20000100a00 */
[----:B------:R0:W-:Y:S03]  /*1dc70*/  STL.64 [R1+0x32b8], R16 ;  /* 0x0032b81001007387 */ /* 0x0001e60000100a00 */
[----:B0-----:R-:W2:Y:S04]  /*1dc80*/  LDL.64 R16, [R1+0x20] ;  /* 0x0000200001107983 */ /* 0x001ea80000100a00 */
[----:B--2---:R0:W-:Y:S04]  /*1dc90*/  STL.64 [R1+0x32d0], R16 ;  /* 0x0032d01001007387 */ /* 0x0041e80000100a00 */
[----:B0-----:R-:W2:Y:S01]  /*1dca0*/  LDL.64 R16, [R1+0x30] ;  /* 0x0000300001107983 */ /* 0x001ea20000100a00 */
[----:B------:R-:W-:Y:S02]  /*1dcb0*/  STL.64 [R1+0x3290], R26 ;  /* 0x0032901a01007387 */ /* 0x000fe40000100a00 */
[----:B------:R0:W-:Y:S02]  /*1dcc0*/  STL.64 [R1+0x3288], R24 ;  /* 0x0032881801007387 */ /* 0x0001e40000100a00 */
[----:B0-----:R-:W4:Y:S01]  /*1dcd0*/  LDL.64 R24, [R1+0x40] ;  /* 0x0000400001187983 */ /* 0x001f220000100a00 */
[----:B------:R-:W-:Y:S02]  /*1dce0*/  STL.64 [R1+0x3268], R6 ;  /* 0x0032680601007387 */ /* 0x000fe40000100a00 */
[----:B---3--:R0:W-:Y:S02]  /*1dcf0*/  STL.64 [R1+0x3260], R4 ;  /* 0x0032600401007387 */ /* 0x0081e40000100a00 */
[----:B0-----:R-:W3:Y:S01]  /*1dd00*/  LDL.64 R4, [R1+0x10] ;  /* 0x0000100001047983 */ /* 0x001ee20000100a00 */
[C---:B----4-:R-:W-:Y:S03]  /*1dd10*/  HMMA.16816.F32 R8, R20.reuse, R24, R8 ;  /* 0x000000181408723c */ /* 0x050fe60000001808 */
[----:B---3--:R0:W-:Y:S04]  /*1dd20*/  STL.64 [R1+0x32c8], R4 ;  /* 0x0032c80401007387 */ /* 0x0081e80000100a00 */
[----:B0-----:R-:W3:Y:S01]  /*1dd30*/  LDL.LU.64 R4, [R1+0xe50] ;  /* 0x000e500001047983 */ /* 0x001ee20000300a00 */
[----:B------:R-:W3:Y:S11]  /*1dd40*/  LDL.LU.64 R6, [R1+0xe58] ;  /* 0x000e580001067983 */ /* 0x000ef60000300a00 */
[----:B------:R-:W-:Y:S04]  /*1dd50*/  @!UPT UIADD3 URZ, URZ, URZ, URZ ;  /* 0x0000003f3f3ff290 */ /* 0x000fe8000fffe03f */
[----:B------:R-:W-:Y:S02]  /*1dd60*/  STL.64 [R1+0xe70], R8 ;  /* 0x000e700801007387 */ /* 0x000fe40000100a00 */
[----:B------:R0:W-:Y:S02]  /*1dd70*/  STL.64 [R1+0xe78], R10 ;  /* 0x000e780a01007387 */ /* 0x0001e40000100a00 */
[----:B0-----:R-:W-:Y:S02]  /*1dd80*/  IMAD.MOV.U32 R10, RZ, RZ, R24 ;  /* 0x000000ffff0a7224 */ /* 0x001fe400078e0018 */
[----:B------:R-:W-:Y:S02]  /*1dd90*/  IMAD.MOV.U32 R11, RZ, RZ, R25 ;  /* 0x000000ffff0b7224 */ /* 0x000fe400078e0019 */
[----:B------:R-:W4:Y:S01]  /*1dda0*/  LDL.LU.64 R24, [R1+0xe20] ;  /* 0x000e200001187983 */ /* 0x000f220000300a00 */
[----:B------:R-:W3:Y:S01]  /*1ddb0*/  LDL.LU.64 R26, [R1+0xe28] ;  /* 0x000e2800011a7983 */ /* 0x000ee20000300a00 */
[C---:B--2---:R-:W-:Y:S02]  /*1ddc0*/  HMMA.16816.F32 R12, R20.reuse, R16, R12 ;  /* 0x00000010140c723c */ /* 0x044fe4000000180c */
[----:B---3--:R-:W-:Y:S01]  /*1ddd0*/  STL.64 [R1+0x32a0], R26 ;  /* 0x0032a01a01007387 */ /* 0x008fe20000100a00 */
[----:B----4-:R0:W-:Y:S03]  /*1dde0*/  STL.64 [R1+0x3298], R24 ;  /* 0x0032981801007387 */ /* 0x0101e60000100a00 */
[----:B0-----:R-:W2:Y:S01]  /*1ddf0*/  LDL.LU.64 R24, [R1+0xe30] ;  /* 0x000e300001187983 */ /* 0x001ea20000300a00 */
[----:B------:R-:W2:Y:S11]  /*1de00*/  LDL.LU.64 R26, [R1+0xe38] ;  /* 0x000e3800011a7983 */ /* 0x000eb60000300a00 */
[----:B------:R-:W-:Y:S05]  /*1de10*/  @!UPT UIADD3 URZ, URZ, URZ, URZ ;  /* 0x0000003f3f3ff290 */ /* 0x000fea000fffe03f */
[----:B------:R0:W-:Y:S02]  /*1de20*/  STL.64 [R1+0xe60], R12 ;  /* 0x000e600c01007387 */ /* 0x0001e40000100a00 */
[----:B------:R1:W-:Y:S01]  /*1de30*/  STL.64 [R1+0xe68], R14 ;  /* 0x000e680e01007387 */ /* 0x0003e20000100a00 */
[----:B0-----:R-:W3:Y:S01]  /*1de40*/  LDL.LU.64 R12, [R1+0x32d8] ;  /* 0x0032d800010c7983 */ /* 0x001ee20000300a00 */
[----:B-1----:R-:W-:Y:S02]  /*1de50*/  IMAD.MOV.U32 R14, RZ, RZ, R16 ;  /* 0x000000ffff0e7224 */ /* 0x002fe400078e0010 */
[----:B------:R-:W-:Y:S02]  /*1de60*/  IMAD.MOV.U32 R15, RZ, RZ, R17 ;  /* 0x000000ffff0f7224 */ /* 0x000fe400078e0011 */
[----:B------:R-:W4:Y:S02]  /*1de70*/  LDL.LU.64 R16, [R1+0x32d0] ;  /* 0x0032d00001107983 */ /* 0x000f240000300a00 */
[----:B----4-:R-:W-:Y:S01]  /*1de80*/  HMMA.16816.F32 R4, R20, R16, R4 ;  /* 0x000000101404723c */ /* 0x010fe20000001804 */
[----:B------:R-:W-:-:S02]  /*1de90*/  IMAD.MOV.U32 R8, RZ, RZ, R16 ;  /* 0x000000ffff087224 */ /* 0x000fc400078e0010 */
[----:B------:R-:W-:Y:S11]  /*1dea0*/  IMAD.MOV.U32 R9, RZ, RZ, R17 ;  /* 0x000000ffff097224 */ /* 0x000ff600078e0011 */
[----:B------:R-:W-:Y:S09]  /*1deb0*/  @!UPT UIADD3 URZ, URZ, URZ, URZ ;  /* 0x0000003f3f3ff290 */ /* 0x000ff2000fffe03f */
[----:B------:R0:W-:Y:S01]  /*1dec0*/  STL.64 [R1+0xe50], R4 ;  /* 0x000e500401007387 */ /* 0x0001e20000100a00 */
[----:B------:R-:W-:Y:S03]  /*1ded0*/  STL.64 [R1+0xe58], R6 ;  /* 0x000e580601007387 */ /* 0x000fe60000100a00 */
[----:B0-----:R-:W4:Y:S01]  /*1dee0*/  LDL.LU.64 R4, [R1+0x32c8] ;  /* 0x0032c80001047983 */ /* 0x001f220000300a00 */
[----:B------:R-:W4:Y:S02]  /*1def0*/  LDL.LU.64 R18, [R1+0x32c0] ;  /* 0x0032c00001127983 */ /* 0x000f240000300a00 */
[----:B------:R-:W4:Y:S02]  /*1df00*/  LDL.LU.64 R16, [R1+0x32b8] ;  /* 0x0032b80001107983 */ /* 0x000f240000300a00 */
[C---:B----4-:R-:W-:Y:S11]  /*1df10*/  HMMA.16816.F32 R16, R20.reuse, R4, R16 ;  /* 0x000000041410723c */ /* 0x050ff60000001810 */
        /* <DEDUP_REMOVED lines=8> */
[----:B------:R-:W3:Y:S01]  /*1dfa0*/  LDL.LU.64 R4, [R1+0xe10] ;  /* 0x000e100001047983 */ /* 0x000ee20000300a00 */
[----:B------:R-:W3:Y:S01]  /*1dfb0*/  LDL.LU.64 R6, [R1+0xe18] ;  /* 0x000e180001067983 */ /* 0x000ee20000300a00 */
[C---:B--2---:R-:W-:Y:S11]  /*1dfc0*/  HMMA.16816.F32 R24, R20.reuse, R16, R24 ;  /* 0x000000101418723c */ /* 0x044ff60000001818 */
[----:B------:R-:W-:Y:S11]  /*1dfd0*/  @!UPT UIADD3 URZ, URZ, URZ, URZ ;  /* 0x0000003f3f3ff290 */ /* 0x000ff6000fffe03f */
[----:B------:R-:W-:Y:S01]  /*1dfe0*/  @!UPT UIADD3 URZ, URZ, URZ, URZ ;  /* 0x0000003f3f3ff290 */ /* 0x000fe2000fffe03f */
[----:B------:R-:W-:Y:S01]  /*1dff0*/  STL.64 [R1+0xe30], R24 ;  /* 0x000e301801007387 */ /* 0x000fe20000100a00 */
[----:B------:R0:W-:Y:S03]  /*1e000*/  STL.64 [R1+0xe38], R26 ;  /* 0x000e381a01007387 */ /* 0x0001e60000100a00 */
[----:B0-----:R-:W3:Y:S01]  /*1e010*/  LDL.LU.64 R26, [R1+0x32a0] ;  /* 0x0032a000011a7983 */ /* 0x001ee20000300a00 */
[----:B------:R-:W3:Y:S02]  /*1e020*/  LDL.LU.64 R24, [R1+0x3298] ;  /* 0x0032980001187983 */ /* 0x000ee40000300a00 */
[----:B----4-:R-:W-:Y:S02]  /*1e030*/  STL.64 [R1+0x3148], R18 ;  /* 0x0031481201007387 */ /* 0x010fe40000100a00 */
[----:B------:R0:W-:Y:S02]  /*1e040*/  STL.64 [R1+0x3140], R16 ;  /* 0x0031401001007387 */ /* 0x0001e40000100a00 */
[----:B0-----:R-:W2:Y:S01]  /*1e050*/  LDL.LU.64 R16, [R1+0x860] ;  /* 0x0008600001107983 */ /* 0x001ea20000300a00 */
[----:B------:R-:W2:Y:S01]  /*1e060*/  LDL.LU.64 R18, [R1+0x868] ;  /* 0x0008680001127983 */ /* 0x000ea20000300a00 */
[----:B---3--:R-:W-:Y:S11]  /*1e070*/  HMMA.16816.F32 R24, R20, R12, R24 ;  /* 0x0000000c1418723c */ /* 0x008ff60000001818 */
[----:B------:R-:W-:Y:S11]  /*1e080*/  @!UPT UIADD3 URZ, URZ, URZ, URZ ;  /* 0x0000003f3f3ff290 */ /* 0x000ff6000fffe03f */
[----:B------:R-:W-:Y:S01]  /*1e090*/  @!UPT UIADD3 URZ, URZ, URZ, URZ ;  /* 0x0000003f3f3ff290 */ /* 0x000fe2000fffe03f */
[----:B------:R-:W-:Y:S01]  /*1e0a0*/  STL.64 [R1+0xe20], R24 ;  /* 0x000e201801007387 */ /* 0x000fe20000100a00 */
[----:B------:R0:W-:Y:S03]  /*1e0b0*/  STL.64 [R1+0xe28], R26 ;  /* 0x000e281a01007387 */ /* 0x0001e60000100a00 */
[----:B0-----:R-:W3:Y:S01]  /*1e0c0*/  LDL.LU.64 R26, [R1+0x3290] ;  /* 0x00329000011a7983 */ /* 0x001ee20000300a00 */
[----:B------:R-:W4:Y:S02]  /*1e0d0*/  LDL.LU.64 R24, [R1+0x3288] ;  /* 0x0032880001187983 */ /* 0x000f240000300a00 */
        /* <DEDUP_REMOVED lines=8> */
[----:B------:R-:W3:Y:S01]  /*1e160*/  LDL.LU R14, [R1+0x327c] ;  /* 0x00327c00010e7983 */ /* 0x000ee20000300800 */
[----:B------:R-:W3:Y:S03]  /*1e170*/  LDL.LU R15, [R1+0x3278] ;  /* 0x00327800010f7983 */ /* 0x000ee60000300800 */
[----:B------:R0:W-:Y:S02]  /*1e180*/  STL.64 [R1+0x3180], R12 ;  /* 0x0031800c01007387 */ /* 0x0001e40000100a00 */
[----:B0-----:R-:W-:Y:S02]  /*1e190*/  IMAD.MOV.U32 R12, RZ, RZ, R10 ;  /* 0x000000ffff0c7224 */ /* 0x001fe400078e000a */
[----:B------:R-:W-:Y:S01]  /*1e1a0*/  IMAD.MOV.U32 R13, RZ, RZ, R11 ;  /* 0x000000ffff0d7224 */ /* 0x000fe200078e000b */
[----:B------:R-:W3:Y:S01]  /*1e1b0*/  LDL.LU R10, [R1+0x3274] ;  /* 0x00327400010a7983 */ /* 0x000ee20000300800 */
[----:B------:R-:W3:Y:S03]  /*1e1c0*/  LDL.LU R11, [R1+0x3270] ;  /* 0x00327000010b7983 */ /* 0x000ee60000300800 */
[----:B------:R-:W-:Y:S01]  /*1e1d0*/  STL.64 [R1+0x3198], R12 ;  /* 0x0031980c01007387 */ /* 0x000fe20000100a00 */
[----:B--2---:R-:W-:Y:S11]  /*1e1e0*/  HMMA.16816.F32 R4, R20, R8, R4 ;  /* 0x000000081404723c */ /* 0x004ff60000001804 */
[----:B------:R-:W-:Y:S11]  /*1e1f0*/  @!UPT UIADD3 URZ, URZ, URZ, URZ ;  /* 0x0000003f3f3ff290 */ /* 0x000ff6000fffe03f */
[----:B------:R-:W-:Y:S01]  /*1e200*/  @!UPT UIADD3 URZ, URZ, URZ, URZ ;  /* 0x0000003f3f3ff290 */ /* 0x000fe2000fffe03f */
[----:B------:R-:W-:Y:S01]  /*1e210*/  STL.64 [R1+0xe10], R4 ;  /* 0x000e100401007387 */ /* 0x000fe20000100a00 */
[----:B------:R0:W-:Y:S03]  /*1e220*/  STL.64 [R1+0xe18], R6 ;  /* 0x000e180601007387 */ /* 0x0001e60000100a00 */
[----:B0-----:R-:W2:Y:S01]  /*1e230*/  LDL.LU.64 R6, [R1+0x3268] ;  /* 0x0032680001067983 */ /* 0x001ea20000300a00 */
[----:B------:R-:W2:Y:S02]  /*1e240*/  LDL.LU.64 R4, [R1+0x3260] ;  /* 0x0032600001047983 */ /* 0x000ea40000300a00 */
[----:B------:R0:W-:Y:S02]  /*1e250*/  STL.64 [R1+0x3138], R8 ;  /* 0x0031380801007387 */ /* 0x0001e40000100a00 */
[----:B----4-:R-:W-:Y:S02]  /*1e260*/  IMAD.MOV.U32 R13, RZ, RZ, R24 ;  /* 0x000000ffff0d7224 */ /* 0x010fe400078e0018 */
[----:B0-----:R-:W-:-:S02]  /*1e270*/  IMAD.MOV.U32 R8, RZ, RZ, R25 ;  /* 0x000000ffff087224 */ /* 0x001fc400078e0019 */
[----:B---3--:R-:W-:Y:S02]  /*1e280*/  IMAD.MOV.U32 R9, RZ, RZ, R26 ;  /* 0x000000ffff097224 */ /* 0x008fe400078e001a */
[----:B--2---:R-:W-:Y:S02]  /*1e290*/  IMAD.MOV.U32 R12, RZ, RZ, R7 ;  /* 0x000000ffff0c7224 */ /* 0x004fe400078e0007 */
[----:B------:R-:W2:Y:S01]  /*1e2a0*/  LDL.LU R7, [R1+0x325c] ;  /* 0x00325c0001077983 */ /* 0x000ea20000300800 */
[----:B------:R-:W-:Y:S11]  /*1e2b0*/  HMMA.16816.F32 R16, R20, R4, R16 ;  /* 0x000000041410723c */ /* 0x000ff60000001810 */
[----:B------:R-:W-:Y:S11]  /*1e2c0*/  @!UPT UIADD3 URZ, URZ, URZ, URZ ;  /* 0x0000003f3f3ff290 */ /* 0x000ff6000fffe03f */
[----:B------:R-:W-:Y:S01]  /*1e2d0*/  @!UPT UIADD3 URZ, URZ, URZ, URZ ;  /* 0x0000003f3f3ff290 */ /* 0x000fe2000fffe03f */
[----:B------:R-:W-:Y:S01]  /*1e2e0*/  STL.64 [R1+0x860], R16 ;  /* 0x0008601001007387 */ /* 0x000fe20000100a00 */
[----:B------:R-:W-:Y:S02]  /*1e2f0*/  STL.64 [R1+0x868], R18 ;  /* 0x0008681201007387 */ /* 0x000fe40000100a00 */
[----:B------:R-:W3:Y:S02]  /*1e300*/  LDL.LU R24, [R1+0x3258] ;  /* 0x0032580001187983 */ /* 0x000ee40000300800 */
[----:B------:R-:W-:Y:S01]  /*1e310*/  STL.64 [R1+0x31b0], R12 ;  /* 0x0031b00c01007387 */ /* 0x000fe20000100a00 */
[----:B------:R-:W3:Y:S01]  /*1e320*/  LDL.LU R25, [R1+0x3254] ;  /* 0x0032540001197983 */ /* 0x000ee20000300800 */
[----:B------:R-:W3:Y:S02]  /*1e330*/  LDL.LU R26, [R1+0x3250] ;  /* 0x00325000011a7983 */ /* 0x000ee40000300800 */
[----:B------:R0:W-:Y:S02]  /*1e340*/  STL.64 [R1+0x31b8], R8 ;  /* 0x0031b80801007387 */ /* 0x0001e40000100a00 */
[----:B0-----:R-:W-:-:S02]  /*1e350*/  IMAD.MOV.U32 R8, RZ, RZ, R27 ;  /* 0x000000ffff087224 */ /* 0x001fc400078e001b */
[----:B------:R-:W-:Y:S01]  /*1e360*/  IMAD.MOV.U32 R9, RZ, RZ, R0 ;  /* 0x000000ffff097224 */ /* 0x000fe200078e0000 */
[----:B------:R-:W3:Y:S01]  /*1e370*/  LDL.LU R27, [R1+0x324c] ;  /* 0x00324c00011b7983 */ /* 0x000ee20000300800 */
[----:B------:R-:W4:Y:S03]  /*1e380*/  LDL.LU R0, [R1+0x3248] ;  /* 0x0032480001007983 */ /* 0x000f260000300800 */
[----:B------:R0:W-:Y:S02]  /*1e390*/  STL.64 [R1+0x31d0], R8 ;  /* 0x0031d00801007387 */ /* 0x0001e40000100a00 */
[----:B0-----:R-:W-:Y:S02]  /*1e3a0*/  IMAD.MOV.U32 R8, RZ, RZ, R29 ;  /* 0x000000ffff087224 */ /* 0x001fe400078e001d */
[----:B------:R-:W-:-:S05]  /*1e3b0*/  IMAD.MOV.U32 R9, RZ, RZ, R28 ;  /* 0x000000ffff097224 */ /* 0x000fca00078e001c */
        /* <DEDUP_REMOVED lines=8> */
[----:B--2---:R-:W-:-:S05]  /*1e440*/  IMAD.MOV.U32 R8, RZ, RZ, R7 ;  /* 0x000000ffff087224 */ /* 0x004fca00078e0007 */
[----:B------:R0:W-:Y:S04]  /*1e450*/  STL.64 [R1+0x3230], R8 ;  /* 0x0032300801007387 */ /* 0x0001e80000100a00 */
[----:B0-----:R-:W3:Y:S01]  /*1e460*/  LDL.64 R8, [R1+0xc0] ;  /* 0x0000c00001087983 */ /* 0x001ee20000100a00 */
[----:B------:R-:W2:Y:S02]  /*1e470*/  LDL.LU.64 R12, [R1+0x780] ;  /* 0x00078000010c7983 */ /* 0x000ea40000300a00 */
[----:B------:R-:W2:Y:S02]  /*1e480*/  LDL.LU.64 R14, [R1+0x788] ;  /* 0x00078800010e7983 */ /* 0x000ea40000300a00 */
[----:B--2---:R-:W-:Y:S01]  /*1e490*/  STL.64 [R1+0x31c8], R14 ;  /* 0x0031c80e01007387 */ /* 0x004fe20000100a00 */
[----:B------:R0:W-:Y:S03]  /*1e4a0*/  STL.64 [R1+0x31c0], R12 ;  /* 0x0031c00c01007387 */ /* 0x0001e60000100a00 */
[----:B0-----:R-:W2:Y:S01]  /*1e4b0*/  LDL.LU.64 R12, [R1+0x790] ;  /* 0x00079000010c7983 */ /* 0x001ea20000300a00 */
[----:B------:R-:W2:Y:S03]  /*1e4c0*/  LDL.LU.64 R14, [R1+0x798] ;  /* 0x00079800010e7983 */ /* 0x000ea60000300a00 */
        /* <DEDUP_REMOVED lines=18> */
[----:B0-----:R-:W3:Y:S01]  /*1e5f0*/  LDL.LU.64 R12, [R1+0xff0] ;  /* 0x000ff000010c7983 */ /* 0x001ee20000300a00 */
[----:B------:R-:W3:Y:S02]  /*1e600*/  LDL.LU.64 R14, [R1+0xff8] ;  /* 0x000ff800010e7983 */ /* 0x000ee40000300a00 */
        /* <DEDUP_REMOVED lines=9> */
[----:B------:R-:W2:Y:S01]  /*1e6a0*/  LDL.LU.64 R18, [R1+0x758] ;  /* 0x0007580001127983 */ /* 0x000ea20000300a00 */
[----:B---3--:R-:W-:Y:S02]  /*1e6b0*/  HMMA.16816.F32 R12, R24, R8, R12 ;  /* 0x00000008180c723c */ /* 0x008fe4000000180c */
[----:B--2---:R-:W-:Y:S01]  /*1e6c0*/  STL.64 [R1+0x3190], R18 ;  /* 0x0031901201007387 */ /* 0x004fe20000100a00 */
[----:B------:R0:W-:Y:S03]  /*1e6d0*/  STL.64 [R1+0x3188], R16 ;  /* 0x0031881001007387 */ /* 0x0001e60000100a00 */
[----:B0-----:R-:W2:Y:S01]  /*1e6e0*/  LDL.LU.64 R16, [R1+0x760] ;  /* 0x0007600001107983 */ /* 0x001ea20000300a00 */
[----:B------:R-:W3:Y:S03]  /*1e6f0*/  LDL.LU.64 R18, [R1+0x768] ;  /* 0x0007680001127983 */ /* 0x000ee60000300a00 */
[----:B---3--:R-:W-:Y:S01]  /*1e700*/  STL.64 [R1+0x31a8], R18 ;  /* 0x0031a81201007387 */ /* 0x008fe20000100a00 */
[----:B--2---:R0:W-:Y:S03]  /*1e710*/  STL.64 [R1+0x31a0], R16 ;  /* 0x0031a01001007387 */ /* 0x0041e60000100a00 */
[----:B0-----:R-:W2:Y:S01]  /*1e720*/  LDL.LU.64 R16, [R1+0x770] ;  /* 0x0007700001107983 */ /* 0x001ea20000300a00 */
[----:B------:R-:W2:Y:S02]  /*1e730*/  LDL.LU.64 R18, [R1+0x778] ;  /* 0x0007780001127983 */ /* 0x000ea40000300a00 */
[----:B------:R-:W3:Y:S02]  /*1e740*/  LDL.LU.64 R20, [R1+0x720] ;  /* 0x0007200001147983 */ /* 0x000ee40000300a00 */
[----:B------:R-:W3:Y:S01]  /*1e750*/  LDL.LU.64 R22, [R1+0x728] ;  /* 0x0007280001167983 */ /* 0x000ee20000300a00 */
[----:B------:R0:W-:Y:S03]  /*1e760*/  STL.64 [R1+0x3130], R4 ;  /* 0x0031300401007387 */ /* 0x0001e60000100a00 */
[----:B------:R-:W-:Y:S02]  /*1e770*/  STL.64 [R1+0xff0], R12 ;  /* 0x000ff00c01007387 */ /* 0x000fe40000100a00 */
[----:B------:R1:W-:Y:S02]  /*1e780*/  STL.64 [R1+0xff8], R14 ;  /* 0x000ff80e01007387 */ /* 0x0003e40000100a00 */
[----:B0-----:R-:W-:-:S02]  /*1e790*/  IMAD.MOV.U32 R4, RZ, RZ, R3 ;  /* 0x000000ffff047224 */ /* 0x001fc400078e0003 */
[----:B------:R-:W-:Y:S01]  /*1e7a0*/  IMAD.MOV.U32 R5, RZ, RZ, R2 ;  /* 0x000000ffff057224 */ /* 0x000fe200078e0002 */
[----:B-1----:R-:W2:Y:S01]  /*1e7b0*/  LDL.LU.64 R14, [R1+0x3240] ;  /* 0x00324000010e7983 */ /* 0x002ea20000300a00 */
[----:B------:R-:W2:Y:S02]  /*1e7c0*/  LDL.LU.64 R12, [R1+0x3238] ;  /* 0x00323800010c7983 */ /* 0x000ea40000300a00 */
[----:B------:R-:W-:Y:S02]  /*1e7d0*/  IMAD.MOV.U32 R3, RZ, RZ, R8 ;  /* 0x000000ffff037224 */ /* 0x000fe400078e0008 */
[----:B------:R-:W-:Y:S02]  /*1e7e0*/  IMAD.MOV.U32 R2, RZ, RZ, R9 ;  /* 0x000000ffff027224 */ /* 0x000fe400078e0009 */
[----:B------:R-:W2:Y:S02]  /*1e7f0*/  LDL.LU.64 R8, [R1+0x3230] ;  /* 0x0032300001087983 */ /* 0x000ea40000300a00 */
        /* <DEDUP_REMOVED lines=69> */
[----:B0-----:R-:W3:Y:S01]  /*1ec50*/  LDL.LU.64 R12, [R1+0x3150] ;  /* 0x00315000010c7983 */ /* 0x001ee20000300a00 */
[C---:B--2---:R-:W-:Y:S03]  /*1ec60*/  HMMA.16816.F32 R4, R24.reuse, R4, R16 ;  /* 0x000000041804723c */ /* 0x044fe60000001810 */
[----:B------:R-:W2:Y:S01]  /*1ec70*/  LDL.LU.64 R18, [R1+0x3148] ;  /* 0x0031480001127983 */ /* 0x000ea20000300a00 */
[----:B------:R-:W3:Y:S11]  /*1ec80*/  LDL.LU.64 R16, [R1+0x3140] ;  /* 0x0031400001107983 */ /* 0x000ef60000300a00 */
[----:B------:R-:W-:Y:S08]  /*1ec90*/  @!UPT UIADD3 URZ, URZ, URZ, URZ ;  /* 0x0000003f3f3ff290 */ /* 0x000ff0000fffe03f */
[----:B------:R0:W-:Y:S01]  /*1eca0*/  STL.64 [R1+0x730], R4 ;  /* 0x0007300401007387 */ /* 0x0001e20000100a00 */
[----:B------:R1:W-:Y:S03]  /*1ecb0*/  STL.64 [R1+0x738], R6 ;  /* 0x0007380601007387 */ /* 0x0003e60000100a00 */
[----:B0-----:R-:W2:Y:S01]  /*1ecc0*/  LDL.LU.64 R4, [R1+0x700] ;  /* 0x0007000001047983 */ /* 0x001ea20000300a00 */
[----:B-1----:R-:W2:Y:S01]  /*1ecd0*/  LDL.LU.64 R6, [R1+0x708] ;  /* 0x0007080001067983 */ /* 0x002ea20000300a00 */
[C---:B---3--:R-:W-:Y:S11]  /*1ece0*/  HMMA.16816.F32 R20, R24.reuse, R16, R20 ;  /* 0x000000101814723c */ /* 0x048ff60000001814 */
[----:B------:R-:W-:Y:S11]  /*1ecf0*/  @!UPT UIADD3 URZ, URZ, URZ, URZ ;  /* 0x0000003f3f3ff290 */ /* 0x000ff6000fffe03f */
[----:B------:R-:W-:Y:S01]  /*1ed00*/  @!UPT UIADD3 URZ, URZ, URZ, URZ ;  /* 0x0000003f3f3ff290 */ /* 0x000fe2000fffe03f */
[----:B------:R0:W-:Y:S01]  /*1ed10*/  STL.64 [R1+0x720], R20 ;  /* 0x0007201401007387 */ /* 0x0001e20000100a00 */
[----:B------:R1:W-:Y:S03]  /*1ed20*/  STL.64 [R1+0x728], R22 ;  /* 0x0007281601007387 */ /* 0x0003e60000100a00 */
[----:B0-----:R-:W3:Y:S01]  /*1ed30*/  LDL.LU.64 R20, [R1+0x110] ;  /* 0x0001100001147983 */ /* 0x001ee20000300a00 */
[----:B-1----:R-:W3:Y:S02]  /*1ed40*/  LDL.LU.64 R22, [R1+0x118] ;  /* 0x0001180001167983 */ /* 0x002ee40000300a00 */
[----:B--2---:R-:W-:Y:S02]  /*1ed50*/  STL.64 [R1+0x3088], R18 ;  /* 0x0030881201007387 */ /* 0x004fe40000100a00 */
[----:B------:R0:W-:Y:S02]  /*1ed60*/  STL.64 [R1+0x3080], R16 ;  /* 0x0030801001007387 */ /* 0x0001e40000100a00 */
[----:B0-----:R-:W2:Y:S01]  /*1ed70*/  LDL.64 R16, [R1+0xb0] ;  /* 0x0000b00001107983 */ /* 0x001ea20000100a00 */
[C---:B------:R-:W-:Y:S03]  /*1ed80*/  HMMA.16816.F32 R8, R24.reuse, R12, R8 ;  /* 0x0000000c1808723c */ /* 0x040fe60000001808 */
[----:B--2---:R-:W-:Y:S11]  /*1ed90*/  STL.64 [R1+0x3118], R16 ;  /* 0x0031181001007387 */ /* 0x004ff60000100a00 */
[----:B------:R-:W-:Y:S09]  /*1eda0*/  @!UPT UIADD3 URZ, URZ, URZ, URZ ;  /* 0x0000003f3f3ff290 */ /* 0x000ff2000fffe03f */
[----:B------:R0:W-:Y:S02]  /*1edb0*/  STL.64 [R1+0x710], R8 ;  /* 0x0007100801007387 */ /* 0x0001e40000100a00 */
[----:B------:R-:W-:Y:S01]  /*1edc0*/  STL.64 [R1+0x718], R10 ;  /* 0x0007180a01007387 */ /* 0x000fe20000100a00 */
[----:B0-----:R-:W2:Y:S01]  /*1edd0*/  LDL.LU.64 R8, [R1+0x3138] ;  /* 0x0031380001087983 */ /* 0x001ea20000300a00 */
[----:B------:R0:W-:Y:S03]  /*1ede0*/  STL.64 [R1+0x3100], R12 ;  /* 0x0031000c01007387 */ /* 0x0001e60000100a00 */
[----:B0-----:R-:W2:Y:S04]  /*1edf0*/  LDL.64 R12, [R1+0xa0] ;  /* 0x0000a000010c7983 */ /* 0x001ea80000100a00 */
[----:B--2---:R0:W-:Y:S04]  /*1ee00*/  STL.64 [R1+0x3110], R12 ;  /* 0x0031100c01007387 */ /* 0x0041e80000100a00 */
[----:B0-----:R-:W2:Y:S01]  /*1ee10*/  LDL.LU.64 R12, [R1+0xd50] ;  /* 0x000d5000010c7983 */ /* 0x001ea20000300a00 */
[----:B------:R-:W2:Y:S01]  /*1ee20*/  LDL.LU.64 R14, [R1+0xd58] ;  /* 0x000d5800010e7983 */ /* 0x000ea20000300a00 */
[----:B------:R-:W-:Y:S02]  /*1ee30*/  HMMA.16816.F32 R4, R24, R8, R4 ;  /* 0x000000081804723c */ /* 0x000fe40000001804 */
[----:B--2---:R-:W-:Y:S01]  /*1ee40*/  STL.64 [R1+0x3128], R14 ;  /* 0x0031280e01007387 */ /* 0x004fe20000100a00 */
[----:B------:R0:W-:Y:S03]  /*1ee50*/  STL.64 [R1+0x3120], R12 ;  /* 0x0031200c01007387 */ /* 0x0001e60000100a00 */
[----:B0-----:R-:W2:Y:S01]  /*1ee60*/  LDL.LU.64 R12, [R1+0xf70] ;  /* 0x000f7000010c7983 */ /* 0x001ea20000300a00 */
[----:B------:R-:W2:Y:S11]  /*1ee70*/  LDL.LU.64 R14, [R1+0xf78] ;  /* 0x000f7800010e7983 */ /* 0x000eb60000300a00 */
[----:B------:R-:W-:Y:S05]  /*1ee80*/  @!UPT UIADD3 URZ, URZ, URZ, URZ ;  /* 0x0000003f3f3ff290 */ /* 0x000fea000fffe03f */
[----:B------:R0:W-:Y:S02]  /*1ee90*/  STL.64 [R1+0x700], R4 ;  /* 0x0007000401007387 */ /* 0x0001e40000100a00 */
[----:B------:R-:W-:Y:S01]  /*1eea0*/  STL.64 [R1+0x708], R6 ;  /* 0x0007080601007387 */ /* 0x000fe20000100a00 */
[----:B0-----:R-:W3:Y:S01]  /*1eeb0*/  LDL.LU.64 R4, [R1+0x3130] ;  /* 0x0031300001047983 */ /* 0x001ee20000300a00 */
[----:B------:R-:W-:Y:S02]  /*1eec0*/  STL [R1+0x306c], R9 ;  /* 0x00306c0901007387 */ /* 0x000fe40000100800 */
[----:B------:R0:W-:Y:S02]  /*1eed0*/  STL [R1+0x3108], R8 ;  /* 0x0031080801007387 */ /* 0x0001e40000100800 */
[----:B0-----:R-:W2:Y:S01]  /*1eee0*/  LDL.LU.64 R8, [R1+0xd40] ;  /* 0x000d400001087983 */ /* 0x001ea20000300a00 */
[----:B------:R-:W2:Y:S02]  /*1eef0*/  LDL.LU.64 R10, [R1+0xd48] ;  /* 0x000d4800010a7983 */ /* 0x000ea40000300a00 */
[----:B------:R-:W-:-:S02]  /*1ef00*/  IMAD.MOV.U32 R16, RZ, RZ, R3 ;  /* 0x000000ffff107224 */ /* 0x000fc400078e0003 */
[----:B------:R-:W-:Y:S01]  /*1ef10*/  IMAD.MOV.U32 R17, RZ, RZ, R2 ;  /* 0x000000ffff117224 */ /* 0x000fe200078e0002 */
[----:B---3--:R-:W-:Y:S01]  /*1ef20*/  HMMA.16816.F32 R20, R24, R4, R20 ;  /* 0x000000041814723c */ /* 0x008fe20000001814 */
[----:B----4-:R-:W0:Y:S11]  /*1ef30*/  LDSM.16.MT88.4 R24, [R0+0x180] ;  /* 0x000180000018783b */ /* 0x010e360000004200 */
[----:B------:R-:W-:Y:S11]  /*1ef40*/  @!UPT UIADD3 URZ, URZ, URZ, URZ ;  /* 0x0000003f3f3ff290 */ /* 0x000ff6000fffe03f */
[----:B------:R-:W-:Y:S01]  /*1ef50*/  STL.64 [R1+0x110], R20 ;  /* 0x0001101401007387 */ /* 0x000fe20000100a00 */
[----:B------:R-:W-:Y:S02]  /*1ef60*/  STL.64 [R1+0x118], R22 ;  /* 0x0001181601007387 */ /* 0x000fe40000100a00 */
[----:B------:R-:W2:Y:S01]  /*1ef70*/  LDSM.16.MT88.4 R20, [R0+0x100] ;  /* 0x000100000014783b */ /* 0x000ea20000004200 */
[----:B0-----:R-:W-:Y:S03]  /*1ef80*/  STL [R1+0x3020], R24 ;  /* 0x0030201801007387 */ /* 0x001fe60000100800 */
[----:B------:R0:W-:Y:S02]  /*1ef90*/  STL [R1+0x301c], R25 ;  /* 0x00301c1901007387 */ /* 0x0001e40000100800 */
[----:B------:R-:W-:Y:S02]  /*1efa0*/  STL [R1+0x3018], R26 ;  /* 0x0030181a01007387 */ /* 0x000fe40000100800 */
[----:B------:R-:W-:Y:S01]  /*1efb0*/  STL [R1+0x3014], R27 ;  /* 0x0030141b01007387 */ /* 0x000fe20000100800 */
[----:B0-----:R-:W3:Y:S01]  /*1efc0*/  LDL.64 R24, [R1+0x90] ;  /* 0x0000900001187983 */ /* 0x001ee20000100a00 */
[C---:B--2---:R-:W-:Y:S03]  /*1efd0*/  HMMA.16816.F32 R16, R20.reuse, R16, R12 ;  /* 0x000000101410723c */ /* 0x044fe6000000180c */
[----:B------:R-:W-:Y:S01]  /*1efe0*/  STL [R1+0x3010], R0 ;  /* 0x0030100001007387 */ /* 0x000fe20000100800 */
[----:B------:R-:W2:Y:S02]  /*1eff0*/  LDL.LU.64 R14, [R1+0x3128] ;  /* 0x00312800010e7983 */ /* 0x000ea40000300a00 */
[----:B------:R-:W2:Y:S11]  /*1f000*/  LDL.LU.64 R12, [R1+0x3120] ;  /* 0x00312000010c7983 */ /* 0x000eb60000300a00 */
[----:B------:R-:W-:Y:S06]  /*1f010*/  @!UPT UIADD3 URZ, URZ, URZ, URZ ;  /* 0x0000003f3f3ff290 */ /* 0x000fec000fffe03f */
        /* <DEDUP_REMOVED lines=10> */
[----:B------:R-:W4:Y:S01]  /*1f0c0*/  LDL.64 R16, [R1+0x70] ;  /* 0x0000700001107983 */ /* 0x000f220000100a00 */
[----:B--2---:R-:W-:Y:S02]  /*1f0d0*/  HMMA.16816.F32 R8, R20, R12, R8 ;  /* 0x0000000c1408723c */ /* 0x004fe40000001808 */
[----:B----4-:R0:W-:Y:S04]  /*1f0e0*/  STL.64 [R1+0x30e8], R16 ;  /* 0x0030e81001007387 */ /* 0x0101e80000100a00 */
[----:B0-----:R-:W2:Y:S01]  /*1f0f0*/  LDL.64 R16, [R1+0x80] ;  /* 0x0000800001107983 */ /* 0x001ea20000100a00 */
[----:B------:R-:W-:Y:S02]  /*1f100*/  STL [R1+0x3028], R6 ;  /* 0x0030280601007387 */ /* 0x000fe40000100800 */
[----:B------:R-:W-:Y:S02]  /*1f110*/  STL [R1+0x3024], R7 ;  /* 0x0030240701007387 */ /* 0x000fe40000100800 */
[----:B------:R0:W-:Y:S02]  /*1f120*/  STL.64 [R1+0x30b8], R4 ;  /* 0x0030b80401007387 */ /* 0x0001e40000100a00 */
[----:B0-----:R-:W3:Y:S01]  /*1f130*/  LDL.LU.64 R4, [R1+0xd30] ;  /* 0x000d300001047983 */ /* 0x001ee20000300a00 */
[----:B------:R-:W3:Y:S09]  /*1f140*/  LDL.LU.64 R6, [R1+0xd38] ;  /* 0x000d380001067983 */ /* 0x000ef20000300a00 */
[----:B------:R0:W-:Y:S02]  /*1f150*/  STL.64 [R1+0xd40], R8 ;  /* 0x000d400801007387 */ /* 0x0001e40000100a00 */
[----:B------:R1:W-:Y:S01]  /*1f160*/  STL.64 [R1+0xd48], R10 ;  /* 0x000d480a01007387 */ /* 0x0003e20000100a00 */
[----:B0-----:R-:W4:Y:S01]  /*1f170*/  LDL.LU R8, [R1+0x3108] ;  /* 0x0031080001087983 */ /* 0x001f220000300800 */
[----:B-1----:R-:W-:-:S02]  /*1f180*/  IMAD.MOV.U32 R10, RZ, RZ, R13 ;  /* 0x000000ffff0a7224 */ /* 0x002fc400078e000d */
[----:B------:R-:W-:Y:S02]  /*1f190*/  IMAD.MOV.U32 R11, RZ, RZ, R12 ;  /* 0x000000ffff0b7224 */ /* 0x000fe400078e000c */
[----:B------:R-:W2:Y:S01]  /*1f1a0*/  LDL.LU.64 R12, [R1+0x3100] ;  /* 0x00310000010c7983 */ /* 0x000ea20000300a00 */
[----:B------:R-:W-:Y:S02]  /*1f1b0*/  STL [R1+0x3030], R10 ;  /* 0x0030300a01007387 */ /* 0x000fe40000100800 */
[----:B------:R-:W-:Y:S01]  /*1f1c0*/  STL [R1+0x302c], R11 ;  /* 0x00302c0b01007387 */ /* 0x000fe20000100800 */
[----:B----4-:R0:W-:Y:S04]  /*1f1d0*/  STL [R1+0x30b0], R8 ;  /* 0x0030b00801007387 */ /* 0x0101e80000100800 */
[----:B0-----:R-:W4:Y:S04]  /*1f1e0*/  LDL.64 R8, [R1+0x40] ;  /* 0x0000400001087983 */ /* 0x001f280000100a00 */
[----:B----4-:R0:W-:Y:S04]  /*1f1f0*/  STL.64 [R1+0x30c0], R8 ;  /* 0x0030c00801007387 */ /* 0x0101e80000100a00 */
[----:B0-----:R-:W4:Y:S01]  /*1f200*/  LDL.64 R8, [R1+0x50] ;  /* 0x0000500001087983 */ /* 0x001f220000100a00 */
[----:B---3--:R-:W-:Y:S03]  /*1f210*/  HMMA.16816.F32 R4, R20, R24, R4 ;  /* 0x000000181404723c */ /* 0x008fe60000001804 */
[----:B----4-:R0:W-:Y:S04]  /*1f220*/  STL.64 [R1+0x30d8], R8 ;  /* 0x0030d80801007387 */ /* 0x0101e80000100a00 */
[----:B0-----:R-:W3:Y:S04]  /*1f230*/  LDL.64 R8, [R1+0x60] ;  /* 0x0000600001087983 */ /* 0x001ee80000100a00 */
[----:B---3--:R0:W-:Y:S11]  /*1f240*/  STL.64 [R1+0x30e0], R8 ;  /* 0x0030e00801007387 */ /* 0x0081f60000100a00 */
[----:B------:R-:W-:Y:S01]  /*1f250*/  @!UPT UIADD3 URZ, URZ, URZ, URZ ;  /* 0x0000003f3f3ff290 */ /* 0x000fe2000fffe03f */
[----:B------:R-:W-:Y:S02]  /*1f260*/  STL.64 [R1+0xd30], R4 ;  /* 0x000d300401007387 */ /* 0x000fe40000100a00 */
[----:B------:R-:W-:Y:S01]  /*1f270*/  STL.64 [R1+0xd38], R6 ;  /* 0x000d380601007387 */ /* 0x000fe20000100a00 */
[----:B0-----:R-:W3:Y:S01]  /*1f280*/  LDL.LU.64 R8, [R1+0xd10] ;  /* 0x000d100001087983 */ /* 0x001ee20000300a00 */
[----:B------:R-:W4:Y:S02]  /*1f290*/  LDL.LU.64 R10, [R1+0xd18] ;  /* 0x000d1800010a7983 */ /* 0x000f240000300a00 */
[----:B------:R-:W-:Y:S02]  /*1f2a0*/  IMAD.MOV.U32 R15, RZ, RZ, R24 ;  /* 0x000000ffff0f7224 */ /* 0x000fe400078e0018 */
[----:B------:R-:W-:Y:S01]  /*1f2b0*/  IMAD.MOV.U32 R14, RZ, RZ, R25 ;  /* 0x000000ffff0e7224 */ /* 0x000fe200078e0019 */
[----:B----4-:R-:W-:Y:S01]  /*1f2c0*/  STL.64 [R1+0x30f8], R10 ;  /* 0x0030f80a01007387 */ /* 0x010fe20000100a00 */
[----:B---3--:R0:W-:Y:S03]  /*1f2d0*/  STL.64 [R1+0x30f0], R8 ;  /* 0x0030f00801007387 */ /* 0x0081e60000100a00 */
[----:B0-----:R-:W3:Y:S01]  /*1f2e0*/  LDL.LU.64 R8, [R1+0xd20] ;  /* 0x000d200001087983 */ /* 0x001ee20000300a00 */
[----:B------:R-:W3:Y:S02]  /*1f2f0*/  LDL.LU.64 R10, [R1+0xd28] ;  /* 0x000d2800010a7983 */ /* 0x000ee40000300a00 */
[----:B------:R-:W4:Y:S02]  /*1f300*/  LDL.LU.64 R24, [R1+0xd00] ;  /* 0x000d000001187983 */ /* 0x000f240000300a00 */
[----:B------:R-:W4:Y:S01]  /*1f310*/  LDL.LU.64 R26, [R1+0xd08] ;  /* 0x000d0800011a7983 */ /* 0x000f220000300a00 */
[----:B------:R-:W4:Y:S01]  /*1f320*/  LDL.LU.64 R4, [R1+0xce0] ;  /* 0x000ce00001047983 */ /* 0x000f220000300a00 */
[----:B------:R-:W4:Y:S02]  /*1f330*/  LDL.LU.64 R6, [R1+0xce8] ;  /* 0x000ce80001067983 */ /* 0x000f240000300a00 */
[----:B--2---:R-:W-:-:S02]  /*1f340*/  IMAD.MOV.U32 R3, RZ, RZ, R16 ;  /* 0x000000ffff037224 */ /* 0x004fc400078e0010 */
[----:B------:R-:W-:Y:S01]  /*1f350*/  IMAD.MOV.U32 R2, RZ, RZ, R17 ;  /* 0x000000ffff027224 */ /* 0x000fe200078e0011 */
[C---:B---3--:R-:W-:Y:S01]  /*1f360*/  HMMA.16816.F32 R8, R20.reuse, R16, R8 ;  /* 0x000000101408723c */ /* 0x048fe20000001808 */
[----:B----4-:R-:W-:Y:S01]  /*1f370*/  STL.64 [R1+0x30d0], R6 ;  /* 0x0030d00601007387 */ /* 0x010fe20000100a00 */
[----:B------:R0:W-:Y:S03]  /*1f380*/  STL.64 [R1+0x30c8], R4 ;  /* 0x0030c80401007387 */ /* 0x0001e60000100a00 */
[----:B0-----:R-:W2:Y:S01]  /*1f390*/  LDL.LU.64 R4, [R1+0xcf0] ;  /* 0x000cf00001047983 */ /* 0x001ea20000300a00 */
[----:B------:R-:W2:Y:S02]  /*1f3a0*/  LDL.LU.64 R6, [R1+0xcf8] ;  /* 0x000cf80001067983 */ /* 0x000ea40000300a00 */
[----:B------:R-:W-:Y:S02]  /*1f3b0*/  STL [R1+0x3068], R14 ;  /* 0x0030680e01007387 */ /* 0x000fe40000100800 */
[----:B------:R-:W-:Y:S01]  /*1f3c0*/  STL [R1+0x3034], R15 ;  /* 0x0030340f01007387 */ /* 0x000fe20000100800 */
[----:B------:R0:W-:Y:S04]  /*1f3d0*/  STL.64 [R1+0x30a8], R12 ;  /* 0x0030a80c01007387 */ /* 0x0001e80000100a00 */
[----:B0-----:R-:W3:Y:S08]  /*1f3e0*/  LDL.64 R12, [R1+0x30] ;  /* 0x00003000010c7983 */ /* 0x001ef00000100a00 */
[----:B------:R-:W-:Y:S02]  /*1f3f0*/  STL.64 [R1+0xd20], R8 ;  /* 0x000d200801007387 */ /* 0x000fe40000100a00 */
[----:B------:R0:W-:Y:S02]  /*1f400*/  STL.64 [R1+0xd28], R10 ;  /* 0x000d280a01007387 */ /* 0x0001e40000100a00 */
[----:B0-----:R-:W4:Y:S01]  /*1f410*/  LDL.LU.64 R10, [R1+0x30f8] ;  /* 0x0030f800010a7983 */ /* 0x001f220000300a00 */
[----:B------:R-:W4:Y:S02]  /*1f420*/  LDL.LU.64 R8, [R1+0x30f0] ;  /* 0x0030f00001087983 */ /* 0x000f240000300a00 */
[----:B------:R-:W4:Y:S02]  /*1f430*/  LDL.LU.64 R16, [R1+0x30e8] ;  /* 0x0030e80001107983 */ /* 0x000f240000300a00 */
[C---:B----4-:R-:W-:Y:S01]  /*1f440*/  HMMA.16816.F32 R8, R20.reuse, R16, R8 ;  /* 0x000000101408723c */ /* 0x050fe20000001808 */
[----:B------:R-:W-:Y:S11]  /*1f450*/  IMAD.MOV.U32 R29, RZ, RZ, R16 ;  /* 0x000000ffff1d7224 */ /* 0x000ff600078e0010 */
[----:B------:R-:W-:Y:S11]  /*1f460*/  @!UPT UIADD3 URZ, URZ, URZ, URZ ;  /* 0x0000003f3f3ff290 */ /* 0x000ff6000fffe03f */
[----:B------:R0:W-:Y:S01]  /*1f470*/  STL.64 [R1+0xd10], R8 ;  /* 0x000d100801007387 */ /* 0x0001e20000100a00 */
[----:B------:R-:W-:Y:S03]  /*1f480*/  STL.64 [R1+0xd18], R10 ;  /* 0x000d180a01007387 */ /* 0x000fe60000100a00 */
[----:B0-----:R-:W4:Y:S01]  /*1f490*/  LDL.LU.64 R8, [R1+0x30e0] ;  /* 0x0030e00001087983 */ /* 0x001f220000300a00 */
[----:B------:R-:W-:Y:S02]  /*1f4a0*/  IMAD.MOV.U32 R28, RZ, RZ, R17 ;  /* 0x000000ffff1c7224 */ /* 0x000fe400078e0011 */
[----:B------:R-:W2:Y:S01]  /*1f4b0*/  LDL.64 R16, [R1+0x10] ;  /* 0x0000100001107983 */ /* 0x000ea20000100a00 */
[----:B----4-:R-:W-:Y:S01]  /*1f4c0*/  HMMA.16816.F32 R24, R20, R8, R24 ;  /* 0x000000081418723c */ /* 0x010fe20000001818 */
[----:B--2---:R0:W-:Y:S01]  /*1f4d0*/  STL.64 [R1+0x30a0], R16 ;  /* 0x0030a01001007387 */ /* 0x0041e20000100a00 */
[----:B------:R-:W-:-:S03]  /*1f4e0*/  IMAD.MOV.U32 R0, RZ, RZ, R9 ;  /* 0x000000ffff007224 */ /* 0x000fc600078e0009 */
[----:B0-----:R-:W2:Y:S11]  /*1f4f0*/  LDL.64 R16, [R1+0x20] ;  /* 0x0000200001107983 */ /* 0x001eb60000100a00 */
[----:B------:R-:W-:Y:S07]  /*1f500*/  @!UPT UIADD3 URZ, URZ, URZ, URZ ;  /* 0x0000003f3f3ff290 */ /* 0x000fee000fffe03f */
[----:B------:R-:W-:Y:S01]  /*1f510*/  STL.64 [R1+0xd00], R24 ;  /* 0x000d001801007387 */ /* 0x000fe20000100a00 */
[----:B------:R0:W-:Y:S02]  /*1f520*/  STL.64 [R1+0xd08], R26 ;  /* 0x000d081a01007387 */ /* 0x0001e40000100a00 */
[----:B0-----:R-:W-:Y:S02]  /*1f530*/  IMAD.MOV.U32 R27, RZ, RZ, R8 ;  /* 0x000000ffff1b7224 */ /* 0x001fe400078e0008 */
[----:B------:R-:W4:Y:S02]  /*1f540*/  LDL.LU.64 R8, [R1+0x30d8] ;  /* 0x0030d80001087983 */ /* 0x000f240000300a00 */
[C---:B----4-:R-:W-:Y:S01]  /*1f550*/  HMMA.16816.F32 R4, R20.reuse, R8, R4 ;  /* 0x000000081404723c */ /* 0x050fe20000001804 */
[----:B------:R-:W-:Y:S02]  /*1f560*/  IMAD.MOV.U32 R25, RZ, RZ, R8 ;  /* 0x000000ffff197224 */ /* 0x000fe400078e0008 */
[----:B------:R-:W-:Y:S11]  /*1f570*/  IMAD.MOV.U32 R26, RZ, RZ, R9 ;  /* 0x000000ffff1a7224 */ /* 0x000ff600078e0009 */
[----:B------:R-:W-:Y:S09]  /*1f580*/  @!UPT UIADD3 URZ, URZ, URZ, URZ ;  /* 0x0000003f3f3ff290 */ /* 0x000ff2000fffe03f */
[----:B------:R-:W-:Y:S01]  /*1f590*/  STL.64 [R1+0xcf0], R4 ;  /* 0x000cf00401007387 */ /* 0x000fe20000100a00 */
[----:B------:R0:W-:Y:S03]  /*1f5a0*/  STL.64 [R1+0xcf8], R6 ;  /* 0x000cf80601007387 */ /* 0x0001e60000100a00 */
[----:B0-----:R-:W4:Y:S01]  /*1f5b0*/  LDL.LU.64 R6, [R1+0x30d0] ;  /* 0x0030d00001067983 */ /* 0x001f220000300a00 */
[----:B------:R-:W4:Y:S02]  /*1f5c0*/  LDL.LU.64 R4, [R1+0x30c8] ;  /* 0x0030c80001047983 */ /* 0x000f240000300a00 */
[----:B------:R-:W4:Y:S02]  /*1f5d0*/  LDL.LU.64 R8, [R1+0x30c0] ;  /* 0x0030c00001087983 */ /* 0x000f240000300a00 */
[----:B----4-:R-:W-:Y:S01]  /*1f5e0*/  HMMA.16816.F32 R4, R20, R8, R4 ;  /* 0x000000081404723c */ /* 0x010fe20000001804 */
[----:B------:R-:W-:Y:S11]  /*1f5f0*/  IMAD.MOV.U32 R24, RZ, RZ, R9 ;  /* 0x000000ffff187224 */ /* 0x000ff600078e0009 */
[----:B------:R-:W-:Y:S11]  /*1f600*/  @!UPT UIADD3 URZ, URZ, URZ, URZ ;  /* 0x0000003f3f3ff290 */ /* 0x000ff6000fffe03f */
[----:B------:R0:W-:Y:S01]  /*1f610*/  STL.64 [R1+0xce0], R4 ;  /* 0x000ce00401007387 */ /* 0x0001e20000100a00 */
[----:B------:R1:W-:Y:S03]  /*1f620*/  STL.64 [R1+0xce8], R6 ;  /* 0x000ce80601007387 */ /* 0x0003e60000100a00 */
[----:B0-----:R-:W4:Y:S01]  /*1f630*/  LDL.LU.64 R4, [R1+0x30b8] ;  /* 0x0030b80001047983 */ /* 0x001f220000300a00 */
[----:B-1----:R-:W-:Y:S02]  /*1f640*/  IMAD.MOV.U32 R7, RZ, RZ, R8 ;  /* 0x000000ffff077224 */ /* 0x002fe400078e0008 */
[----:B------:R-:W2:Y:S02]  /*1f650*/  LDL.LU R8, [R1+0x30b0] ;  /* 0x0030b00001087983 */ /* 0x000ea40000300800 */
[----:B------:R-:W-:Y:S01]  /*1f660*/  STL.64 [R1+0x3040], R26 ;  /* 0x0030401a01007387 */ /* 0x000fe20000100a00 */
[----:B------:R0:W-:Y:S04]  /*1f670*/  STL.64 [R1+0x3038], R24 ;  /* 0x0030381801007387 */ /* 0x0001e80000100a00 */
[----:B0-----:R-:W2:Y:S01]  /*1f680*/  LDL.LU.64 R24, [R1+0xcd0] ;  /* 0x000cd00001187983 */ /* 0x001ea20000300a00 */
[----:B------:R-:W2:Y:S02]  /*1f690*/  LDL.LU.64 R26, [R1+0xcd8] ;  /* 0x000cd800011a7983 */ /* 0x000ea40000300a00 */
        /* <DEDUP_REMOVED lines=10> */
[----:B----4-:R0:W-:Y:S03]  /*1f740*/  STL.64 [R1+0x3048], R4 ;  /* 0x0030480401007387 */ /* 0x0101e60000100a00 */
        /* <DEDUP_REMOVED lines=10> */
[----:B------:R-:W3:Y:S02]  /*1f7f0*/  LDL.LU.64 R6, [R1+0xca8] ;  /* 0x000ca80001067983 */ /* 0x000ee40000300a00 */
[----:B------:R-:W-:Y:S01]  /*1f800*/  IMAD.MOV.U32 R10, RZ, RZ, R17 ;  /* 0x000000ffff0a7224 */ /* 0x000fe200078e0011 */
[----:B---3--:R-:W-:Y:S01]  /*1f810*/  STL.64 [R1+0x3098], R6 ;  /* 0x0030980601007387 */ /* 0x008fe20000100a00 */
[----:B--2---:R0:W-:Y:S03]  /*1f820*/  STL.64 [R1+0x3090], R4 ;  /* 0x0030900401007387 */ /* 0x0041e60000100a00 */
[----:B0-----:R-:W2:Y:S01]  /*1f830*/  LDL.LU.64 R4, [R1+0xcb0] ;  /* 0x000cb00001047983 */ /* 0x001ea20000300a00 */
[----:B------:R-:W2:Y:S02]  /*1f840*/  LDL.LU.64 R6, [R1+0xcb8] ;  /* 0x000cb80001067983 */ /* 0x000ea40000300a00 */
[----:B------:R-:W3:Y:S02]  /*1f850*/  LDL.LU.64 R24, [R1+0x6e0] ;  /* 0x0006e00001187983 */ /* 0x000ee40000300a00 */
[----:B------:R-:W3:Y:S04]  /*1f860*/  LDL.LU.64 R26, [R1+0x6e8] ;  /* 0x0006e800011a7983 */ /* 0x000ee80000300a00 */
[----:B------:R0:W-:Y:S01]  /*1f870*/  STL.64 [R1+0xcc0], R12 ;  /* 0x000cc00c01007387 */ /* 0x0001e20000100a00 */
[----:B------:R1:W-:Y:S03]  /*1f880*/  STL.64 [R1+0xcc8], R14 ;  /* 0x000cc80e01007387 */ /* 0x0003e60000100a00 */
[----:B0-----:R-:W4:Y:S01]  /*1f890*/  LDL.LU.64 R12, [R1+0x30a8] ;  /* 0x0030a800010c7983 */ /* 0x001f220000300a00 */
[----:B-1----:R-:W-:-:S02]  /*1f8a0*/  IMAD.MOV.U32 R15, RZ, RZ, R16 ;  /* 0x000000ffff0f7224 */ /* 0x002fc400078e0010 */
        /* <DEDUP_REMOVED lines=16> */
[----:B0-----:R-:W4:Y:S01]  /*1f9b0*/  LDL.LU.64 R6, [R1+0x3078] ;  /* 0x0030780001067983 */ /* 0x001f220000300a00 */
[----:B------:R-:W4:Y:S02]  /*1f9c0*/  LDL.LU.64 R4, [R1+0x3070] ;  /* 0x0030700001047983 */ /* 0x000f240000300a00 */
[----:B------:R-:W-:Y:S02]  /*1f9d0*/  STL.64 [R1+0x2f30], R18 ;  /* 0x002f301201007387 */ /* 0x000fe40000100a00 */
[----:B------:R0:W-:Y:S02]  /*1f9e0*/  STL.64 [R1+0x2f28], R16 ;  /* 0x002f281001007387 */ /* 0x0001e40000100a00 */
[----:B0-----:R-:W-:-:S02]  /*1f9f0*/  IMAD.MOV.U32 R16, RZ, RZ, R9 ;  /* 0x000000ffff107224 */ /* 0x001fc400078e0009 */
[----:B------:R-:W-:Y:S01]  /*1fa00*/  IMAD.MOV.U32 R17, RZ, RZ, R14 ;  /* 0x000000ffff117224 */ /* 0x000fe200078e000e */
[----:B------:R-:W2:Y:S01]  /*1fa10*/  LDL.LU R9, [R1+0x306c] ;  /* 0x00306c0001097983 */ /* 0x000ea20000300800 */
[----:B------:R-:W2:Y:S03]  /*1fa20*/  LDL.LU R14, [R1+0x3068] ;  /* 0x00306800010e7983 */ /* 0x000ea60000300800 */
[----:B------:R0:W-:Y:S04]  /*1fa30*/  STL.64 [R1+0x2f40], R16 ;  /* 0x002f401001007387 */ /* 0x0001e80000100a00 */
[----:B0-----:R-:W2:Y:S01]  /*1fa40*/  LDL.64 R16, [R1+0xc0] ;  /* 0x0000c00001107983 */ /* 0x001ea20000100a00 */
[C---:B----4-:R-:W-:Y:S11]  /*1fa50*/  HMMA.16816.F32 R4, R20.reuse, R12, R4 ;  /* 0x0000000c1404723c */ /* 0x050ff60000001804 */
[----:B------:R-:W-:Y:S11]  /*1fa60*/  @!UPT UIADD3 URZ, URZ, URZ, URZ ;  /* 0x0000003f3f3ff290 */ /* 0x000ff6000fffe03f */
[----:B------:R-:W-:Y:S01]  /*1fa70*/  @!UPT UIADD3 URZ, URZ, URZ, URZ ;  /* 0x0000003f3f3ff290 */ /* 0x000fe2000fffe03f */
[----:B------:R-:W-:Y:S01]  /*1fa80*/  STL.64 [R1+0xc90], R4 ;  /* 0x000c900401007387 */ /* 0x000fe20000100a00 */
[----:B------:R0:W-:Y:S03]  /*1fa90*/  STL.64 [R1+0xc98], R6 ;  /* 0x000c980601007387 */ /* 0x0001e60000100a00 */
[----:B0-----:R-:W2:Y:S01]  /*1faa0*/  LDL.LU.64 R6, [R1+0x3060] ;  /* 0x0030600001067983 */ /* 0x001ea20000300a00 */
        /* <DEDUP_REMOVED lines=8> */
[----:B------:R-:W3:Y:S02]  /*1fb30*/  LDL.LU.64 R4, [R1+0x3048] ;  /* 0x0030480001047983 */ /* 0x000ee40000300a00 */
[----:B------:R-:W-:Y:S01]  /*1fb40*/  STL.64 [R1+0x2f18], R8 ;  /* 0x002f180801007387 */ /* 0x000fe20000100a00 */
[----:B---3--:R-:W-:Y:S01]  /*1fb50*/  HMMA.16816.F32 R20, R20, R4, R24 ;  /* 0x000000041414723c */ /* 0x008fe20000001818 */
[----:B------:R-:W3:Y:S01]  /*1fb60*/  LDL.LU.64 R26, [R1+0x3040] ;  /* 0x00304000011a7983 */ /* 0x000ee20000300a00 */
[----:B------:R-:W4:Y:S11]  /*1fb70*/  LDL.LU.64 R24, [R1+0x3038] ;  /* 0x0030380001187983 */ /* 0x000f360000300a00 */
[----:B------:R-:W-:Y:S10]  /*1fb80*/  @!UPT UIADD3 URZ, URZ, URZ, URZ ;  /* 0x0000003f3f3ff290 */ /* 0x000ff4000fffe03f */
[----:B------:R0:W-:Y:S01]  /*1fb90*/  STL.64 [R1+0x6e0], R20 ;  /* 0x0006e01401007387 */ /* 0x0001e20000100a00 */
[----:B------:R-:W-:Y:S02]  /*1fba0*/  STL.64 [R1+0x6e8], R22 ;  /* 0x0006e81601007387 */ /* 0x000fe40000100a00 */
[----:B0-----:R-:W-:Y:S02]  /*1fbb0*/  IMAD.MOV.U32 R20, RZ, RZ, R15 ;  /* 0x000000ffff147224 */ /* 0x001fe400078e000f */
[----:B------:R-:W-:Y:S01]  /*1fbc0*/  IMAD.MOV.U32 R21, RZ, RZ, R10 ;  /* 0x000000ffff157224 */ /* 0x000fe200078e000a */
[----:B------:R-:W3:Y:S01]  /*1fbd0*/  LDL.LU R15, [R1+0x3034] ;  /* 0x00303400010f7983 */ /* 0x000ee20000300800 */
[----:B------:R-:W3:Y:S03]  /*1fbe0*/  LDL.LU R10, [R1+0x3030] ;  /* 0x00303000010a7983 */ /* 0x000ee60000300800 */
[----:B------:R0:W-:Y:S02]  /*1fbf0*/  STL.64 [R1+0x2f48], R20 ;  /* 0x002f481401007387 */ /* 0x0001e40000100a00 */
[----:B0-----:R-:W-:-:S02]  /*1fc00*/  IMAD.MOV.U32 R20, RZ, RZ, R11 ;  /* 0x000000ffff147224 */ /* 0x001fc400078e000b */
[----:B--2---:R-:W-:Y:S01]  /*1fc10*/  IMAD.MOV.U32 R21, RZ, RZ, R6 ;  /* 0x000000ffff157224 */ /* 0x004fe200078e0006 */
[----:B------:R-:W2:Y:S01]  /*1fc20*/  LDL.LU R11, [R1+0x302c] ;  /* 0x00302c00010b7983 */ /* 0x000ea20000300800 */
[----:B------:R-:W2:Y:S03]  /*1fc30*/  LDL.LU R6, [R1+0x3028] ;  /* 0x0030280001067983 */ /* 0x000ea60000300800 */
[----:B------:R0:W-:Y:S02]  /*1fc40*/  STL.64 [R1+0x2f60], R20 ;  /* 0x002f601401007387 */ /* 0x0001e40000100a00 */
[----:B0-----:R-:W-:Y:S02]  /*1fc50*/  IMAD.MOV.U32 R20, RZ, RZ, R7 ;  /* 0x000000ffff147224 */ /* 0x001fe400078e0007 */
[----:B------:R-:W2:Y:S01]  /*1fc60*/  LDL.LU R7, [R1+0x3024] ;  /* 0x0030240001077983 */ /* 0x000ea20000300800 */
[----:B----4-:R-:W-:-:S03]  /*1fc70*/  IMAD.MOV.U32 R21, RZ, RZ, R24 ;  /* 0x000000ffff157224 */ /* 0x010fc600078e0018 */
[----:B------:R-:W4:Y:S02]  /*1fc80*/  LDL.LU R24, [R1+0x3020] ;  /* 0x0030200001187983 */ /* 0x000f240000300800 */
[----:B------:R0:W-:Y:S02]  /*1fc90*/  STL.64 [R1+0x2f78], R20 ;  /* 0x002f781401007387 */ /* 0x0001e40000100a00 */
[----:B0-----:R-:W-:Y:S02]  /*1fca0*/  IMAD.MOV.U32 R20, RZ, RZ, R25 ;  /* 0x000000ffff147224 */ /* 0x001fe400078e0019 */
[----:B---3--:R-:W-:Y:S01]  /*1fcb0*/  IMAD.MOV.U32 R21, RZ, RZ, R26 ;  /* 0x000000ffff157224 */ /* 0x008fe200078e001a */
[----:B------:R-:W4:Y:S01]  /*1fcc0*/  LDL.LU R25, [R1+0x301c] ;  /* 0x00301c0001197983 */ /* 0x000f220000300800 */
[----:B------:R-:W4:Y:S03]  /*1fcd0*/  LDL.LU R26, [R1+0x3018] ;  /* 0x00301800011a7983 */ /* 0x000f260000300800 */
[----:B------:R0:W-:Y:S02]  /*1fce0*/  STL.64 [R1+0x2f90], R20 ;  /* 0x002f901401007387 */ /* 0x0001e40000100a00 */
[----:B0-----:R-:W-:-:S02]  /*1fcf0*/  IMAD.MOV.U32 R20, RZ, RZ, R27 ;  /* 0x000000ffff147224 */ /* 0x001fc400078e001b */
[----:B------:R-:W-:Y:S01]  /*1fd00*/  IMAD.MOV.U32 R21, RZ, RZ, R0 ;  /* 0x000000ffff157224 */ /* 0x000fe200078e0000 */
[----:B------:R-:W4:Y:S01]  /*1fd10*/  LDL.LU R27, [R1+0x3014] ;  /* 0x00301400011b7983 */ /* 0x000f220000300800 */
[----:B------:R-:W3:Y:S03]  /*1fd20*/  LDL.LU R0, [R1+0x3010] ;  /* 0x0030100001007983 */ /* 0x000ee60000300800 */
        /* <DEDUP_REMOVED lines=18> */
[----:B--2---:R-:W-:Y:S02]  /*1fe50*/  IMAD.MOV.U32 R8, RZ, RZ, R11 ;  /* 0x000000ffff087224 */ /* 0x004fe400078e000b */
[----:B------:R-:W-:-:S05]  /*1fe60*/  IMAD.MOV.U32 R9, RZ, RZ, R10 ;  /* 0x000000ffff097224 */ /* 0x000fca00078e000a */
[----:B------:R-:W-:Y:S01]  /*1fe70*/  STL.64 [R1+0x2ff8], R8 ;  /* 0x002ff80801007387 */ /* 0x000fe20000100a00 */
[----:B------:R-:W2:Y:S02]  /*1fe80*/  LDL.LU.64 R20, [R1+0x5a0] ;  /* 0x0005a00001147983 */ /* 0x000ea40000300a00 */
[----:B------:R-:W4:Y:S02]  /*1fe90*/  LDL.LU.64 R22, [R1+0x5a8] ;  /* 0x0005a80001167983 */ /* 0x000f240000300a00 */
        /* <DEDUP_REMOVED lines=9> */
[----:B------:R-:W-:Y:S01]  /*1ff30*/  IMAD.MOV.U32 R2, RZ, RZ, R17 ;  /* 0x000000ffff027224 */ /* 0x000fe200078e0011 */
[----:B----4-:R-:W-:Y:S01]  /*1ff40*/  STL.64 [R1+0x3008], R22 ;  /* 0x0030081601007387 */ /* 0x010fe20000100a00 */
[----:B--2---:R0:W-:Y:S03]  /*1ff50*/  STL.64 [R1+0x3000], R20 ;  /* 0x0030001401007387 */ /* 0x0041e60000100a00 */
        /* <DEDUP_REMOVED lines=30> */
[----:B------:R-:W2:Y:S02]  /*20140*/  LDL.LU.64 R14, [R1+0x528] ;  /* 0x00052800010e7983 */ /* 0x000ea40000300a00 */
[----:B------:R-:W2:Y:S02]  /*20150*/  LDL.LU.64 R22, [R1+0x3008] ;  /* 0x0030080001167983 */ /* 0x000ea40000300a00 */
[----:B------:R-:W2:Y:S01]  /*20160*/  LDL.LU.64 R20, [R1+0x3000] ;  /* 0x0030000001147983 */ /* 0x000ea20000300a00 */
        /* <DEDUP_REMOVED lines=60> */
[----:B------:R-:W4:Y:S11]  /*20530*/  LDL.LU.64 R16, [R1+0x2f40] ;  /* 0x002f400001107983 */ /* 0x000f360000300a00 */
[----:B------:R-:W-:Y:S10]  /*20540*/  @!UPT UIADD3 URZ, URZ, URZ, URZ ;  /* 0x0000003f3f3ff290 */ /* 0x000ff4000fffe03f */
[----:B------:R0:W-:Y:S01]  /*20550*/  STL.64 [R1+0x540], R20 ;  /* 0x0005401401007387 */ /* 0x0001e20000100a00 */
[----:B------:R1:W-:Y:S03]  /*20560*/  STL.64 [R1+0x548], R22 ;  /* 0x0005481601007387 */ /* 0x0003e60000100a00 */
[----:B0-----:R-:W2:Y:S01]  /*20570*/  LDL.LU.64 R20, [R1+0xf0] ;  /* 0x0000f00001147983 */ /* 0x001ea20000300a00 */
[----:B-1----:R-:W2:Y:S01]  /*20580*/  LDL.LU.64 R22, [R1+0xf8] ;  /* 0x0000f80001167983 */ /* 0x002ea20000300a00 */
[C---:B----4-:R-:W-:Y:S02]  /*20590*/  HMMA.16816.F32 R16, R24.reuse, R16, R4 ;  /* 0x000000101810723c */ /* 0x050fe40000001804 */
[----:B------:R-:W2:Y:S11]  /*205a0*/  LDL.LU.64 R4, [R1+0x2f38] ;  /* 0x002f380001047983 */ /* 0x000eb60000300a00 */
[----:B------:R-:W-:Y:S10]  /*205b0*/  @!UPT UIADD3 URZ, URZ, URZ, URZ ;  /* 0x0000003f3f3ff290 */ /* 0x000ff4000fffe03f */
[----:B------:R-:W-:Y:S01]  /*205c0*/  STL.64 [R1+0x530], R16 ;  /* 0x0005301001007387 */ /* 0x000fe20000100a00 */
[----:B------:R0:W-:Y:S03]  /*205d0*/  STL.64 [R1+0x538], R18 ;  /* 0x0005381201007387 */ /* 0x0001e60000100a00 */
[----:B0-----:R-:W4:Y:S01]  /*205e0*/  LDL.LU.64 R18, [R1+0x2f30] ;  /* 0x002f300001127983 */ /* 0x001f220000300a00 */
[----:B------:R-:W2:Y:S02]  /*205f0*/  LDL.LU.64 R16, [R1+0x2f28] ;  /* 0x002f280001107983 */ /* 0x000ea40000300a00 */
[C---:B--2---:R-:W-:Y:S11]  /*20600*/  HMMA.16816.F32 R12, R24.reuse, R16, R12 ;  /* 0x00000010180c723c */ /* 0x044ff6000000180c */
[----:B------:R-:W-:Y:S11]  /*20610*/  @!UPT UIADD3 URZ, URZ, URZ, URZ ;  /* 0x0000003f3f3ff290 */ /* 0x000ff6000fffe03f */
[----:B------:R-:W-:Y:S01]  /*20620*/  @!UPT UIADD3 URZ, URZ, URZ, URZ ;  /* 0x0000003f3f3ff290 */ /* 0x000fe2000fffe03f */
[----:B------:R0:W-:Y:S01]  /*20630*/  STL.64 [R1+0x520], R12 ;  /* 0x0005200c01007387 */ /* 0x0001e20000100a00 */
[----:B------:R-:W-:Y:S03]  /*20640*/  STL.64 [R1+0x528], R14 ;  /* 0x0005280e01007387 */ /* 0x000fe60000100a00 */
[----:B0-----:R-:W3:Y:S01]  /*20650*/  LDL.LU.64 R12, [R1+0x2f20] ;  /* 0x002f2000010c7983 */ /* 0x001ee20000300a00 */
[----:B----4-:R-:W-:Y:S02]  /*20660*/  STL.64 [R1+0x2e88], R18 ;  /* 0x002e881201007387 */ /* 0x010fe40000100a00 */
        /* <DEDUP_REMOVED lines=8> */
[----:B------:R-:W-:Y:S02]  /*206f0*/  STL [R1+0x2e5c], R12 ;  /* 0x002e5c0c01007387 */ /* 0x000fe40000100800 */
[----:B------:R0:W-:Y:S02]  /*20700*/  STL [R1+0x2e58], R13 ;  /* 0x002e580d01007387 */ /* 0x0001e40000100800 */
[----:B0-----:R-:W2:Y:S01]  /*20710*/  LDL.LU.64 R12, [R1+0x500] ;  /* 0x00050000010c7983 */ /* 0x001ea20000300a00 */
[----:B------:R-:W2:Y:S02]  /*20720*/  LDL.LU.64 R14, [R1+0x508] ;  /* 0x00050800010e7983 */ /* 0x000ea40000300a00 */
[C---:B--2---:R-:W-:Y:S01]  /*20730*/  HMMA.16816.F32 R12, R24.reuse, R8, R12 ;  /* 0x00000008180c723c */ /* 0x044fe2000000180c */
[----:B------:R-:W-:Y:S01]  /*20740*/  STL [R1+0x2e54], R8 ;  /* 0x002e540801007387 */ /* 0x000fe20000100800 */
[----:B------:R0:W-:Y:S11]  /*20750*/  STL [R1+0x2e50], R9 ;  /* 0x002e500901007387 */ /* 0x0001f60000100800 */
[----:B------:R-:W-:Y:S10]  /*20760*/  @!UPT UIADD3 URZ, URZ, URZ, URZ ;  /* 0x0000003f3f3ff290 */ /* 0x000ff4000fffe03f */
[----:B------:R-:W-:Y:S01]  /*20770*/  STL.64 [R1+0x500], R12 ;  /* 0x0005000c01007387 */ /* 0x000fe20000100a00 */
[----:B------:R1:W-:Y:S02]  /*20780*/  STL.64 [R1+0x508], R14 ;  /* 0x0005080e01007387 */ /* 0x0003e40000100a00 */
[----:B0-----:R-:W2:Y:S01]  /*20790*/  LDL.64 R8, [R1+0xa0] ;  /* 0x0000a00001087983 */ /* 0x001ea20000100a00 */
[----:B-1----:R-:W-:Y:S01]  /*207a0*/  HMMA.16816.F32 R12, R24, R4, R20 ;  /* 0x00000004180c723c */ /* 0x002fe20000001814 */
[----:B------:R-:W0:Y:S04]  /*207b0*/  LDSM.16.MT88.4 R20, [R0+0x200] ;  /* 0x000200000014783b */ /* 0x000e280000004200 */
[----:B------:R-:W1:Y:S04]  /*207c0*/  LDSM.16.MT88.4 R24, [R0+0x280] ;  /* 0x000280000018783b */ /* 0x000e680000004200 */
[----:B--2---:R2:W-:Y:S04]  /*207d0*/  STL.64 [R1+0x2f10], R8 ;  /* 0x002f100801007387 */ /* 0x0045e80000100a00 */
[----:B--2---:R-:W0:Y:S01]  /*207e0*/  LDL.LU.64 R8, [R1+0xb80] ;  /* 0x000b800001087983 */ /* 0x004e220000300a00 */
[----:B------:R-:W0:Y:S09]  /*207f0*/  LDL.LU.64 R10, [R1+0xb88] ;  /* 0x000b8800010a7983 */ /* 0x000e320000300a00 */
[----:B------:R2:W-:Y:S02]  /*20800*/  STL.64 [R1+0xf0], R12 ;  /* 0x0000f00c01007387 */ /* 0x0005e40000100a00 */
[----:B------:R-:W-:Y:S01]  /*20810*/  STL.64 [R1+0xf8], R14 ;  /* 0x0000f80e01007387 */ /* 0x000fe20000100a00 */
[----:B--2---:R-:W2:Y:S01]  /*20820*/  LDL.64 R12, [R1+0x80] ;  /* 0x00008000010c7983 */ /* 0x004ea20000100a00 */
[----:B------:R-:W-:-:S02]  /*20830*/  IMAD.MOV.U32 R16, RZ, RZ, R3 ;  /* 0x000000ffff107224 */ /* 0x000fc400078e0003 */
[----:B------:R-:W-:-:S07]  /*20840*/  IMAD.MOV.U32 R17, RZ, RZ, R2 ;  /* 0x000000ffff117224 */ /* 0x000fce00078e0002 */
[C---:B0-----:R-:W-:Y:S01]  /*20850*/  HMMA.16816.F32 R16, R20.reuse, R16, R8 ;  /* 0x000000101410723c */ /* 0x041fe20000001808 */
[----:B--2---:R0:W-:Y:S04]  /*20860*/  STL.64 [R1+0x2f00], R12 ;  /* 0x002f000c01007387 */ /* 0x0041e80000100a00 */
[----:B0-----:R-:W2:Y:S01]  /*20870*/  LDL.64 R12, [R1+0x90] ;  /* 0x00009000010c7983 */ /* 0x001ea20000100a00 */
[----:B------:R-:W-:Y:S02]  /*20880*/  STL [R1+0x2e48], R4 ;  /* 0x002e480401007387 */ /* 0x000fe40000100800 */
[----:B------:R0:W-:Y:S02]  /*20890*/  STL [R1+0x2e44], R5 ;  /* 0x002e440501007387 */ /* 0x0001e40000100800 */
[----:B0-----:R-:W3:Y:S01]  /*208a0*/  LDL.LU.64 R4, [R1+0xb60] ;  /* 0x000b600001047983 */ /* 0x001ee20000300a00 */
[----:B------:R-:W3:Y:S02]  /*208b0*/  LDL.LU.64 R6, [R1+0xb68] ;  /* 0x000b680001067983 */ /* 0x000ee40000300a00 */
[----:B-1----:R-:W-:Y:S02]  /*208c0*/  STL [R1+0x2e64], R24 ;  /* 0x002e641801007387 */ /* 0x002fe40000100800 */
[----:B------:R0:W-:Y:S01]  /*208d0*/  STL [R1+0x2e60], R25 ;  /* 0x002e601901007387 */ /* 0x0001e20000100800 */
[----:B------:R-:W-:Y:S01]  /*208e0*/  STL [R1+0x2e40], R26 ;  /* 0x002e401a01007387 */ /* 0x000fe20000100800 */
[----:B------:R1:W-:Y:S03]  /*208f0*/  STL [R1+0x2e3c], R27 ;  /* 0x002e3c1b01007387 */ /* 0x0003e60000100800 */
[----:B0-----:R-:W4:Y:S01]  /*20900*/  LDL.LU.64 R24, [R1+0xb70] ;  /* 0x000b700001187983 */ /* 0x001f220000300a00 */
[----:B-1----:R-:W4:Y:S02]  /*20910*/  LDL.LU.64 R26, [R1+0xb78] ;  /* 0x000b7800011a7983 */ /* 0x002f240000300a00 */
[----:B------:R-:W-:Y:S02]  /*20920*/  STL [R1+0x2e38], R0 ;  /* 0x002e380001007387 */ /* 0x000fe40000100800 */
[----:B------:R-:W3:Y:S01]  /*20930*/  LDL.LU.64 R8, [R1+0x2f10] ;  /* 0x002f100001087983 */ /* 0x000ee20000300a00 */
[----:B------:R0:W-:Y:S01]  /*20940*/  STL.64 [R1+0xb80], R16 ;  /* 0x000b801001007387 */ /* 0x0001e20000100a00 */
[----:B------:R-:W-:Y:S03]  /*20950*/  STL.64 [R1+0xb88], R18 ;  /* 0x000b881201007387 */ /* 0x000fe60000100a00 */
[----:B0-----:R-:W4:Y:S02]  /*20960*/  LDL.LU.64 R16, [R1+0x2f08] ;  /* 0x002f080001107983 */ /* 0x001f240000300a00 */
[----:B----4-:R-:W-:Y:S01]  /*20970*/  HMMA.16816.F32 R24, R20, R16, R24 ;  /* 0x000000101418723c */ /* 0x010fe20000001818 */
[----:B------:R-:W-:-:S02]  /*20980*/  IMAD.MOV.U32 R3, RZ, RZ, R16 ;  /* 0x000000ffff037224 */ /* 0x000fc400078e0010 */
[----:B------:R-:W-:Y:S11]  /*20990*/  IMAD.MOV.U32 R2, RZ, RZ, R17 ;  /* 0x000000ffff027224 */ /* 0x000ff600078e0011 */
[----:B------:R-:W-:Y:S09]  /*209a0*/  @!UPT UIADD3 URZ, URZ, URZ, URZ ;  /* 0x0000003f3f3ff290 */ /* 0x000ff2000fffe03f */
[----:B------:R-:W-:Y:S01]  /*209b0*/  STL.64 [R1+0xb70], R24 ;  /* 0x000b701801007387 */ /* 0x000fe20000100a00 */
[----:B------:R-:W-:Y:S02]  /*209c0*/  STL.64 [R1+0xb78], R26 ;  /* 0x000b781a01007387 */ /* 0x000fe40000100a00 */
[----:B------:R-:W4:Y:S02]  /*209d0*/  LDL.64 R16, [R1+0x10] ;  /* 0x0000100001107983 */ /* 0x000f240000100a00 */
[----:B----4-:R0:W-:Y:S04]  /*209e0*/  STL.64 [R1+0x2ea0], R16 ;  /* 0x002ea01001007387 */ /* 0x0101e80000100a00 */
[----:B0-----:R-:W4:Y:S04]  /*209f0*/  LDL.64 R16, [R1+0x20] ;  /* 0x0000200001107983 */ /* 0x001f280000100a00 */
[----:B----4-:R0:W-:Y:S04]  /*20a00*/  STL.64 [R1+0x2eb0], R16 ;  /* 0x002eb01001007387 */ /* 0x0101e80000100a00 */
[----:B0-----:R-:W4:Y:S04]  /*20a10*/  LDL.64 R16, [R1+0x30] ;  /* 0x0000300001107983 */ /* 0x001f280000100a00 */
[----:B----4-:R3:W-:Y:S02]  /*20a20*/  STL.64 [R1+0x2ec8], R16 ;  /* 0x002ec81001007387 */ /* 0x0107e40000100a00 */
[----:B---3--:R-:W-:Y:S02]  /*20a30*/  HMMA.16816.F32 R16, R20, R8, R4 ;  /* 0x000000081410723c */ /* 0x008fe40000001804 */
[----:B------:R-:W-:Y:S05]  /*20a40*/  STL [R1+0x2e68], R3 ;  /* 0x002e680301007387 */ /* 0x000fea0000100800 */
[----:B------:R-:W-:-:S02]  /*20a50*/  IMAD.MOV.U32 R7, RZ, RZ, R8 ;  /* 0x000000ffff077224 */ /* 0x000fc400078e0008 */
[----:B------:R-:W-:Y:S11]  /*20a60*/  IMAD.MOV.U32 R6, RZ, RZ, R9 ;  /* 0x000000ffff067224 */ /* 0x000ff600078e0009 */
[----:B------:R-:W-:Y:S03]  /*20a70*/  @!UPT UIADD3 URZ, URZ, URZ, URZ ;  /* 0x0000003f3f3ff290 */ /* 0x000fe6000fffe03f */
[----:B------:R-:W-:Y:S01]  /*20a80*/  STL.64 [R1+0xb60], R16 ;  /* 0x000b601001007387 */ /* 0x000fe20000100a00 */
[----:B------:R-:W-:Y:S02]  /*20a90*/  STL.64 [R1+0xb68], R18 ;  /* 0x000b681201007387 */ /* 0x000fe40000100a00 */
[----:B------:R-:W2:Y:S02]  /*20aa0*/  LDL.LU.64 R8, [R1+0xb50] ;  /* 0x000b500001087983 */ /* 0x000ea40000300a00 */
[----:B------:R-:W2:Y:S01]  /*20ab0*/  LDL.LU.64 R10, [R1+0xb58] ;  /* 0x000b5800010a7983 */ /* 0x000ea20000300a00 */
[----:B------:R-:W3:Y:S01]  /*20ac0*/  LDL.LU.64 R24, [R1+0xb20] ;  /* 0x000b200001187983 */ /* 0x000ee20000300a00 */
[----:B------:R-:W4:Y:S03]  /*20ad0*/  LDL.LU.64 R26, [R1+0xb28] ;  /* 0x000b2800011a7983 */ /* 0x000f260000300a00 */
[----:B----4-:R-:W-:Y:S01]  /*20ae0*/  STL.64 [R1+0x2ee8], R26 ;  /* 0x002ee81a01007387 */ /* 0x010fe20000100a00 */
[----:B---3--:R0:W-:Y:S03]  /*20af0*/  STL.64 [R1+0x2ee0], R24 ;  /* 0x002ee01801007387 */ /* 0x0081e60000100a00 */
[----:B0-----:R-:W3:Y:S01]  /*20b00*/  LDL.64 R24, [R1+0x70] ;  /* 0x0000700001187983 */ /* 0x001ee20000100a00 */
[----:B--2---:R-:W-:Y:S03]  /*20b10*/  HMMA.16816.F32 R8, R20, R12, R8 ;  /* 0x0000000c1408723c */ /* 0x004fe60000001808 */
[----:B---3--:R0:W-:Y:S04]  /*20b20*/  STL.64 [R1+0x2ef8], R24 ;  /* 0x002ef81801007387 */ /* 0x0081e80000100a00 */
[----:B0-----:R-:W2:Y:S01]  /*20b30*/  LDL.LU.64 R24, [R1+0xb40] ;  /* 0x000b400001187983 */ /* 0x001ea20000300a00 */
[----:B------:R-:W2:Y:S02]  /*20b40*/  LDL.LU.64 R26, [R1+0xb48] ;  /* 0x000b4800011a7983 */ /* 0x000ea40000300a00 */
[----:B------:R-:W-:Y:S02]  /*20b50*/  STL.64 [R1+0x2ed8], R6 ;  /* 0x002ed80601007387 */ /* 0x000fe40000100a00 */
[----:B------:R-:W3:Y:S02]  /*20b60*/  LDL.64 R4, [R1+0x60] ;  /* 0x0000600001047983 */ /* 0x000ee40000100a00 */
[----:B---3--:R0:W-:Y:S04]  /*20b70*/  STL.64 [R1+0x2ef0], R4 ;  /* 0x002ef00401007387 */ /* 0x0081e80000100a00 */
[----:B0-----:R-:W3:Y:S01]  /*20b80*/  LDL.LU.64 R4, [R1+0xb30] ;  /* 0x000b300001047983 */ /* 0x001ee20000300a00 */
[----:B------:R-:W3:Y:S02]  /*20b90*/  LDL.LU.64 R6, [R1+0xb38] ;  /* 0x000b380001067983 */ /* 0x000ee40000300a00 */
[----:B------:R-:W4:Y:S02]  /*20ba0*/  LDL.64 R16, [R1+0x40] ;  /* 0x0000400001107983 */ /* 0x000f240000100a00 */
[----:B------:R-:W-:Y:S01]  /*20bb0*/  STL.64 [R1+0xb50], R8 ;  /* 0x000b500801007387 */ /* 0x000fe20000100a00 */
[----:B------:R0:W-:Y:S02]  /*20bc0*/  STL.64 [R1+0xb58], R10 ;  /* 0x000b580a01007387 */ /* 0x0001e40000100a00 */
[----:B0-----:R-:W-:-:S02]  /*20bd0*/  IMAD.MOV.U32 R11, RZ, RZ, R12 ;  /* 0x000000ffff0b7224 */ /* 0x001fc400078e000c */
[----:B------:R-:W-:Y:S02]  /*20be0*/  IMAD.MOV.U32 R10, RZ, RZ, R13 ;  /* 0x000000ffff0a7224 */ /* 0x000fe400078e000d */
[----:B------:R-:W2:Y:S03]  /*20bf0*/  LDL.LU.64 R12, [R1+0x2f00] ;  /* 0x002f0000010c7983 */ /* 0x000ea60000300a00 */
[----:B------:R-:W-:Y:S02]  /*20c00*/  STL.64 [R1+0x2ed0], R10 ;  /* 0x002ed00a01007387 */ /* 0x000fe40000100a00 */
[----:B------:R-:W3:Y:S01]  /*20c10*/  LDL.64 R8, [R1+0x50] ;  /* 0x0000500001087983 */ /* 0x000ee20000100a00 */
[C---:B--2---:R-:W-:Y:S11]  /*20c20*/  HMMA.16816.F32 R24, R20.reuse, R12, R24 ;  /* 0x0000000c1418723c */ /* 0x044ff60000001818 */
[----:B------:R-:W-:Y:S11]  /*20c30*/  @!UPT UIADD3 URZ, URZ, URZ, URZ ;  /* 0x0000003f3f3ff290 */ /* 0x000ff6000fffe03f */
[----:B------:R-:W-:Y:S01]  /*20c40*/  @!UPT UIADD3 URZ, URZ, URZ, URZ ;  /* 0x0000003f3f3ff290 */ /* 0x000fe2000fffe03f */
[----:B------:R0:W-:Y:S01]  /*20c50*/  STL.64 [R1+0xb40], R24 ;  /* 0x000b401801007387 */ /* 0x0001e20000100a00 */
[----:B------:R-:W-:Y:S03]  /*20c60*/  STL.64 [R1+0xb48], R26 ;  /* 0x000b481a01007387 */ /* 0x000fe60000100a00 */
[----:B0-----:R-:W3:Y:S02]  /*20c70*/  LDL.LU.64 R24, [R1+0x2ef8] ;  /* 0x002ef80001187983 */ /* 0x001ee40000300a00 */
[C---:B---3--:R-:W-:Y:S01]  /*20c80*/  HMMA.16816.F32 R4, R20.reuse, R24, R4 ;  /* 0x000000181404723c */ /* 0x048fe20000001804 */
[----:B------:R-:W-:Y:S02]  /*20c90*/  IMAD.MOV.U32 R0, RZ, RZ, R24 ;  /* 0x000000ffff007224 */ /* 0x000fe400078e0018 */
[----:B------:R-:W-:Y:S11]  /*20ca0*/  IMAD.MOV.U32 R29, RZ, RZ, R25 ;  /* 0x000000ffff1d7224 */ /* 0x000ff600078e0019 */
[----:B------:R-:W-:Y:S09]  /*20cb0*/  @!UPT UIADD3 URZ, URZ, URZ, URZ ;  /* 0x0000003f3f3ff290 */ /* 0x000ff2000fffe03f */
[----:B------:R0:W-:Y:S01]  /*20cc0*/  STL.64 [R1+0xb30], R4 ;  /* 0x000b300401007387 */ /* 0x0001e20000100a00 */
        /* <DEDUP_REMOVED lines=8> */
[----:B------:R0:W-:Y:S02]  /*20d50*/  STL.64 [R1+0xb28], R26 ;  /* 0x000b281a01007387 */ /* 0x0001e40000100a00 */
[----:B-1----:R-:W2:Y:S02]  /*20d60*/  LDL.LU.64 R6, [R1+0x2ed8] ;  /* 0x002ed80001067983 */ /* 0x002ea40000300a00 */
[----:B0-----:R-:W-:Y:S02]  /*20d70*/  IMAD.MOV.U32 R26, RZ, RZ, R4 ;  /* 0x000000ffff1a7224 */ /* 0x001fe400078e0004 */
[----:B------:R-:W-:-:S05]  /*20d80*/  IMAD.MOV.U32 R27, RZ, RZ, R5 ;  /* 0x000000ffff1b7224 */ /* 0x000fca00078e0005 */
[----:B------:R0:W-:Y:S01]  /*20d90*/  STL.64 [R1+0x2ea8], R26 ;  /* 0x002ea81a01007387 */ /* 0x0001e20000100a00 */
[----:B------:R-:W3:Y:S03]  /*20da0*/  LDL.LU.64 R24, [R1+0xb10] ;  /* 0x000b100001187983 */ /* 0x000ee60000300a00 */
[----:B0-----:R-:W3:Y:S01]  /*20db0*/  LDL.LU.64 R26, [R1+0xb18] ;  /* 0x000b1800011a7983 */ /* 0x001ee20000300a00 */
[----:B------:R-:W-:Y:S02]  /*20dc0*/  IMAD.MOV.U32 R4, RZ, RZ, R8 ;  /* 0x000000ffff047224 */ /* 0x000fe400078e0008 */
[----:B------:R-:W-:Y:S01]  /*20dd0*/  IMAD.MOV.U32 R5, RZ, RZ, R9 ;  /* 0x000000ffff057224 */ /* 0x000fe200078e0009 */
[C---:B---3--:R-:W-:Y:S11]  /*20de0*/  HMMA.16816.F32 R24, R20.reuse, R8, R24 ;  /* 0x000000081418723c */ /* 0x048ff60000001818 */
[----:B------:R-:W-:Y:S11]  /*20df0*/  @!UPT UIADD3 URZ, URZ, URZ, URZ ;  /* 0x0000003f3f3ff290 */ /* 0x000ff6000fffe03f */
[----:B------:R-:W-:Y:S01]  /*20e00*/  @!UPT UIADD3 URZ, URZ, URZ, URZ ;  /* 0x0000003f3f3ff290 */ /* 0x000fe2000fffe03f */
[----:B------:R0:W-:Y:S01]  /*20e10*/  STL.64 [R1+0xb10], R24 ;  /* 0x000b101801007387 */ /* 0x0001e20000100a00 */
[----:B------:R1:W-:Y:S02]  /*20e20*/  STL.64 [R1+0xb18], R26 ;  /* 0x000b181a01007387 */ /* 0x0003e40000100a00 */
[----:B------:R-:W4:Y:S02]  /*20e30*/  LDL.LU.64 R8, [R1+0xb00] ;  /* 0x000b000001087983 */ /* 0x000f240000300a00 */
[----:B------:R-:W4:Y:S01]  /*20e40*/  LDL.LU.64 R10, [R1+0xb08] ;  /* 0x000b0800010a7983 */ /* 0x000f220000300a00 */
[----:B0-----:R-:W3:Y:S01]  /*20e50*/  LDL.LU.64 R24, [R1+0xae0] ;  /* 0x000ae00001187983 */ /* 0x001ee20000300a00 */
[----:B-1----:R-:W2:Y:S03]  /*20e60*/  LDL.LU.64 R26, [R1+0xae8] ;  /* 0x000ae800011a7983 */ /* 0x002ea60000300a00 */
[----:B--2---:R-:W-:Y:S01]  /*20e70*/  STL.64 [R1+0x2ec0], R26 ;  /* 0x002ec01a01007387 */ /* 0x004fe20000100a00 */
[----:B---3--:R0:W-:Y:S03]  /*20e80*/  STL.64 [R1+0x2eb8], R24 ;  /* 0x002eb81801007387 */ /* 0x0081e60000100a00 */
[----:B0-----:R-:W2:Y:S01]  /*20e90*/  LDL.LU.64 R24, [R1+0xaf0] ;  /* 0x000af00001187983 */ /* 0x001ea20000300a00 */
[----:B------:R-:W2:Y:S02]  /*20ea0*/  LDL.LU.64 R26, [R1+0xaf8] ;  /* 0x000af800011a7983 */ /* 0x000ea40000300a00 */
[----:B------:R-:W-:Y:S02]  /*20eb0*/  STL.64 [R1+0x2e78], R6 ;  /* 0x002e780601007387 */ /* 0x000fe40000100a00 */
[----:B------:R0:W-:Y:S02]  /*20ec0*/  STL.64 [R1+0x2e70], R4 ;  /* 0x002e700401007387 */ /* 0x0001e40000100a00 */
[----:B0-----:R-:W3:Y:S01]  /*20ed0*/  LDL.LU.64 R4, [R1+0xac0] ;  /* 0x000ac00001047983 */ /* 0x001ee20000300a00 */
        /* <DEDUP_REMOVED lines=8> */
[----:B------:R0:W-:Y:S02]  /*20f60*/  STL.64 [R1+0xb00], R8 ;  /* 0x000b000801007387 */ /* 0x0001e40000100a00 */
[----:B------:R1:W-:Y:S02]  /*20f70*/  STL.64 [R1+0xb08], R10 ;  /* 0x000b080a01007387 */ /* 0x0003e40000100a00 */
[----:B0-----:R-:W-:Y:S01]  /*20f80*/  IMAD.MOV.U32 R9, RZ, RZ, R16 ;  /* 0x000000ffff097224 */ /* 0x001fe200078e0010 */
[----:B-1----:R-:W3:Y:S01]  /*20f90*/  LDL.LU.64 R10, [R1+0x2ed0] ;  /* 0x002ed000010a7983 */ /* 0x002ee20000300a00 */
[----:B------:R-:W4:Y:S02]  /*20fa0*/  LDL.LU.64 R16, [R1+0x2ec8] ;  /* 0x002ec80001107983 */ /* 0x000f240000300a00 */
[----:B------:R-:W-:Y:S01]  /*20fb0*/  IMAD.MOV.U32 R15, RZ, RZ, R13 ;  /* 0x000000ffff0f7224 */ /* 0x000fe200078e000d */
[----:B----4-:R-:W-:Y:S01]  /*20fc0*/  HMMA.16816.F32 R24, R20, R16, R24 ;  /* 0x000000101418723c */ /* 0x010fe20000001818 */
[----:B------:R-:W-:-:S02]  /*20fd0*/  IMAD.MOV.U32 R13, RZ, RZ, R16 ;  /* 0x000000ffff0d7224 */ /* 0x000fc400078e0010 */
[----:B------:R-:W-:Y:S11]  /*20fe0*/  IMAD.MOV.U32 R8, RZ, RZ, R17 ;  /* 0x000000ffff087224 */ /* 0x000ff600078e0011 */
[----:B------:R-:W-:Y:S09]  /*20ff0*/  @!UPT UIADD3 URZ, URZ, URZ, URZ ;  /* 0x0000003f3f3ff290 */ /* 0x000ff2000fffe03f */
[----:B------:R-:W-:Y:S01]  /*21000*/  STL.64 [R1+0xaf0], R24 ;  /* 0x000af01801007387 */ /* 0x000fe20000100a00 */
[----:B------:R0:W-:Y:S03]  /*21010*/  STL.64 [R1+0xaf8], R26 ;  /* 0x000af81a01007387 */ /* 0x0001e60000100a00 */
[----:B0-----:R-:W4:Y:S01]  /*21020*/  LDL.LU.64 R26, [R1+0x2ec0] ;  /* 0x002ec000011a7983 */ /* 0x001f220000300a00 */
[----:B------:R-:W4:Y:S02]  /*21030*/  LDL.LU.64 R24, [R1+0x2eb8] ;  /* 0x002eb80001187983 */ /* 0x000f240000300a00 */
[----:B------:R-:W4:Y:S02]  /*21040*/  LDL.LU.64 R16, [R1+0x2eb0] ;  /* 0x002eb00001107983 */ /* 0x000f240000300a00 */
[----:B------:R-:W-:Y:S01]  /*21050*/  IMAD.MOV.U32 R28, RZ, RZ, R12 ;  /* 0x000000ffff1c7224 */ /* 0x000fe200078e000c */
[C---:B----4-:R-:W-:Y:S01]  /*21060*/  HMMA.16816.F32 R24, R20.reuse, R16, R24 ;  /* 0x000000101418723c */ /* 0x050fe20000001818 */
[----:B------:R-:W-:Y:S11]  /*21070*/  IMAD.MOV.U32 R12, RZ, RZ, R17 ;  /* 0x000000ffff0c7224 */ /* 0x000ff600078e0011 */
[----:B------:R-:W-:Y:S11]  /*21080*/  @!UPT UIADD3 URZ, URZ, URZ, URZ ;  /* 0x0000003f3f3ff290 */ /* 0x000ff6000fffe03f */
[----:B------:R0:W-:Y:S01]  /*21090*/  STL.64 [R1+0xae0], R24 ;  /* 0x000ae01801007387 */ /* 0x0001e20000100a00 */
[----:B------:R1:W-:Y:S02]  /*210a0*/  STL.64 [R1+0xae8], R26 ;  /* 0x000ae81a01007387 */ /* 0x0003e40000100a00 */
[----:B0-----:R-:W-:Y:S01]  /*210b0*/  IMAD.MOV.U32 R25, RZ, RZ, R16 ;  /* 0x000000ffff197224 */ /* 0x001fe200078e0010 */
[----:B-1----:R-:W4:Y:S01]  /*210c0*/  LDL.LU.64 R26, [R1+0x2ea8] ;  /* 0x002ea800011a7983 */ /* 0x002f220000300a00 */
        /* <DEDUP_REMOVED lines=16> */
[----:B0-----:R-:W2:Y:S01]  /*211d0*/  LDL.LU.64 R6, [R1+0x2e78] ;  /* 0x002e780001067983 */ /* 0x001ea20000300a00 */
[----:B------:R-:W2:Y:S02]  /*211e0*/  LDL.LU.64 R4, [R1+0x2e70] ;  /* 0x002e700001047983 */ /* 0x000ea40000300a00 */
        /* <DEDUP_REMOVED lines=35> */
[----:B------:R-:W2:Y:S02]  /*21420*/  LDL.LU.64 R18, [R1+0xaa8] ;  /* 0x000aa80001127983 */ /* 0x000ea40000300a00 */
[----:B------:R-:W-:Y:S02]  /*21430*/  STL [R1+0x2d40], R14 ;  /* 0x002d400e01007387 */ /* 0x000fe40000100800 */
[----:B------:R-:W-:Y:S01]  /*21440*/  STL.64 [R1+0x2d38], R12 ;  /* 0x002d380c01007387 */ /* 0x000fe20000100a00 */
[----:B--2---:R-:W-:Y:S11]  /*21450*/  HMMA.16816.F32 R16, R20, R8, R16 ;  /* 0x000000081410723c */ /* 0x004ff60000001810 */
[----:B------:R-:W-:Y:S11]  /*21460*/  @!UPT UIADD3 URZ, URZ, URZ, URZ ;  /* 0x0000003f3f3ff290 */ /* 0x000ff6000fffe03f */
[----:B------:R-:W-:Y:S01]  /*21470*/  @!UPT UIADD3 URZ, URZ, URZ, URZ ;  /* 0x0000003f3f3ff290 */ /* 0x000fe2000fffe03f */
[----:B------:R4:W-:Y:S01]  /*21480*/  STL.64 [R1+0xaa0], R16 ;  /* 0x000aa01001007387 */ /* 0x0009e20000100a00 */
[----:B------:R-:W-:Y:S02]  /*21490*/  STL.64 [R1+0xaa8], R18 ;  /* 0x000aa81201007387 */ /* 0x000fe40000100a00 */
[----:B----4-:R-:W-:Y:S02]  /*214a0*/  IMAD.MOV.U32 R16, RZ, RZ, R26 ;  /* 0x000000ffff107224 */ /* 0x010fe400078e001a */
[----:B------:R-:W-:Y:S01]  /*214b0*/  IMAD.MOV.U32 R17, RZ, RZ, R27 ;  /* 0x000000ffff117224 */ /* 0x000fe200078e001b */
[----:B------:R-:W2:Y:S01]  /*214c0*/  LDL.LU R26, [R1+0x2e40] ;  /* 0x002e4000011a7983 */ /* 0x000ea20000300800 */
[----:B------:R-:W2:Y:S03]  /*214d0*/  LDL.LU R27, [R1+0x2e3c] ;  /* 0x002e3c00011b7983 */ /* 0x000ea60000300800 */
[----:B------:R0:W-:Y:S04]  /*214e0*/  STL.64 [R1+0x2db8], R16 ;  /* 0x002db81001007387 */ /* 0x0001e80000100a00 */
[----:B0-----:R-:W4:Y:S01]  /*214f0*/  LDL.LU.64 R16, [R1+0x4e0] ;  /* 0x0004e00001107983 */ /* 0x001f220000300a00 */
[----:B------:R-:W4:Y:S02]  /*21500*/  LDL.LU.64 R18, [R1+0x4e8] ;  /* 0x0004e80001127983 */ /* 0x000f240000300a00 */
[----:B------:R0:W-:Y:S02]  /*21510*/  STL.64 [R1+0x2d20], R8 ;  /* 0x002d200801007387 */ /* 0x0001e40000100a00 */
[----:B0-----:R-:W-:-:S02]  /*21520*/  IMAD.MOV.U32 R8, RZ, RZ, R28 ;  /* 0x000000ffff087224 */ /* 0x001fc400078e001c */
[----:B------:R-:W-:Y:S01]  /*21530*/  IMAD.MOV.U32 R9, RZ, RZ, R15 ;  /* 0x000000ffff097224 */ /* 0x000fe200078e000f */
[----:B----4-:R-:W-:Y:S07]  /*21540*/  HMMA.16816.F32 R20, R20, R4, R16 ;  /* 0x000000041414723c */ /* 0x010fee0000001810 */
[----:B------:R-:W-:Y:S02]  /*21550*/  IMAD.MOV.U32 R16, RZ, RZ, R0 ;  /* 0x000000ffff107224 */ /* 0x000fe400078e0000 */
[----:B------:R-:W-:Y:S01]  /*21560*/  IMAD.MOV.U32 R17, RZ, RZ, R29 ;  /* 0x000000ffff117224 */ /* 0x000fe200078e001d */
[----:B------:R-:W4:Y:S11]  /*21570*/  LDL.LU R0, [R1+0x2e38] ;  /* 0x002e380001007983 */ /* 0x000f360000300800 */
[----:B------:R-:W-:Y:S02]  /*21580*/  @!UPT UIADD3 URZ, URZ, URZ, URZ ;  /* 0x0000003f3f3ff290 */ /* 0x000fe4000fffe03f */
[----:B------:R-:W-:Y:S01]  /*21590*/  STL.64 [R1+0x4e0], R20 ;  /* 0x0004e01401007387 */ /* 0x000fe20000100a00 */
[----:B------:R-:W-:Y:S02]  /*215a0*/  STL.64 [R1+0x4e8], R22 ;  /* 0x0004e81601007387 */ /* 0x000fe40000100a00 */
[----:B------:R-:W-:Y:S02]  /*215b0*/  STL.64 [R1+0x2dd0], R16 ;  /* 0x002dd01001007387 */ /* 0x000fe40000100a00 */
[----:B------:R3:W-:Y:S02]  /*215c0*/  STL.64 [R1+0x2dd8], R8 ;  /* 0x002dd80801007387 */ /* 0x0007e40000100a00 */
[----:B---3--:R-:W-:Y:S02]  /*215d0*/  IMAD.MOV.U32 R8, RZ, RZ, R11 ;  /* 0x000000ffff087224 */ /* 0x008fe400078e000b */
[----:B------:R-:W-:-:S05]  /*215e0*/  IMAD.MOV.U32 R9, RZ, RZ, R10 ;  /* 0x000000ffff097224 */ /* 0x000fca00078e000a */
[----:B------:R0:W-:Y:S02]  /*215f0*/  STL.64 [R1+0x2df0], R8 ;  /* 0x002df00801007387 */ /* 0x0001e40000100a00 */
[----:B0-----:R-:W-:Y:S02]  /*21600*/  IMAD.MOV.U32 R8, RZ, RZ, R7 ;  /* 0x000000ffff087224 */ /* 0x001fe400078e0007 */
[----:B------:R-:W-:-:S05]  /*21610*/  IMAD.MOV.U32 R9, RZ, RZ, R6 ;  /* 0x000000ffff097224 */ /* 0x000fca00078e0006 */
[----:B------:R0:W-:Y:S02]  /*21620*/  STL.64 [R1+0x2e08], R8 ;  /* 0x002e080801007387 */ /* 0x0001e40000100a00 */
[----:B0-----:R-:W-:Y:S02]  /*21630*/  IMAD.MOV.U32 R8, RZ, RZ, R3 ;  /* 0x000000ffff087224 */ /* 0x001fe400078e0003 */
[----:B------:R-:W-:-:S05]  /*21640*/  IMAD.MOV.U32 R9, RZ, RZ, R2 ;  /* 0x000000ffff097224 */ /* 0x000fca00078e0002 */
[----:B------:R0:W-:Y:S04]  /*21650*/  STL.64 [R1+0x2e20], R8 ;  /* 0x002e200801007387 */ /* 0x0001e80000100a00 */
[----:B0-----:R-:W2:Y:S01]  /*21660*/  LDL.64 R8, [R1+0xc0] ;  /* 0x0000c00001087983 */ /* 0x001ea20000100a00 */
[----:B------:R-:W3:Y:S02]  /*21670*/  LDL.LU.64 R16, [R1+0x3a0] ;  /* 0x0003a00001107983 */ /* 0x000ee40000300a00 */
[----:B------:R-:W2:Y:S02]  /*21680*/  LDL.LU.64 R18, [R1+0x3a8] ;  /* 0x0003a80001127983 */ /* 0x000ea40000300a00 */
[----:B--2---:R-:W-:Y:S01]  /*21690*/  STL.64 [R1+0x2de8], R18 ;  /* 0x002de81201007387 */ /* 0x004fe20000100a00 */
[----:B---3--:R0:W-:Y:S03]  /*216a0*/  STL.64 [R1+0x2de0], R16 ;  /* 0x002de01001007387 */ /* 0x0081e60000100a00 */
[----:B0-----:R-:W2:Y:S01]  /*216b0*/  LDL.LU.64 R16, [R1+0x3b0] ;  /* 0x0003b00001107983 */ /* 0x001ea20000300a00 */
[----:B------:R-:W3:Y:S03]  /*216c0*/  LDL.LU.64 R18, [R1+0x3b8] ;  /* 0x0003b80001127983 */ /* 0x000ee60000300a00 */
[----:B---3--:R-:W-:Y:S01]  /*216d0*/  STL.64 [R1+0x2e00], R18 ;  /* 0x002e001201007387 */ /* 0x008fe20000100a00 */
[----:B--2---:R0:W-:Y:S03]  /*216e0*/  STL.64 [R1+0x2df8], R16 ;  /* 0x002df81001007387 */ /* 0x0041e60000100a00 */
        /* <DEDUP_REMOVED lines=9> */
[----:B------:R-:W2:Y:S02]  /*21780*/  LDL.LU.64 R18, [R1+0x3e8] ;  /* 0x0003e80001127983 */ /* 0x000ea40000300a00 */
[----:B------:R0:W-:Y:S02]  /*21790*/  STL.64 [R1+0x2d50], R4 ;  /* 0x002d500401007387 */ /* 0x0001e40000100a00 */
[----:B0-----:R-:W3:Y:S01]  /*217a0*/  LDL.LU.64 R4, [R1+0x340] ;  /* 0x0003400001047983 */ /* 0x001ee20000300a00 */
[----:B------:R-:W2:Y:S03]  /*217b0*/  LDL.LU.64 R6, [R1+0x348] ;  /* 0x0003480001067983 */ /* 0x000ea60000300a00 */
        /* <DEDUP_REMOVED lines=11> */
[----:B------:R-:W3:Y:S01]  /*21870*/  LDL.LU.64 R6, [R1+0x378] ;  /* 0x0003780001067983 */ /* 0x000ee20000300a00 */
[----:B------:R-:W-:Y:S02]  /*21880*/  HMMA.16816.F32 R16, R24, R8, R16 ;  /* 0x000000081810723c */ /* 0x000fe40000001810 */
[----:B---3--:R-:W-:Y:S01]  /*21890*/  STL.64 [R1+0x2db0], R6 ;  /* 0x002db00601007387 */ /* 0x008fe20000100a00 */
[----:B--2---:R0:W-:Y:S03]  /*218a0*/  STL.64 [R1+0x2da8], R4 ;  /* 0x002da80401007387 */ /* 0x0041e60000100a00 */
[----:B0-----:R-:W2:Y:S01]  /*218b0*/  LDL.LU.64 R4, [R1+0x380] ;  /* 0x0003800001047983 */ /* 0x001ea20000300a00 */
[----:B------:R-:W3:Y:S02]  /*218c0*/  LDL.LU.64 R6, [R1+0x388] ;  /* 0x0003880001067983 */ /* 0x000ee40000300a00 */
[----:B------:R-:W-:-:S02]  /*218d0*/  IMAD.MOV.U32 R3, RZ, RZ, R8 ;  /* 0x000000ffff037224 */ /* 0x000fc400078e0008 */
[----:B------:R-:W-:Y:S01]  /*218e0*/  IMAD.MOV.U32 R2, RZ, RZ, R9 ;  /* 0x000000ffff027224 */ /* 0x000fe200078e0009 */
[----:B---3--:R-:W-:Y:S01]  /*218f0*/  STL.64 [R1+0x2dc8], R6 ;  /* 0x002dc80601007387 */ /* 0x008fe20000100a00 */
[----:B--2---:R0:W-:Y:S03]  /*21900*/  STL.64 [R1+0x2dc0], R4 ;  /* 0x002dc00401007387 */ /* 0x0041e60000100a00 */
[----:B0-----:R-:W2:Y:S01]  /*21910*/  LDL.LU.64 R4, [R1+0x390] ;  /* 0x0003900001047983 */ /* 0x001ea20000300a00 */
[----:B------:R-:W2:Y:S02]  /*21920*/  LDL.LU.64 R6, [R1+0x398] ;  /* 0x0003980001067983 */ /* 0x000ea40000300a00 */
[----:B------:R-:W3:Y:S02]  /*21930*/  LDL.LU.64 R12, [R1+0x330] ;  /* 0x00033000010c7983 */ /* 0x000ee40000300a00 */
[----:B------:R-:W3:Y:S01]  /*21940*/  LDL.LU.64 R14, [R1+0x338] ;  /* 0x00033800010e7983 */ /* 0x000ee20000300a00 */
[----:B------:R-:W2:Y:S01]  /*21950*/  LDL.LU.64 R20, [R1+0x320] ;  /* 0x0003200001147983 */ /* 0x000ea20000300a00 */
[----:B------:R-:W2:Y:S02]  /*21960*/  LDL.LU.64 R22, [R1+0x328] ;  /* 0x0003280001167983 */ /* 0x000ea40000300a00 */
[----:B------:R-:W-:Y:S02]  /*21970*/  STL.64 [R1+0x3e0], R16 ;  /* 0x0003e01001007387 */ /* 0x000fe40000100a00 */
[----:B------:R0:W-:Y:S02]  /*21980*/  STL.64 [R1+0x3e8], R18 ;  /* 0x0003e81201007387 */ /* 0x0001e40000100a00 */
[----:B0-----:R-:W2:Y:S01]  /*21990*/  LDL.LU.64 R18, [R1+0x2e30] ;  /* 0x002e300001127983 */ /* 0x001ea20000300a00 */
[----:B------:R-:W2:Y:S02]  /*219a0*/  LDL.LU.64 R16, [R1+0x2e28] ;  /* 0x002e280001107983 */ /* 0x000ea40000300a00 */
[----:B------:R-:W2:Y:S02]  /*219b0*/  LDL.LU.64 R8, [R1+0x2e20] ;  /* 0x002e200001087983 */ /* 0x000ea40000300a00 */
[C---:B--2---:R-:W-:Y:S01]  /*219c0*/  HMMA.16816.F32 R8, R24.reuse, R8, R16 ;  /* 0x000000081808723c */ /* 0x044fe20000001810 */
[----:B------:R-:W2:Y:S01]  /*219d0*/  LDL.LU.64 R18, [R1+0x2e18] ;  /* 0x002e180001127983 */ /* 0x000ea20000300a00 */
[----:B------:R-:W2:Y:S11]  /*219e0*/  LDL.LU.64 R16, [R1+0x2e10] ;  /* 0x002e100001107983 */ /* 0x000eb60000300a00 */
[----:B------:R-:W-:Y:S10]  /*219f0*/  @!UPT UIADD3 URZ, URZ, URZ, URZ ;  /* 0x0000003f3f3ff290 */ /* 0x000ff4000fffe03f */
        /* <DEDUP_REMOVED lines=64> */
[----:B0-----:R-:W3:Y:S02]  /*21e00*/  LDL.LU.64 R16, [R1+0x2d48] ;  /* 0x002d480001107983 */ /* 0x001ee40000300a00 */
[C---:B---3--:R-:W-:Y:S02]  /*21e10*/  HMMA.16816.F32 R16, R24.reuse, R16, R12 ;  /* 0x000000101810723c */ /* 0x048fe4000000180c */
[----:B------:R-:W3:Y:S01]  /*21e20*/  LDL.LU R14, [R1+0x2d40] ;  /* 0x002d4000010e7983 */ /* 0x000ee20000300800 */
[----:B------:R-:W2:Y:S11]  /*21e30*/  LDL.LU.64 R12, [R1+0x2d38] ;  /* 0x002d3800010c7983 */ /* 0x000eb60000300a00 */
[----:B------:R-:W-:Y:S09]  /*21e40*/  @!UPT UIADD3 URZ, URZ, URZ, URZ ;  /* 0x0000003f3f3ff290 */ /* 0x000ff2000fffe03f */
[----:B------:R-:W-:Y:S01]  /*21e50*/  STL.64 [R1+0x330], R16 ;  /* 0x0003301001007387 */ /* 0x000fe20000100a00 */
[----:B------:R0:W-:Y:S03]  /*21e60*/  STL.64 [R1+0x338], R18 ;  /* 0x0003381201007387 */ /* 0x0001e60000100a00 */
[----:B0-----:R-:W2:Y:S01]  /*21e70*/  LDL.LU.64 R18, [R1+0x2d30] ;  /* 0x002d300001127983 */ /* 0x001ea20000300a00 */
[----:B------:R-:W2:Y:S02]  /*21e80*/  LDL.LU.64 R16, [R1+0x2d28] ;  /* 0x002d280001107983 */ /* 0x000ea40000300a00 */
[C---:B--2---:R-:W-:Y:S11]  /*21e90*/  HMMA.16816.F32 R20, R24.reuse, R16, R20 ;  /* 0x000000101814723c */ /* 0x044ff60000001814 */
[----:B------:R-:W-:Y:S11]  /*21ea0*/  @!UPT UIADD3 URZ, URZ, URZ, URZ ;  /* 0x0000003f3f3ff290 */ /* 0x000ff6000fffe03f */
[----:B------:R-:W-:Y:S01]  /*21eb0*/  @!UPT UIADD3 URZ, URZ, URZ, URZ ;  /* 0x0000003f3f3ff290 */ /* 0x000fe2000fffe03f */
[----:B------:R0:W-:Y:S01]  /*21ec0*/  STL.64 [R1+0x320], R20 ;  /* 0x0003201401007387 */ /* 0x0001e20000100a00 */
[----:B------:R1:W-:Y:S03]  /*21ed0*/  STL.64 [R1+0x328], R22 ;  /* 0x0003281601007387 */ /* 0x0003e60000100a00 */
[----:B0-----:R-:W2:Y:S01]  /*21ee0*/  LDL.LU.64 R20, [R1] ;  /* 0x0000000001147983 */ /* 0x001ea20000300a00 */
[----:B-1----:R-:W2:Y:S02]  /*21ef0*/  LDL.LU.64 R22, [R1+0x8] ;  /* 0x0000080001167983 */ /* 0x002ea40000300a00 */
[----:B------:R-:W-:Y:S02]  /*21f00*/  STL.64 [R1+0x2ca0], R18 ;  /* 0x002ca01201007387 */ /* 0x000fe40000100a00 */
[----:B------:R0:W-:Y:S02]  /*21f10*/  STL.64 [R1+0x2c98], R16 ;  /* 0x002c981001007387 */ /* 0x0001e40000100a00 */
[----:B0-----:R-:W2:Y:S01]  /*21f20*/  LDL.LU.64 R16, [R1+0xb0] ;  /* 0x0000b00001107983 */ /* 0x001ea20000300a00 */
[C---:B------:R-:W-:Y:S03]  /*21f30*/  HMMA.16816.F32 R8, R24.reuse, R12, R8 ;  /* 0x0000000c1808723c */ /* 0x040fe60000001808 */
[----:B--2---:R-:W-:Y:S11]  /*21f40*/  STL.64 [R1+0x2d10], R16 ;  /* 0x002d101001007387 */ /* 0x004ff60000100a00 */
[----:B------:R-:W-:Y:S09]  /*21f50*/  @!UPT UIADD3 URZ, URZ, URZ, URZ ;  /* 0x0000003f3f3ff290 */ /* 0x000ff2000fffe03f */
[----:B------:R0:W-:Y:S02]  /*21f60*/  STL.64 [R1+0x310], R8 ;  /* 0x0003100801007387 */ /* 0x0001e40000100a00 */
[----:B------:R-:W-:Y:S01]  /*21f70*/  STL.64 [R1+0x318], R10 ;  /* 0x0003180a01007387 */ /* 0x000fe20000100a00 */
[----:B0-----:R-:W2:Y:S01]  /*21f80*/  LDL.LU.64 R8, [R1+0x2d20] ;  /* 0x002d200001087983 */ /* 0x001ea20000300a00 */
[----:B---3--:R-:W-:Y:S02]  /*21f90*/  STL [R1+0x2cc0], R14 ;  /* 0x002cc00e01007387 */ /* 0x008fe40000100800 */
[----:B------:R0:W-:Y:S02]  /*21fa0*/  STL.64 [R1+0x2cb8], R12 ;  /* 0x002cb80c01007387 */ /* 0x0001e40000100a00 */
[----:B0-----:R-:W3:Y:S04]  /*21fb0*/  LDL.LU.64 R12, [R1+0x90] ;  /* 0x00009000010c7983 */ /* 0x001ee80000300a00 */
[----:B---3--:R0:W-:Y:S04]  /*21fc0*/  STL.64 [R1+0x2d08], R12 ;  /* 0x002d080c01007387 */ /* 0x0081e80000100a00 */
[----:B0-----:R-:W3:Y:S01]  /*21fd0*/  LDL.LU.64 R12, [R1+0x300] ;  /* 0x00030000010c7983 */ /* 0x001ee20000300a00 */
[----:B------:R-:W3:Y:S02]  /*21fe0*/  LDL.LU.64 R14, [R1+0x308] ;  /* 0x00030800010e7983 */ /* 0x000ee40000300a00 */
[----:B--2---:R-:W-:Y:S02]  /*21ff0*/  STL [R1+0x2c80], R9 ;  /* 0x002c800901007387 */ /* 0x004fe40000100800 */
[----:B------:R0:W-:Y:S01]  /*22000*/  STL [R1+0x2d18], R8 ;  /* 0x002d180801007387 */ /* 0x0001e20000100800 */
[C---:B---3--:R-:W-:Y:S11]  /*22010*/  HMMA.16816.F32 R12, R24.reuse, R8, R12 ;  /* 0x00000008180c723c */ /* 0x048ff6000000180c */
[----:B------:R-:W-:Y:S11]  /*22020*/  @!UPT UIADD3 URZ, URZ, URZ, URZ ;  /* 0x0000003f3f3ff290 */ /* 0x000ff6000fffe03f */
[----:B------:R-:W-:Y:S01]  /*22030*/  @!UPT UIADD3 URZ, URZ, URZ, URZ ;  /* 0x0000003f3f3ff290 */ /* 0x000fe2000fffe03f */
[----:B------:R-:W-:Y:S01]  /*22040*/  STL.64 [R1+0x300], R12 ;  /* 0x0003000c01007387 */ /* 0x000fe20000100a00 */
[----:B------:R1:W-:Y:S02]  /*22050*/  STL.64 [R1+0x308], R14 ;  /* 0x0003080e01007387 */ /* 0x0003e40000100a00 */
[----:B0-----:R-:W2:Y:S02]  /*22060*/  LDL.LU.64 R8, [R1+0x9a0] ;  /* 0x0009a00001087983 */ /* 0x001ea40000300a00 */
[----:B------:R-:W2:Y:S01]  /*22070*/  LDL.LU.64 R10, [R1+0x9a8] ;  /* 0x0009a800010a7983 */ /* 0x000ea20000300a00 */
[----:B-1----:R-:W-:Y:S01]  /*22080*/  HMMA.16816.F32 R12, R24, R4, R20 ;  /* 0x00000004180c723c */ /* 0x002fe20000001814 */
[----:B----4-:R-:W-:Y:S04]  /*22090*/  LDSM.16.MT88.4 R20, [R0+0x300] ;  /* 0x000300000014783b */ /* 0x010fe80000004200 */
[----:B------:R-:W0:Y:S01]  /*220a0*/  LDSM.16.MT88.4 R24, [R0+0x380] ;  /* 0x000380000018783b */ /* 0x000e220000004200 */
[----:B------:R-:W-:-:S02]  /*220b0*/  IMAD.MOV.U32 R16, RZ, RZ, R3 ;  /* 0x000000ffff107224 */ /* 0x000fc400078e0003 */
[----:B------:R-:W-:Y:S01]  /*220c0*/  IMAD.MOV.U32 R17, RZ, RZ, R2 ;  /* 0x000000ffff117224 */ /* 0x000fe200078e0002 */
[----:B------:R-:W-:Y:S01]  /*220d0*/  STL [R1+0x2c4c], R4 ;  /* 0x002c4c0401007387 */ /* 0x000fe20000100800 */
[----:B------:R1:W-:Y:S11]  /*220e0*/  STL [R1+0x2c48], R5 ;  /* 0x002c480501007387 */ /* 0x0003f60000100800 */
[----:B------:R-:W-:Y:S02]  /*220f0*/  @!UPT UIADD3 URZ, URZ, URZ, URZ ;  /* 0x0000003f3f3ff290 */ /* 0x000fe4000fffe03f */
[----:B------:R3:W-:Y:S01]  /*22100*/  STL.64 [R1+0x10c0], R12 ;  /* 0x0010c00c01007387 */ /* 0x0007e20000100a00 */
[----:B------:R4:W-:Y:S02]  /*22110*/  STL.64 [R1+0x10c8], R14 ;  /* 0x0010c80e01007387 */ /* 0x0009e40000100a00 */
[----:B-1----:R-:W2:Y:S01]  /*22120*/  LDL.LU.64 R4, [R1+0xa0] ;  /* 0x0000a00001047983 */ /* 0x002ea20000300a00 */
[----:B---3--:R-:W3:Y:S01]  /*22130*/  LDL.LU.64 R12, [R1+0x980] ;  /* 0x00098000010c7983 */ /* 0x008ee20000300a00 */
[----:B----4-:R-:W3:Y:S03]  /*22140*/  LDL.LU.64 R14, [R1+0x988] ;  /* 0x00098800010e7983 */ /* 0x010ee60000300a00 */
[----:B0-----:R-:W-:Y:S01]  /*22150*/  STL [R1+0x2c54], R24 ;  /* 0x002c541801007387 */ /* 0x001fe20000100800 */
[----:B------:R0:W-:Y:S02]  /*22160*/  STL [R1+0x2c50], R25 ;  /* 0x002c501901007387 */ /* 0x0001e40000100800 */
[----:B------:R-:W-:Y:S02]  /*22170*/  STL [R1+0x2c44], R26 ;  /* 0x002c441a01007387 */ /* 0x000fe40000100800 */
[----:B------:R1:W-:Y:S01]  /*22180*/  STL [R1+0x2c40], R27 ;  /* 0x002c401b01007387 */ /* 0x0003e20000100800 */
[----:B0-----:R-:W4:Y:S01]  /*22190*/  LDL.LU.64 R24, [R1+0x990] ;  /* 0x0009900001187983 */ /* 0x001f220000300a00 */
[----:B-1----:R-:W4:Y:S01]  /*221a0*/  LDL.LU.64 R26, [R1+0x998] ;  /* 0x00099800011a7983 */ /* 0x002f220000300a00 */
[C---:B--2---:R-:W-:Y:S02]  /*221b0*/  HMMA.16816.F32 R16, R20.reuse, R16, R8 ;  /* 0x000000101410723c */ /* 0x044fe40000001808 */
[----:B------:R-:W2:Y:S11]  /*221c0*/  LDL.LU R8, [R1+0x2d18] ;  /* 0x002d180001087983 */ /* 0x000eb60000300800 */
[----:B------:R-:W-:Y:S10]  /*221d0*/  @!UPT UIADD3 URZ, URZ, URZ, URZ ;  /* 0x0000003f3f3ff290 */ /* 0x000ff4000fffe03f */
[----:B------:R0:W-:Y:S01]  /*221e0*/  STL.64 [R1+0x9a0], R16 ;  /* 0x0009a01001007387 */ /* 0x0001e20000100a00 */
[----:B------:R-:W-:Y:S03]  /*221f0*/  STL.64 [R1+0x9a8], R18 ;  /* 0x0009a81201007387 */ /* 0x000fe60000100a00 */
[----:B0-----:R-:W4:Y:S02]  /*22200*/  LDL.LU.64 R16, [R1+0x2d10] ;  /* 0x002d100001107983 */ /* 0x001f240000300a00 */
        /* <DEDUP_REMOVED lines=8> */
[----:B------:R-:W2:Y:S01]  /*22290*/  LDL.LU.64 R16, [R1+0x50] ;  /* 0x0000500001107983 */ /* 0x000ea20000300a00 */
[----:B---3--:R-:W-:Y:S01]  /*222a0*/  HMMA.16816.F32 R12, R20, R4, R12 ;  /* 0x00000004140c723c */ /* 0x008fe2000000180c */
[----:B--2---:R0:W-:Y:S04]  /*222b0*/  STL.64 [R1+0x2cf8], R16 ;  /* 0x002cf81001007387 */ /* 0x0041e80000100a00 */
[----:B0-----:R-:W2:Y:S01]  /*222c0*/  LDL.LU.64 R16, [R1+0x70] ;  /* 0x0000700001107983 */ /* 0x001ea20000300a00 */
[----:B------:R-:W-:Y:S02]  /*222d0*/  STL [R1+0x2c5c], R10 ;  /* 0x002c5c0a01007387 */ /* 0x000fe40000100800 */
[----:B------:R-:W-:Y:S02]  /*222e0*/  STL [R1+0x2c58], R11 ;  /* 0x002c580b01007387 */ /* 0x000fe40000100800 */
[----:B------:R0:W-:Y:S02]  /*222f0*/  STL [R1+0x2cf0], R8 ;  /* 0x002cf00801007387 */ /* 0x0001e40000100800 */
[----:B0-----:R-:W3:Y:S11]  /*22300*/  LDL.LU.64 R8, [R1+0x80] ;  /* 0x0000800001087983 */ /* 0x001ef60000300a00 */
[----:B------:R0:W-:Y:S02]  /*22310*/  STL.64 [R1+0x980], R12 ;  /* 0x0009800c01007387 */ /* 0x0001e40000100a00 */
[----:B------:R-:W-:Y:S01]  /*22320*/  STL.64 [R1+0x988], R14 ;  /* 0x0009880e01007387 */ /* 0x000fe20000100a00 */
[----:B0-----:R-:W4:Y:S01]  /*22330*/  LDL.LU.64 R12, [R1+0x2d08] ;  /* 0x002d0800010c7983 */ /* 0x001f220000300a00 */
[----:B------:R-:W-:-:S02]  /*22340*/  IMAD.MOV.U32 R0, RZ, RZ, R5 ;  /* 0x000000ffff007224 */ /* 0x000fc400078e0005 */
[----:B------:R-:W-:Y:S02]  /*22350*/  IMAD.MOV.U32 R29, RZ, RZ, R4 ;  /* 0x000000ffff1d7224 */ /* 0x000fe400078e0004 */
[----:B------:R-:W3:Y:S01]  /*22360*/  LDL.LU.64 R4, [R1+0x960] ;  /* 0x0009600001047983 */ /* 0x000ee20000300a00 */
[----:B------:R-:W3:Y:S02]  /*22370*/  LDL.LU.64 R6, [R1+0x968] ;  /* 0x0009680001067983 */ /* 0x000ee40000300a00 */
[----:B------:R-:W-:Y:S02]  /*22380*/  STL [R1+0x2c64], R0 ;  /* 0x002c640001007387 */ /* 0x000fe40000100800 */
[----:B------:R-:W-:Y:S01]  /*22390*/  STL [R1+0x2c60], R29 ;  /* 0x002c601d01007387 */ /* 0x000fe20000100800 */
[C---:B----4-:R-:W-:Y:S11]  /*223a0*/  HMMA.16816.F32 R24, R20.reuse, R12, R24 ;  /* 0x0000000c1418723c */ /* 0x050ff60000001818 */
[----:B------:R-:W-:Y:S11]  /*223b0*/  @!UPT UIADD3 URZ, URZ, URZ, URZ ;  /* 0x0000003f3f3ff290 */ /* 0x000ff6000fffe03f */
[----:B------:R-:W-:Y:S01]  /*223c0*/  @!UPT UIADD3 URZ, URZ, URZ, URZ ;  /* 0x0000003f3f3ff290 */ /* 0x000fe2000fffe03f */
[----:B------:R-:W-:Y:S01]  /*223d0*/  STL.64 [R1+0x970], R24 ;  /* 0x0009701801007387 */ /* 0x000fe20000100a00 */
[----:B------:R0:W-:Y:S02]  /*223e0*/  STL.64 [R1+0x978], R26 ;  /* 0x0009781a01007387 */ /* 0x0001e40000100a00 */
[----:B0-----:R-:W-:Y:S02]  /*223f0*/  IMAD.MOV.U32 R26, RZ, RZ, R12 ;  /* 0x000000ffff1a7224 */ /* 0x001fe400078e000c */
[----:B------:R-:W-:Y:S02]  /*22400*/  IMAD.MOV.U32 R27, RZ, RZ, R13 ;  /* 0x000000ffff1b7224 */ /* 0x000fe400078e000d */
[----:B------:R-:W4:Y:S04]  /*22410*/  LDL.LU.64 R12, [R1+0x20] ;  /* 0x00002000010c7983 */ /* 0x000f280000300a00 */
[----:B----4-:R0:W-:Y:S04]  /*22420*/  STL.64 [R1+0x2cd8], R12 ;  /* 0x002cd80c01007387 */ /* 0x0101e80000100a00 */
[----:B0-----:R-:W4:Y:S01]  /*22430*/  LDL.LU.64 R12, [R1+0x60] ;  /* 0x00006000010c7983 */ /* 0x001f220000300a00 */
[----:B---3--:R-:W-:Y:S03]  /*22440*/  HMMA.16816.F32 R4, R20, R8, R4 ;  /* 0x000000081404723c */ /* 0x008fe60000001804 */
[----:B----4-:R0:W-:Y:S04]  /*22450*/  STL.64 [R1+0x2d00], R12 ;  /* 0x002d000c01007387 */ /* 0x0101e80000100a00 */
[----:B0-----:R-:W3:Y:S01]  /*22460*/  LDL.LU.64 R12, [R1+0x950] ;  /* 0x00095000010c7983 */ /* 0x001ee20000300a00 */
[----:B------:R-:W3:Y:S02]  /*22470*/  LDL.LU.64 R14, [R1+0x958] ;  /* 0x00095800010e7983 */ /* 0x000ee40000300a00 */
[----:B------:R-:W-:Y:S02]  /*22480*/  STL [R1+0x2c6c], R27 ;  /* 0x002c6c1b01007387 */ /* 0x000fe40000100800 */
[----:B------:R0:W-:Y:S01]  /*22490*/  STL [R1+0x2c68], R26 ;  /* 0x002c681a01007387 */ /* 0x0001e20000100800 */
[----:B------:R-:W4:Y:S04]  /*224a0*/  LDL.LU.64 R24, [R1+0x940] ;  /* 0x0009400001187983 */ /* 0x000f280000300a00 */
[----:B0-----:R-:W4:Y:S06]  /*224b0*/  LDL.LU.64 R26, [R1+0x948] ;  /* 0x00094800011a7983 */ /* 0x001f2c0000300a00 */
[----:B------:R0:W-:Y:S02]  /*224c0*/  STL.64 [R1+0x960], R4 ;  /* 0x0009600401007387 */ /* 0x0001e40000100a00 */
[----:B------:R2:W-:Y:S02]  /*224d0*/  STL.64 [R1+0x968], R6 ;  /* 0x0009680601007387 */ /* 0x0005e40000100a00 */
[----:B0-----:R-:W-:-:S02]  /*224e0*/  IMAD.MOV.U32 R4, RZ, RZ, R8 ;  /* 0x000000ffff047224 */ /* 0x001fc400078e0008 */
[----:B------:R-:W-:Y:S02]  /*224f0*/  IMAD.MOV.U32 R5, RZ, RZ, R9 ;  /* 0x000000ffff057224 */ /* 0x000fe400078e0009 */
[----:B------:R-:W4:Y:S01]  /*22500*/  LDL.LU.64 R8, [R1+0x930] ;  /* 0x0009300001087983 */ /* 0x000f220000300a00 */
[----:B------:R-:W4:Y:S02]  /*22510*/  LDL.LU.64 R10, [R1+0x938] ;  /* 0x00093800010a7983 */ /* 0x000f240000300a00 */
[----:B--2---:R-:W-:Y:S02]  /*22520*/  IMAD.MOV.U32 R6, RZ, RZ, R16 ;  /* 0x000000ffff067224 */ /* 0x004fe400078e0010 */
[----:B------:R-:W-:Y:S01]  /*22530*/  IMAD.MOV.U32 R7, RZ, RZ, R17 ;  /* 0x000000ffff077224 */ /* 0x000fe200078e0011 */
[C---:B---3--:R-:W-:Y:S11]  /*22540*/  HMMA.16816.F32 R12, R20.reuse, R16, R12 ;  /* 0x00000010140c723c */ /* 0x048ff6000000180c */
[----:B------:R-:W-:Y:S11]  /*22550*/  @!UPT UIADD3 URZ, URZ, URZ, URZ ;  /* 0x0000003f3f3ff290 */ /* 0x000ff6000fffe03f */
[----:B------:R-:W-:Y:S01]  /*22560*/  @!UPT UIADD3 URZ, URZ, URZ, URZ ;  /* 0x0000003f3f3ff290 */ /* 0x000fe2000fffe03f */
[----:B------:R0:W-:Y:S01]  /*22570*/  STL.64 [R1+0x950], R12 ;  /* 0x0009500c01007387 */ /* 0x0001e20000100a00 */
[----:B------:R-:W-:Y:S03]  /*22580*/  STL.64 [R1+0x958], R14 ;  /* 0x0009580e01007387 */ /* 0x000fe60000100a00 */
[----:B0-----:R-:W4:Y:S01]  /*22590*/  LDL.LU.64 R12, [R1+0x2d00] ;  /* 0x002d0000010c7983 */ /* 0x001f220000300a00 */
[----:B------:R-:W2:Y:S02]  /*225a0*/  LDL.LU.64 R16, [R1+0x2cf8] ;  /* 0x002cf80001107983 */ /* 0x000ea40000300a00 */
[----:B------:R-:W-:Y:S02]  /*225b0*/  STL.64 [R1+0x2c78], R6 ;  /* 0x002c780601007387 */ /* 0x000fe40000100a00 */
[----:B------:R0:W-:Y:S02]  /*225c0*/  STL.64 [R1+0x2c70], R4 ;  /* 0x002c700401007387 */ /* 0x0001e40000100a00 */
[----:B0-----:R-:W3:Y:S01]  /*225d0*/  LDL.LU.64 R4, [R1+0x30] ;  /* 0x0000300001047983 */ /* 0x001ee20000300a00 */
[C---:B----4-:R-:W-:Y:S08]  /*225e0*/  HMMA.16816.F32 R24, R20.reuse, R12, R24 ;  /* 0x0000000c1418723c */ /* 0x050ff00000001818 */
[----:B--2---:R-:W-:Y:S01]  /*225f0*/  HMMA.16816.F32 R8, R20, R16, R8 ;  /* 0x000000101408723c */ /* 0x004fe20000001808 */
[----:B---3--:R0:W-:Y:S04]  /*22600*/  STL.64 [R1+0x2ce0], R4 ;  /* 0x002ce00401007387 */ /* 0x0081e80000100a00 */
[----:B0-----:R-:W2:Y:S10]  /*22610*/  LDL.LU.64 R4, [R1+0x40] ;  /* 0x0000400001047983 */ /* 0x001eb40000300a00 */
[----:B------:R0:W-:Y:S02]  /*22620*/  STL.64 [R1+0x940], R24 ;  /* 0x0009401801007387 */ /* 0x0001e40000100a00 */
[----:B------:R-:W-:Y:S02]  /*22630*/  STL.64 [R1+0x948], R26 ;  /* 0x0009481a01007387 */ /* 0x000fe40000100a00 */
[----:B0-----:R-:W-:-:S02]  /*22640*/  IMAD.MOV.U32 R24, RZ, RZ, R12 ;  /* 0x000000ffff187224 */ /* 0x001fc400078e000c */
[----:B------:R-:W-:-:S05]  /*22650*/  IMAD.MOV.U32 R25, RZ, RZ, R13 ;  /* 0x000000ffff197224 */ /* 0x000fca00078e000d */
[----:B------:R0:W-:Y:S04]  /*22660*/  STL.64 [R1+0x2ce8], R24 ;  /* 0x002ce81801007387 */ /* 0x0001e80000100a00 */
[----:B0-----:R-:W3:Y:S01]  /*22670*/  LDL.LU.64 R24, [R1+0x920] ;  /* 0x0009200001187983 */ /* 0x001ee20000300a00 */
[----:B------:R-:W3:Y:S02]  /*22680*/  LDL.LU.64 R26, [R1+0x928] ;  /* 0x00092800011a7983 */ /* 0x000ee40000300a00 */
[----:B------:R-:W4:Y:S02]  /*22690*/  LDL.LU.64 R12, [R1+0x910] ;  /* 0x00091000010c7983 */ /* 0x000f240000300a00 */
[----:B------:R-:W4:Y:S01]  /*226a0*/  LDL.LU.64 R14, [R1+0x918] ;  /* 0x00091800010e7983 */ /* 0x000f220000300a00 */
[----:B------:R0:W-:Y:S01]  /*226b0*/  STL.64 [R1+0x930], R8 ;  /* 0x0009300801007387 */ /* 0x0001e20000100a00 */
[----:B------:R1:W-:Y:S03]  /*226c0*/  STL.64 [R1+0x938], R10 ;  /* 0x0009380a01007387 */ /* 0x0003e60000100a00 */
[----:B0-----:R-:W4:Y:S01]  /*226d0*/  LDL.LU R8, [R1+0x2cf0] ;  /* 0x002cf00001087983 */ /* 0x001f220000300800 */
[----:B-1----:R-:W-:-:S02]  /*226e0*/  IMAD.MOV.U32 R10, RZ, RZ, R16 ;  /* 0x000000ffff0a7224 */ /* 0x002fc400078e0010 */
[----:B------:R-:W-:Y:S02]  /*226f0*/  IMAD.MOV.U32 R11, RZ, RZ, R17 ;  /* 0x000000ffff0b7224 */ /* 0x000fe400078e0011 */
[----:B------:R-:W4:Y:S01]  /*22700*/  LDL.LU.64 R16, [R1+0x8f0] ;  /* 0x0008f00001107983 */ /* 0x000f220000300a00 */
[----:B------:R-:W4:Y:S02]  /*22710*/  LDL.LU.64 R18, [R1+0x8f8] ;  /* 0x0008f80001127983 */ /* 0x000f240000300a00 */
[----:B--2---:R-:W-:Y:S02]  /*22720*/  IMAD.MOV.U32 R0, RZ, RZ, R4 ;  /* 0x000000ffff007224 */ /* 0x004fe400078e0004 */
[----:B------:R-:W-:Y:S01]  /*22730*/  IMAD.MOV.U32 R29, RZ, RZ, R5 ;  /* 0x000000ffff1d7224 */ /* 0x000fe200078e0005 */
[C---:B---3--:R-:W-:Y:S01]  /*22740*/  HMMA.16816.F32 R24, R20.reuse, R4, R24 ;  /* 0x000000041418723c */ /* 0x048fe20000001818 */
[----:B----4-:R-:W-:Y:S01]  /*22750*/  STL.64 [R1+0x2cd0], R18 ;  /* 0x002cd01201007387 */ /* 0x010fe20000100a00 */
[----:B------:R0:W-:Y:S03]  /*22760*/  STL.64 [R1+0x2cc8], R16 ;  /* 0x002cc81001007387 */ /* 0x0001e60000100a00 */
[----:B0-----:R-:W2:Y:S01]  /*22770*/  LDL.LU.64 R16, [R1+0x900] ;  /* 0x0009000001107983 */ /* 0x001ea20000300a00 */
[----:B------:R-:W2:Y:S02]  /*22780*/  LDL.LU.64 R18, [R1+0x908] ;  /* 0x0009080001127983 */ /* 0x000ea40000300a00 */
[----:B------:R-:W-:Y:S02]  /*22790*/  STL.64 [R1+0x2cb0], R10 ;  /* 0x002cb00a01007387 */ /* 0x000fe40000100a00 */
[----:B------:R0:W-:Y:S02]  /*227a0*/  STL [R1+0x2ca8], R8 ;  /* 0x002ca80801007387 */ /* 0x0001e40000100800 */
[----:B0-----:R-:W3:Y:S11]  /*227b0*/  LDL.LU.64 R8, [R1+0x10] ;  /* 0x0000100001087983 */ /* 0x001ef60000300a00 */
[----:B------:R0:W-:Y:S02]  /*227c0*/  STL.64 [R1+0x920], R24 ;  /* 0x0009201801007387 */ /* 0x0001e40000100a00 */
[----:B------:R-:W-:Y:S01]  /*227d0*/  STL.64 [R1+0x928], R26 ;  /* 0x0009281a01007387 */ /* 0x000fe20000100a00 */
[----:B0-----:R-:W4:Y:S01]  /*227e0*/  LDL.LU.64 R24, [R1+0x2ce8] ;  /* 0x002ce80001187983 */ /* 0x001f220000300a00 */
[----:B------:R-:W2:Y:S02]  /*227f0*/  LDL.LU.64 R4, [R1+0x2ce0] ;  /* 0x002ce00001047983 */ /* 0x000ea40000300a00 */
[----:B--2---:R-:W-:Y:S11]  /*22800*/  HMMA.16816.F32 R12, R20, R4, R12 ;  /* 0x00000004140c723c */ /* 0x004ff6000000180c */
[----:B------:R-:W-:Y:S11]  /*22810*/  @!UPT UIADD3 URZ, URZ, URZ, URZ ;  /* 0x0000003f3f3ff290 */ /* 0x000ff6000fffe03f */
[----:B------:R-:W-:Y:S01]  /*22820*/  @!UPT UIADD3 URZ, URZ, URZ, URZ ;  /* 0x0000003f3f3ff290 */ /* 0x000fe2000fffe03f */
[----:B------:R0:W-:Y:S01]  /*22830*/  STL.64 [R1+0x910], R12 ;  /* 0x0009100c01007387 */ /* 0x0001e20000100a00 */
[----:B------:R-:W-:Y:S03]  /*22840*/  STL.64 [R1+0x918], R14 ;  /* 0x0009180e01007387 */ /* 0x000fe60000100a00 */
[----:B0-----:R-:W2:Y:S01]  /*22850*/  LDL.LU.64 R12, [R1+0x2cd8] ;  /* 0x002cd800010c7983 */ /* 0x001ea20000300a00 */
[----:B------:R-:W-:Y:S02]  /*22860*/  IMAD.MOV.U32 R27, RZ, RZ, R4 ;  /* 0x000000ffff1b7224 */ /* 0x000fe400078e0004 */
[----:B------:R-:W-:-:S05]  /*22870*/  IMAD.MOV.U32 R26, RZ, RZ, R5 ;  /* 0x000000ffff1a7224 */ /* 0x000fca00078e0005 */
[----:B------:R-:W-:Y:S01]  /*22880*/  STL.64 [R1+0x2c90], R26 ;  /* 0x002c901a01007387 */ /* 0x000fe20000100a00 */
[----:B----4-:R0:W-:Y:S03]  /*22890*/  STL.64 [R1+0x2c88], R24 ;  /* 0x002c881801007387 */ /* 0x0101e60000100a00 */
[----:B0-----:R-:W4:Y:S01]  /*228a0*/  LDL.LU.64 R24, [R1+0x8e0] ;  /* 0x0008e00001187983 */ /* 0x001f220000300a00 */
[----:B------:R-:W4:Y:S02]  /*228b0*/  LDL.LU.64 R26, [R1+0x8e8] ;  /* 0x0008e800011a7983 */ /* 0x000f240000300a00 */
        /* <DEDUP_REMOVED lines=8> */
[----:B------:R-:W2:Y:S02]  /*22940*/  LDL.LU.64 R16, [R1+0x2cc8] ;  /* 0x002cc80001107983 */ /* 0x000ea40000300a00 */
[----:B------:R-:W-:Y:S02]  /*22950*/  IMAD.MOV.U32 R2, RZ, RZ, R12 ;  /* 0x000000ffff027224 */ /* 0x000fe400078e000c */
[----:B------:R-:W-:Y:S01]  /*22960*/  IMAD.MOV.U32 R3, RZ, RZ, R13 ;  /* 0x000000ffff037224 */ /* 0x000fe200078e000d */
[----:B------:R-:W4:Y:S01]  /*22970*/  LDL.LU R14, [R1+0x2cc0] ;  /* 0x002cc000010e7983 */ /* 0x000f220000300800 */
[----:B------:R-:W4:Y:S02]  /*22980*/  LDL.LU.64 R12, [R1+0x2cb8] ;  /* 0x002cb800010c7983 */ /* 0x000f240000300a00 */
[----:B---3--:R-:W-:-:S02]  /*22990*/  IMAD.MOV.U32 R15, RZ, RZ, R8 ;  /* 0x000000ffff0f7224 */ /* 0x008fc400078e0008 */
[----:B------:R-:W3:Y:S01]  /*229a0*/  LDL.LU.64 R10, [R1+0x2cb0] ;  /* 0x002cb000010a7983 */ /* 0x000ee20000300a00 */
[C---:B--2---:R-:W-:Y:S01]  /*229b0*/  HMMA.16816.F32 R16, R20.reuse, R8, R16 ;  /* 0x000000081410723c */ /* 0x044fe20000001810 */
[----:B------:R-:W2:Y:S11]  /*229c0*/  LDL.LU R8, [R1+0x2ca8] ;  /* 0x002ca80001087983 */ /* 0x000eb60000300800 */
[----:B------:R-:W-:Y:S11]  /*229d0*/  @!UPT UIADD3 URZ, URZ, URZ, URZ ;  /* 0x0000003f3f3ff290 */ /* 0x000ff6000fffe03f */
[----:B------:R-:W-:Y:S01]  /*229e0*/  STL.64 [R1+0x8f0], R16 ;  /* 0x0008f01001007387 */ /* 0x000fe20000100a00 */
[----:B------:R0:W-:Y:S02]  /*229f0*/  STL [R1+0x8f8], R18 ;  /* 0x0008f81201007387 */ /* 0x0001e40000100800 */
[----:B------:R-:W-:Y:S02]  /*22a00*/  IMAD.MOV.U32 R28, RZ, RZ, R19 ;  /* 0x000000ffff1c7224 */ /* 0x000fe400078e0013 */
[----:B0-----:R-:W2:Y:S01]  /*22a10*/  LDL.LU.64 R18, [R1+0x2ca0] ;  /* 0x002ca00001127983 */ /* 0x001ea20000300a00 */
[----:B------:R-:W4:Y:S02]  /*22a20*/  LDL.LU.64 R16, [R1+0x2c98] ;  /* 0x002c980001107983 */ /* 0x000f240000300a00 */
[----:B------:R-:W-:Y:S01]  /*22a30*/  STL [R1+0x1c68], R28 ;  /* 0x001c681c01007387 */ /* 0x000fe20000100800 */
[----:B----4-:R-:W-:Y:S11]  /*22a40*/  HMMA.16816.F32 R24, R20, R16, R24 ;  /* 0x000000101418723c */ /* 0x010ff60000001818 */
[----:B------:R-:W-:Y:S11]  /*22a50*/  @!UPT UIADD3 URZ, URZ, URZ, URZ ;  /* 0x0000003f3f3ff290 */ /* 0x000ff6000fffe03f */
[----:B------:R-:W-:Y:S01]  /*22a60*/  @!UPT UIADD3 URZ, URZ, URZ, URZ ;  /* 0x0000003f3f3ff290 */ /* 0x000fe2000fffe03f */
[----:B------:R-:W-:Y:S01]  /*22a70*/  STL.64 [R1+0x8e0], R24 ;  /* 0x0008e01801007387 */ /* 0x000fe20000100a00 */
[----:B------:R0:W-:Y:S03]  /*22a80*/  STL.64 [R1+0x8e8], R26 ;  /* 0x0008e81a01007387 */ /* 0x0001e60000100a00 */
[----:B0-----:R-:W4:Y:S01]  /*22a90*/  LDL.LU.64 R26, [R1+0x2c90] ;  /* 0x002c9000011a7983 */ /* 0x001f220000300a00 */
[----:B------:R-:W3:Y:S02]  /*22aa0*/  LDL.LU.64 R24, [R1+0x2c88] ;  /* 0x002c880001187983 */ /* 0x000ee40000300a00 */
[----:B--2---:R-:W-:Y:S02]  /*22ab0*/  STL.64 [R1+0x2b70], R18 ;  /* 0x002b701201007387 */ /* 0x004fe40000100a00 */
[----:B------:R0:W-:Y:S02]  /*22ac0*/  STL.64 [R1+0x2b68], R16 ;  /* 0x002b681001007387 */ /* 0x0001e40000100a00 */
[----:B0-----:R-:W-:-:S02]  /*22ad0*/  IMAD.MOV.U32 R16, RZ, RZ, R15 ;  /* 0x000000ffff107224 */ /* 0x001fc400078e000f */
[----:B------:R-:W-:Y:S01]  /*22ae0*/  IMAD.MOV.U32 R17, RZ, RZ, R9 ;  /* 0x000000ffff117224 */ /* 0x000fe200078e0009 */
[----:B------:R-:W2:Y:S01]  /*22af0*/  LDL.LU R15, [R1+0x2c84] ;  /* 0x002c8400010f7983 */ /* 0x000ea20000300800 */
[----:B------:R-:W3:Y:S03]  /*22b00*/  LDL.LU R9, [R1+0x2c80] ;  /* 0x002c800001097983 */ /* 0x000ee60000300800 */
[----:B------:R0:W-:Y:S04]  /*22b10*/  STL.64 [R1+0x2b88], R16 ;  /* 0x002b881001007387 */ /* 0x0001e80000100a00 */
[----:B0-----:R-:W3:Y:S01]  /*22b20*/  LDL.LU.64 R16, [R1+0x8c0] ;  /* 0x0008c00001107983 */ /* 0x001ee20000300a00 */
[----:B------:R-:W3:Y:S01]  /*22b30*/  LDL.LU.64 R18, [R1+0x8c8] ;  /* 0x0008c80001127983 */ /* 0x000ee20000300a00 */
[C---:B------:R-:W-:Y:S11]  /*22b40*/  HMMA.16816.F32 R4, R20.reuse, R12, R4 ;  /* 0x0000000c1404723c */ /* 0x040ff60000001804 */
[----:B------:R-:W-:Y:S11]  /*22b50*/  @!UPT UIADD3 URZ, URZ, URZ, URZ ;  /* 0x0000003f3f3ff290 */ /* 0x000ff6000fffe03f */
[----:B------:R-:W-:Y:S01]  /*22b60*/  @!UPT UIADD3 URZ, URZ, URZ, URZ ;  /* 0x0000003f3f3ff290 */ /* 0x000fe2000fffe03f */
[----:B------:R-:W-:Y:S01]  /*22b70*/  STL.64 [R1+0x8d0], R4 ;  /* 0x0008d00401007387 */ /* 0x000fe20000100a00 */
[----:B------:R0:W-:Y:S03]  /*22b80*/  STL.64 [R1+0x8d8], R6 ;  /* 0x0008d80601007387 */ /* 0x0001e60000100a00 */
[----:B0-----:R-:W4:Y:S01]  /*22b90*/  LDL.LU.64 R6, [R1+0x2c78] ;  /* 0x002c780001067983 */ /* 0x001f220000300a00 */
[----:B------:R-:W4:Y:S03]  /*22ba0*/  LDL.LU.64 R4, [R1+0x2c70] ;  /* 0x002c700001047983 */ /* 0x000f260000300a00 */
[----:B--2---:R-:W-:Y:S01]  /*22bb0*/  STL.64 [R1+0x2b60], R14 ;  /* 0x002b600e01007387 */ /* 0x004fe20000100a00 */
[----:B------:R3:W-:Y:S02]  /*22bc0*/  STL.64 [R1+0x2b58], R12 ;  /* 0x002b580c01007387 */ /* 0x0007e40000100a00 */
[----:B---3--:R-:W-:Y:S01]  /*22bd0*/  HMMA.16816.F32 R12, R20, R8, R16 ;  /* 0x00000008140c723c */ /* 0x008fe20000001810 */
[----:B------:R4:W-:Y:S06]  /*22be0*/  STL.64 [R1+0x2b50], R8 ;  /* 0x002b500801007387 */ /* 0x0009ec0000100a00 */
[----:B----4-:R-:W-:-:S02]  /*22bf0*/  IMAD.MOV.U32 R8, RZ, RZ, R27 ;  /* 0x000000ffff087224 */ /* 0x010fc400078e001b */
[----:B------:R-:W-:Y:S11]  /*22c00*/  IMAD.MOV.U32 R9, RZ, RZ, R26 ;  /* 0x000000ffff097224 */ /* 0x000ff600078e001a */
[----:B------:R-:W-:Y:S03]  /*22c10*/  @!UPT UIADD3 URZ, URZ, URZ, URZ ;  /* 0x0000003f3f3ff290 */ /* 0x000fe6000fffe03f */
[----:B------:R-:W-:Y:S01]  /*22c20*/  STL.64 [R1+0x8c0], R12 ;  /* 0x0008c00c01007387 */ /* 0x000fe20000100a00 */
[----:B------:R-:W-:Y:S02]  /*22c30*/  STL.64 [R1+0x8c8], R14 ;  /* 0x0008c80e01007387 */ /* 0x000fe40000100a00 */
[----:B------:R-:W2:Y:S02]  /*22c40*/  LDL.LU R27, [R1+0x2c6c] ;  /* 0x002c6c00011b7983 */ /* 0x000ea40000300800 */
[----:B------:R-:W3:Y:S01]  /*22c50*/  LDL.LU R26, [R1+0x2c68] ;  /* 0x002c6800011a7983 */ /* 0x000ee20000300800 */
[----:B------:R0:W-:Y:S02]  /*22c60*/  STL.64 [R1+0x2b90], R8 ;  /* 0x002b900801007387 */ /* 0x0001e40000100a00 */
[----:B0-----:R-:W-:Y:S02]  /*22c70*/  IMAD.MOV.U32 R8, RZ, RZ, R0 ;  /* 0x000000ffff087224 */ /* 0x001fe400078e0000 */
[----:B------:R-:W-:Y:S01]  /*22c80*/  IMAD.MOV.U32 R9, RZ, RZ, R29 ;  /* 0x000000ffff097224 */ /* 0x000fe200078e001d */
[----:B------:R-:W4:Y:S01]  /*22c90*/  LDL.LU R0, [R1+0x2c64] ;  /* 0x002c640001007983 */ /* 0x000f220000300800 */
[----:B------:R-:W4:Y:S03]  /*22ca0*/  LDL.LU R29, [R1+0x2c60] ;  /* 0x002c6000011d7983 */ /* 0x000f260000300800 */
[----:B------:R0:W-:Y:S01]  /*22cb0*/  STL.64 [R1+0x2ba0], R8 ;  /* 0x002ba00801007387 */ /* 0x0001e20000100a00 */
[----:B------:R-:W-:-:S02]  /*22cc0*/  IMAD.MOV.U32 R12, RZ, RZ, R4 ;  /* 0x000000ffff0c7224 */ /* 0x000fc400078e0004 */
[----:B------:R-:W-:Y:S02]  /*22cd0*/  IMAD.MOV.U32 R13, RZ, RZ, R5 ;  /* 0x000000ffff0d7224 */ /* 0x000fe400078e0005 */
        /* <DEDUP_REMOVED lines=8> */
[----:B------:R-:W4:Y:S02]  /*22d60*/  LDL.LU R25, [R1+0x2c50] ;  /* 0x002c500001197983 */ /* 0x000f240000300800 */
[----:B------:R-:W4:Y:S02]  /*22d70*/  LDL.LU R4, [R1+0x2c4c] ;  /* 0x002c4c0001047983 */ /* 0x000f240000300800 */
[----:B------:R-:W4:Y:S01]  /*22d80*/  LDL.LU R5, [R1+0x2c48] ;  /* 0x002c480001057983 */ /* 0x000f220000300800 */
[----:B------:R0:W-:Y:S04]  /*22d90*/  STL.64 [R1+0x2bf0], R12 ;  /* 0x002bf00c01007387 */ /* 0x0001e80000100a00 */
[----:B0-----:R-:W4:Y:S01]  /*22da0*/  LDL.LU R12, [R1+0xc0] ;  /* 0x0000c000010c7983 */ /* 0x001f220000300800 */
[----:B------:R-:W4:Y:S02]  /*22db0*/  LDL.LU R13, [R1+0xc4] ;  /* 0x0000c400010d7983 */ /* 0x000f240000300800 */
[----:B--2---:R-:W-:-:S02]  /*22dc0*/  IMAD.MOV.U32 R17, RZ, RZ, R27 ;  /* 0x000000ffff117224 */ /* 0x004fc400078e001b */
[----:B---3--:R-:W-:Y:S02]  /*22dd0*/  IMAD.MOV.U32 R16, RZ, RZ, R26 ;  /* 0x000000ffff107224 */ /* 0x008fe400078e001a */
[----:B------:R-:W2:Y:S01]  /*22de0*/  LDL.LU R26, [R1+0x2c44] ;  /* 0x002c4400011a7983 */ /* 0x000ea20000300800 */
[----:B------:R-:W2:Y:S02]  /*22df0*/  LDL.LU R27, [R1+0x2c40] ;  /* 0x002c4000011b7983 */ /* 0x000ea40000300800 */
[----:B------:R0:W-:Y:S02]  /*22e00*/  STL.64 [R1+0x2bf8], R16 ;  /* 0x002bf81001007387 */ /* 0x0001e40000100a00 */
        /* <DEDUP_REMOVED lines=8> */
[----:B------:R-:W3:Y:S11]  /*22e90*/  LDL.LU R29, [R1+0x2c3c] ;  /* 0x002c3c00011d7983 */ /* 0x000ef60000300800 */
[----:B------:R-:W-:Y:S02]  /*22ea0*/  @!UPT UIADD3 URZ, URZ, URZ, URZ ;  /* 0x0000003f3f3ff290 */ /* 0x000fe4000fffe03f */
[----:B------:R-:W-:Y:S01]  /*22eb0*/  STL.64 [R1+0x2e0], R20 ;  /* 0x0002e01401007387 */ /* 0x000fe20000100a00 */
[----:B------:R-:W-:Y:S02]  /*22ec0*/  STL.64 [R1+0x2e8], R22 ;  /* 0x0002e81601007387 */ /* 0x000fe40000100a00 */
[----:B------:R-:W4:Y:S02]  /*22ed0*/  LDL.LU R0, [R1+0x2c38] ;  /* 0x002c380001007983 */ /* 0x000f240000300800 */
[----:B------:R0:W-:Y:S01]  /*22ee0*/  STL.64 [R1+0x2c10], R16 ;  /* 0x002c101001007387 */ /* 0x0001e20000100a00 */
[----:B------:R-:W2:Y:S01]  /*22ef0*/  LDL.LU R6, [R1+0x2c34] ;  /* 0x002c340001067983 */ /* 0x000ea20000300800 */
[----:B------:R-:W2:Y:S02]  /*22f00*/  LDL.LU R7, [R1+0x2c30] ;  /* 0x002c300001077983 */ /* 0x000ea40000300800 */
[----:B------:R1:W-:Y:S02]  /*22f10*/  STL.64 [R1+0x2be8], R8 ;  /* 0x002be80801007387 */ /* 0x0003e40000100a00 */
[----:B0-----:R-:W-:-:S02]  /*22f20*/  IMAD.MOV.U32 R16, RZ, RZ, R11 ;  /* 0x000000ffff107224 */ /* 0x001fc400078e000b */
[----:B------:R-:W-:Y:S01]  /*22f30*/  IMAD.MOV.U32 R17, RZ, RZ, R10 ;  /* 0x000000ffff117224 */ /* 0x000fe200078e000a */
[----:B-1----:R-:W3:Y:S01]  /*22f40*/  LDL.LU.64 R8, [R1+0x1e0] ;  /* 0x0001e00001087983 */ /* 0x002ee20000300a00 */
[----:B------:R-:W3:Y:S02]  /*22f50*/  LDL.LU.64 R10, [R1+0x1e8] ;  /* 0x0001e800010a7983 */ /* 0x000ee40000300a00 */
[----:B------:R-:W-:Y:S02]  /*22f60*/  IMAD.MOV.U32 R20, RZ, RZ, R2 ;  /* 0x000000ffff147224 */ /* 0x000fe400078e0002 */
[----:B------:R-:W-:Y:S01]  /*22f70*/  IMAD.MOV.U32 R21, RZ, RZ, R3 ;  /* 0x000000ffff157224 */ /* 0x000fe200078e0003 */
[----:B------:R-:W4:Y:S01]  /*22f80*/  LDL.LU R2, [R1+0x2c2c] ;  /* 0x002c2c0001027983 */ /* 0x000f220000300800 */
[----:B------:R-:W4:Y:S03]  /*22f90*/  LDL.LU R3, [R1+0x2c28] ;  /* 0x002c280001037983 */ /* 0x000f260000300800 */
[----:B------:R-:W-:Y:S04]  /*22fa0*/  STL.64 [R1+0x2b98], R20 ;  /* 0x002b981401007387 */ /* 0x000fe80000100a00 */
[----:B--2---:R-:W-:Y:S01]  /*22fb0*/  STL.64 [R1+0x2b48], R6 ;  /* 0x002b480601007387 */ /* 0x004fe20000100a00 */
[----:B------:R3:W-:Y:S02]  /*22fc0*/  STL.64 [R1+0x2b40], R4 ;  /* 0x002b400401007387 */ /* 0x0007e40000100a00 */
[C---:B---3--:R-:W-:Y:S01]  /*22fd0*/  HMMA.16816.F32 R4, R24.reuse, R12, R8 ;  /* 0x0000000c1804723c */ /* 0x048fe20000001808 */
[----:B------:R-:W2:Y:S01]  /*22fe0*/  LDL.LU.64 R12, [R1+0x1b0] ;  /* 0x0001b000010c7983 */ /* 0x000ea20000300a00 */
[----:B------:R-:W3:Y:S11]  /*22ff0*/  LDL.LU.64 R14, [R1+0x1b8] ;  /* 0x0001b800010e7983 */ /* 0x000ef60000300a00 */
[----:B------:R-:W-:Y:S10]  /*23000*/  @!UPT UIADD3 URZ, URZ, URZ, URZ ;  /* 0x0000003f3f3ff290 */ /* 0x000ff4000fffe03f */
[----:B------:R-:W-:Y:S01]  /*23010*/  STL.64 [R1+0x1e0], R4 ;  /* 0x0001e00401007387 */ /* 0x000fe20000100a00 */
[----:B------:R-:W-:Y:S03]  /*23020*/  STL.64 [R1+0x1e8], R6 ;  /* 0x0001e80601007387 */ /* 0x000fe60000100a00 */
        /* <DEDUP_REMOVED lines=10> */
[----:B------:R-:W2:Y:S01]  /*230d0*/  LDL.LU.64 R20, [R1+0x160] ;  /* 0x0001600001147983 */ /* 0x000ea20000300a00 */
[----:B------:R-:W2:Y:S03]  /*230e0*/  LDL.LU.64 R22, [R1+0x168] ;  /* 0x0001680001167983 */ /* 0x000ea60000300a00 */
[----:B--2---:R-:W-:Y:S01]  /*230f0*/  STL.64 [R1+0x2bb0], R22 ;  /* 0x002bb01601007387 */ /* 0x004fe20000100a00 */
[----:B------:R0:W-:Y:S03]  /*23100*/  STL.64 [R1+0x2ba8], R20 ;  /* 0x002ba81401007387 */ /* 0x0001e60000100a00 */
[----:B0-----:R-:W2:Y:S01]  /*23110*/  LDL.LU.64 R20, [R1+0x170] ;  /* 0x0001700001147983 */ /* 0x001ea20000300a00 */
[----:B------:R-:W2:Y:S01]  /*23120*/  LDL.LU.64 R22, [R1+0x178] ;  /* 0x0001780001167983 */ /* 0x000ea20000300a00 */
[C---:B------:R-:W-:Y:S02]  /*23130*/  HMMA.16816.F32 R16, R24.reuse, R16, R12 ;  /* 0x000000101810723c */ /* 0x040fe4000000180c */
[----:B--2---:R-:W-:Y:S01]  /*23140*/  STL.64 [R1+0x2bc8], R22 ;  /* 0x002bc81601007387 */ /* 0x004fe20000100a00 */
[----:B------:R0:W-:Y:S03]  /*23150*/  STL.64 [R1+0x2bc0], R20 ;  /* 0x002bc01401007387 */ /* 0x0001e60000100a00 */
[----:B0-----:R-:W2:Y:S01]  /*23160*/  LDL.LU.64 R20, [R1+0x180] ;  /* 0x0001800001147983 */ /* 0x001ea20000300a00 */
[----:B------:R-:W2:Y:S03]  /*23170*/  LDL.LU.64 R22, [R1+0x188] ;  /* 0x0001880001167983 */ /* 0x000ea60000300a00 */
[----:B--2---:R-:W-:Y:S01]  /*23180*/  STL.64 [R1+0x2be0], R22 ;  /* 0x002be01601007387 */ /* 0x004fe20000100a00 */
[----:B------:R0:W-:Y:S03]  /*23190*/  STL.64 [R1+0x2bd8], R20 ;  /* 0x002bd81401007387 */ /* 0x0001e60000100a00 */
[----:B0-----:R-:W2:Y:S01]  /*231a0*/  LDL.LU.64 R20, [R1+0x190] ;  /* 0x0001900001147983 */ /* 0x001ea20000300a00 */
[----:B------:R-:W2:Y:S02]  /*231b0*/  LDL.LU.64 R22, [R1+0x198] ;  /* 0x0001980001167983 */ /* 0x000ea40000300a00 */
[----:B------:R-:W2:Y:S02]  /*231c0*/  LDL.LU.64 R4, [R1+0x150] ;  /* 0x0001500001047983 */ /* 0x000ea40000300a00 */
[----:B------:R-:W2:Y:S01]  /*231d0*/  LDL.LU.64 R6, [R1+0x158] ;  /* 0x0001580001067983 */ /* 0x000ea20000300a00 */
        /* <DEDUP_REMOVED lines=30> */
[----:B------:R-:W2:Y:S02]  /*233c0*/  LDL.LU.64 R14, [R1+0x8b8] ;  /* 0x0008b800010e7983 */ /* 0x000ea40000300a00 */
[----:B------:R-:W3:Y:S02]  /*233d0*/  LDL.LU.64 R22, [R1+0x2be0] ;  /* 0x002be00001167983 */ /* 0x000ee40000300a00 */
[----:B------:R-:W3:Y:S11]  /*233e0*/  LDL.LU.64 R20, [R1+0x2bd8] ;  /* 0x002bd80001147983 */ /* 0x000ef60000300a00 */
[----:B------:R-:W-:Y:S01]  /*233f0*/  @!UPT UIADD3 URZ, URZ, URZ, URZ ;  /* 0x0000003f3f3ff290 */ /* 0x000fe2000fffe03f */
        /* <DEDUP_REMOVED lines=23> */
[C---:B---3--:R-:W-:Y:S08]  /*23570*/  HMMA.16816.F32 R20, R24.reuse, R20, R16 ;  /* 0x000000141814723c */ /* 0x048ff00000001810 */
[C---:B--2---:R-:W-:Y:S01]  /*23580*/  HMMA.16816.F32 R4, R24.reuse, R8, R4 ;  /* 0x000000081804723c */ /* 0x044fe20000001804 */
[----:B------:R-:W2:Y:S01]  /*23590*/  LDL.LU.64 R8, [R1+0x890] ;  /* 0x0008900001087983 */ /* 0x000ea20000300a00 */
[----:B-1----:R-:W2:Y:S11]  /*235a0*/  LDL.LU.64 R10, [R1+0x898] ;  /* 0x00089800010a7983 */ /* 0x002eb60000300a00 */
[----:B------:R-:W-:Y:S10]  /*235b0*/  @!UPT UIADD3 URZ, URZ, URZ, URZ ;  /* 0x0000003f3f3ff290 */ /* 0x000ff4000fffe03f */
[----:B------:R0:W-:Y:S01]  /*235c0*/  STL.64 [R1+0x150], R4 ;  /* 0x0001500401007387 */ /* 0x0001e20000100a00 */
[----:B------:R1:W-:Y:S03]  /*235d0*/  STL.64 [R1+0x158], R6 ;  /* 0x0001580601007387 */ /* 0x0003e60000100a00 */
[----:B0-----:R-:W3:Y:S01]  /*235e0*/  LDL.LU.64 R4, [R1+0x880] ;  /* 0x0008800001047983 */ /* 0x001ee20000300a00 */
[----:B-1----:R-:W3:Y:S02]  /*235f0*/  LDL.LU.64 R6, [R1+0x888] ;  /* 0x0008880001067983 */ /* 0x002ee40000300a00 */
[----:B------:R-:W2:Y:S02]  /*23600*/  LDL.LU.64 R16, [R1+0x2b88] ;  /* 0x002b880001107983 */ /* 0x000ea40000300a00 */
[----:B------:R-:W-:Y:S01]  /*23610*/  STL.64 [R1+0x140], R20 ;  /* 0x0001401401007387 */ /* 0x000fe20000100a00 */
[----:B------:R-:W-:Y:S02]  /*23620*/  STL.64 [R1+0x148], R22 ;  /* 0x0001481601007387 */ /* 0x000fe40000100a00 */
[----:B------:R-:W0:Y:S02]  /*23630*/  LDSM.16.MT88.4 R20, [R29+0x4000] ;  /* 0x004000001d14783b */ /* 0x000e240000004200 */
[----:B0-----:R-:W-:Y:S02]  /*23640*/  STL.64 [R1+0x2b38], R22 ;  /* 0x002b381601007387 */ /* 0x001fe40000100a00 */
[----:B------:R0:W-:Y:S02]  /*23650*/  STL.64 [R1+0x2b30], R20 ;  /* 0x002b301401007387 */ /* 0x0001e40000100a00 */
[----:B0-----:R-:W3:Y:S01]  /*23660*/  LDL.LU.64 R20, [R1+0x130] ;  /* 0x0001300001147983 */ /* 0x001ee20000300a00 */
[----:B------:R-:W3:Y:S01]  /*23670*/  LDL.LU.64 R22, [R1+0x138] ;  /* 0x0001380001167983 */ /* 0x000ee20000300a00 */
[C---:B--2---:R-:W-:Y:S02]  /*23680*/  HMMA.16816.F32 R16, R24.reuse, R16, R12 ;  /* 0x000000101810723c */ /* 0x044fe4000000180c */
[----:B------:R-:W2:Y:S01]  /*23690*/  LDL.LU.64 R14, [R1+0x2b80] ;  /* 0x002b8000010e7983 */ /* 0x000ea20000300a00 */
        /* <DEDUP_REMOVED lines=9> */
[----:B------:R-:W-:Y:S01]  /*23730*/  STL.64 [R1+0x8a0], R12 ;  /* 0x0008a00c01007387 */ /* 0x000fe20000100a00 */
[----:B------:R0:W-:Y:S03]  /*23740*/  STL.64 [R1+0x8a8], R14 ;  /* 0x0008a80e01007387 */ /* 0x0001e60000100a00 */
[----:B0-----:R-:W2:Y:S01]  /*23750*/  LDL.LU.64 R14, [R1+0x2b60] ;  /* 0x002b6000010e7983 */ /* 0x001ea20000300a00 */
[----:B------:R-:W2:Y:S02]  /*23760*/  LDL.LU.64 R12, [R1+0x2b58] ;  /* 0x002b5800010c7983 */ /* 0x000ea40000300a00 */
[----:B------:R0:W-:Y:S02]  /*23770*/  STL.64 [R1+0x2a80], R18 ;  /* 0x002a801201007387 */ /* 0x0001e40000100a00 */
[----:B0-----:R-:W2:Y:S04]  /*23780*/  LDL.64 R18, [R1+0xa8] ;  /* 0x0000a80001127983 */ /* 0x001ea80000100a00 */
[----:B--2---:R0:W-:Y:S04]  /*23790*/  STL.64 [R1+0x2b20], R18 ;  /* 0x002b201201007387 */ /* 0x0041e80000100a00 */
[----:B0-----:R-:W2:Y:S01]  /*237a0*/  LDL.64 R18, [R1+0xb8] ;  /* 0x0000b80001127983 */ /* 0x001ea20000100a00 */
[C---:B------:R-:W-:Y:S03]  /*237b0*/  HMMA.16816.F32 R8, R24.reuse, R12, R8 ;  /* 0x0000000c1808723c */ /* 0x040fe60000001808 */
[----:B--2---:R0:W-:Y:S04]  /*237c0*/  STL.64 [R1+0x2b28], R18 ;  /* 0x002b281201007387 */ /* 0x0041e80000100a00 */
[----:B0-----:R-:W2:Y:S11]  /*237d0*/  LDL.64 R18, [R1+0xc8] ;  /* 0x0000c80001127983 */ /* 0x001eb60000100a00 */
[----:B------:R-:W-:Y:S05]  /*237e0*/  @!UPT UIADD3 URZ, URZ, URZ, URZ ;  /* 0x0000003f3f3ff290 */ /* 0x000fea000fffe03f */
[----:B------:R0:W-:Y:S02]  /*237f0*/  STL.64 [R1+0x890], R8 ;  /* 0x0008900801007387 */ /* 0x0001e40000100a00 */
[----:B------:R3:W-:Y:S01]  /*23800*/  STL.64 [R1+0x898], R10 ;  /* 0x0008980a01007387 */ /* 0x0007e20000100a00 */
[----:B0-----:R-:W3:Y:S01]  /*23810*/  LDL.LU.64 R8, [R1+0x2b50] ;  /* 0x002b500001087983 */ /* 0x001ee20000300a00 */
[----:B------:R-:W-:Y:S01]  /*23820*/  STL [R1+0x2ab8], R14 ;  /* 0x002ab80e01007387 */ /* 0x000fe20000100800 */
[C---:B---3--:R-:W-:Y:S02]  /*23830*/  HMMA.16816.F32 R8, R24.reuse, R8, R4 ;  /* 0x000000081808723c */ /* 0x048fe40000001804 */
[----:B------:R-:W3:Y:S01]  /*23840*/  LDL.LU.64 R6, [R1+0x2b48] ;  /* 0x002b480001067983 */ /* 0x000ee20000300a00 */
[----:B------:R-:W2:Y:S11]  /*23850*/  LDL.LU.64 R4, [R1+0x2b40] ;  /* 0x002b400001047983 */ /* 0x000eb60000300a00 */
[----:B------:R-:W-:Y:S09]  /*23860*/  @!UPT UIADD3 URZ, URZ, URZ, URZ ;  /* 0x0000003f3f3ff290 */ /* 0x000ff2000fffe03f */
[----:B------:R0:W-:Y:S01]  /*23870*/  STL.64 [R1+0x880], R8 ;  /* 0x0008800801007387 */ /* 0x0001e20000100a00 */
[----:B------:R1:W-:Y:S03]  /*23880*/  STL.64 [R1+0x888], R10 ;  /* 0x0008880a01007387 */ /* 0x0003e60000100a00 */
[----:B0-----:R-:W3:Y:S01]  /*23890*/  LDL.LU R8, [R1+0x10b0] ;  /* 0x0010b00001087983 */ /* 0x001ee20000300800 */
[----:B--2---:R-:W-:Y:S03]  /*238a0*/  HMMA.16816.F32 R24, R24, R4, R20 ;  /* 0x000000041818723c */ /* 0x004fe60000001814 */
[----:B------:R-:W2:Y:S01]  /*238b0*/  LDL.LU.64 R22, [R1+0x2b38] ;  /* 0x002b380001167983 */ /* 0x000ea20000300a00 */
[----:B------:R-:W2:Y:S02]  /*238c0*/  LDL.LU.64 R20, [R1+0x2b30] ;  /* 0x002b300001147983 */ /* 0x000ea40000300a00 */
[----:B----4-:R-:W-:-:S02]  /*238d0*/  IMAD.MOV.U32 R9, RZ, RZ, R3 ;  /* 0x000000ffff097224 */ /* 0x010fc400078e0003 */
[----:B-1----:R-:W-:Y:S02]  /*238e0*/  IMAD.MOV.U32 R10, RZ, RZ, R2 ;  /* 0x000000ffff0a7224 */ /* 0x002fe400078e0002 */
[----:B------:R-:W-:Y:S11]  /*238f0*/  IMAD.MOV.U32 R11, RZ, RZ, R0 ;  /* 0x000000ffff0b7224 */ /* 0x000ff600078e0000 */
[----:B------:R-:W-:Y:S02]  /*23900*/  @!UPT UIADD3 URZ, URZ, URZ, URZ ;  /* 0x0000003f3f3ff290 */ /* 0x000fe4000fffe03f */
[----:B------:R-:W-:Y:S01]  /*23910*/  STL [R1+0x130], R24 ;  /* 0x0001301801007387 */ /* 0x000fe20000100800 */
[----:B------:R-:W-:Y:S02]  /*23920*/  IMAD.MOV.U32 R3, RZ, RZ, R25 ;  /* 0x000000ffff037224 */ /* 0x000fe400078e0019 */
[----:B------:R-:W-:Y:S02]  /*23930*/  IMAD.MOV.U32 R2, RZ, RZ, R26 ;  /* 0x000000ffff027224 */ /* 0x000fe400078e001a */
[----:B------:R-:W-:Y:S02]  /*23940*/  IMAD.MOV.U32 R0, RZ, RZ, R27 ;  /* 0x000000ffff007224 */ /* 0x000fe400078e001b */
[----:B------:R-:W0:Y:S04]  /*23950*/  LDSM.16.MT88.4 R24, [R29+0x4080] ;  /* 0x004080001d18783b */ /* 0x000e280000004200 */
[----:B---3--:R1:W-:Y:S01]  /*23960*/  STL.64 [R1+0x2a20], R6 ;  /* 0x002a200601007387 */ /* 0x0083e20000100a00 */
[----:B------:R-:W3:Y:S02]  /*23970*/  LDL.LU R4, [R1+0x10a0] ;  /* 0x0010a00001047983 */ /* 0x000ee40000300800 */
[----:B------:R-:W3:Y:S01]  /*23980*/  LDL.LU R5, [R1+0x10a4] ;  /* 0x0010a40001057983 */ /* 0x000ee20000300800 */
[----:B-1----:R-:W3:Y:S01]  /*23990*/  LDL.LU R6, [R1+0x10a8] ;  /* 0x0010a80001067983 */ /* 0x002ee20000300800 */
[----:B------:R-:W3:Y:S02]  /*239a0*/  LDL.LU R7, [R1+0x10ac] ;  /* 0x0010ac0001077983 */ /* 0x000ee40000300800 */
[----:B------:R-:W-:Y:S02]  /*239b0*/  STL [R1+0x1a28], R0 ;  /* 0x001a280001007387 */ /* 0x000fe40000100800 */
[----:B------:R-:W-:Y:S01]  /*239c0*/  STL [R1+0x1a24], R2 ;  /* 0x001a240201007387 */ /* 0x000fe20000100800 */
[----:B------:R1:W-:Y:S01]  /*239d0*/  STL [R1+0x1a20], R3 ;  /* 0x001a200301007387 */ /* 0x0003e20000100800 */
[----:B------:R-:W-:Y:S02]  /*239e0*/  STL [R1+0x2a50], R29 ;  /* 0x002a501d01007387 */ /* 0x000fe40000100800 */
[----:B-1----:R-:W-:Y:S01]  /*239f0*/  IMAD.MOV.U32 R3, RZ, RZ, R19 ;  /* 0x000000ffff037224 */ /* 0x002fe200078e0013 */
[----:B0-----:R-:W-:Y:S01]  /*23a00*/  STL.64 [R1+0x2a18], R26 ;  /* 0x002a181a01007387 */ /* 0x001fe20000100a00 */
[----:B------:R0:W-:Y:S03]  /*23a10*/  STL.64 [R1+0x2a10], R24 ;  /* 0x002a101801007387 */ /* 0x0001e60000100a00 */
[----:B0-----:R-:W4:Y:S01]  /*23a20*/  LDL.LU R24, [R1+0x1080] ;  /* 0x0010800001187983 */ /* 0x001f220000300800 */
[----:B------:R-:W4:Y:S02]  /*23a30*/  LDL.LU R25, [R1+0x1084] ;  /* 0x0010840001197983 */ /* 0x000f240000300800 */
[----:B------:R-:W4:Y:S02]  /*23a40*/  LDL.LU R26, [R1+0x1088] ;  /* 0x00108800011a7983 */ /* 0x000f240000300800 */
[----:B------:R-:W4:Y:S01]  /*23a50*/  LDL.LU R27, [R1+0x108c] ;  /* 0x00108c00011b7983 */ /* 0x000f220000300800 */
[C---:B--2---:R-:W-:Y:S11]  /*23a60*/  HMMA.16816.F32 R8, R20.reuse, R18, R8 ;  /* 0x000000121408723c */ /* 0x044ff60000001808 */
[----:B------:R-:W-:Y:S11]  /*23a70*/  @!UPT UIADD3 URZ, URZ, URZ, URZ ;  /* 0x0000003f3f3ff290 */ /* 0x000ff6000fffe03f */
[----:B------:R-:W-:Y:S01]  /*23a80*/  @!UPT UIADD3 URZ, URZ, URZ, URZ ;  /* 0x0000003f3f3ff290 */ /* 0x000fe2000fffe03f */
[----:B------:R0:W-:Y:S01]  /*23a90*/  STL.64 [R1+0x10b0], R8 ;  /* 0x0010b00801007387 */ /* 0x0001e20000100a00 */
[----:B------:R1:W-:Y:S02]  /*23aa0*/  STL.64 [R1+0x10b8], R10 ;  /* 0x0010b80a01007387 */ /* 0x0003e40000100a00 */
[----:B0-----:R-:W-:Y:S02]  /*23ab0*/  IMAD.MOV.U32 R8, RZ, RZ, R18 ;  /* 0x000000ffff087224 */ /* 0x001fe400078e0012 */
[----:B------:R-:W3:Y:S01]  /*23ac0*/  LDL.LU.64 R18, [R1+0x2b28] ;  /* 0x002b280001127983 */ /* 0x000ee20000300a00 */
[----:B------:R-:W-:Y:S02]  /*23ad0*/  STL [R1+0x2a58], R3 ;  /* 0x002a580301007387 */ /* 0x000fe40000100800 */
[----:B------:R-:W-:Y:S02]  /*23ae0*/  STL [R1+0x2a54], R8 ;  /* 0x002a540801007387 */ /* 0x000fe40000100800 */
[----:B-1----:R-:W2:Y:S01]  /*23af0*/  LDL.64 R10, [R1+0x98] ;  /* 0x00009800010a7983 */ /* 0x002ea20000100a00 */
[C---:B---3--:R-:W-:Y:S11]  /*23b00*/  HMMA.16816.F32 R4, R20.reuse, R18, R4 ;  /* 0x000000121404723c */ /* 0x048ff60000001804 */
[----:B------:R-:W-:Y:S11]  /*23b10*/  @!UPT UIADD3 URZ, URZ, URZ, URZ ;  /* 0x0000003f3f3ff290 */ /* 0x000ff6000fffe03f */
[----:B------:R-:W-:Y:S01]  /*23b20*/  @!UPT UIADD3 URZ, URZ, URZ, URZ ;  /* 0x0000003f3f3ff290 */ /* 0x000fe2000fffe03f */
[----:B------:R0:W-:Y:S01]  /*23b30*/  STL.64 [R1+0x10a0], R4 ;  /* 0x0010a00401007387 */ /* 0x0001e20000100a00 */
[----:B------:R-:W-:Y:S02]  /*23b40*/  STL.64 [R1+0x10a8], R6 ;  /* 0x0010a80601007387 */ /* 0x000fe40000100a00 */
[----:B0-----:R-:W-:Y:S02]  /*23b50*/  IMAD.MOV.U32 R4, RZ, RZ, R19 ;  /* 0x000000ffff047224 */ /* 0x001fe400078e0013 */
[----:B------:R-:W-:Y:S02]  /*23b60*/  IMAD.MOV.U32 R5, RZ, RZ, R18 ;  /* 0x000000ffff057224 */ /* 0x000fe400078e0012 */
[----:B------:R-:W3:Y:S01]  /*23b70*/  LDL.LU.64 R18, [R1+0x2b20] ;  /* 0x002b200001127983 */ /* 0x000ee20000300a00 */
[----:B------:R0:W-:Y:S02]  /*23b80*/  STL [R1+0x2a60], R4 ;  /* 0x002a600401007387 */ /* 0x0001e40000100800 */
[----:B------:R1:W-:Y:S01]  /*23b90*/  STL [R1+0x2a5c], R5 ;  /* 0x002a5c0501007387 */ /* 0x0003e20000100800 */
[----:B0-----:R-:W3:Y:S01]  /*23ba0*/  LDL.LU R4, [R1+0x1090] ;  /* 0x0010900001047983 */ /* 0x001ee20000300800 */
[----:B-1----:R-:W3:Y:S02]  /*23bb0*/  LDL.LU R5, [R1+0x1094] ;  /* 0x0010940001057983 */ /* 0x002ee40000300800 */
[----:B------:R-:W3:Y:S02]  /*23bc0*/  LDL.LU R6, [R1+0x1098] ;  /* 0x0010980001067983 */ /* 0x000ee40000300800 */
[----:B------:R-:W3:Y:S02]  /*23bd0*/  LDL.LU R7, [R1+0x109c] ;  /* 0x00109c0001077983 */ /* 0x000ee40000300800 */
[----:B---3--:R-:W-:Y:S11]  /*23be0*/  HMMA.16816.F32 R4, R20, R18, R4 ;  /* 0x000000121404723c */ /* 0x008ff60000001804 */
[----:B------:R-:W-:Y:S11]  /*23bf0*/  @!UPT UIADD3 URZ, URZ, URZ, URZ ;  /* 0x0000003f3f3ff290 */ /* 0x000ff6000fffe03f */
[----:B------:R-:W-:Y:S01]  /*23c00*/  @!UPT UIADD3 URZ, URZ, URZ, URZ ;  /* 0x0000003f3f3ff290 */ /* 0x000fe2000fffe03f */
[----:B------:R-:W-:Y:S01]  /*23c10*/  STL.64 [R1+0x1090], R4 ;  /* 0x0010900401007387 */ /* 0x000fe20000100a00 */
[----:B------:R0:W-:Y:S02]  /*23c20*/  STL.64 [R1+0x1098], R6 ;  /* 0x0010980601007387 */ /* 0x0001e40000100a00 */
[----:B0-----:R-:W-:Y:S02]  /*23c30*/  IMAD.MOV.U32 R7, RZ, RZ, R18 ;  /* 0x000000ffff077224 */ /* 0x001fe400078e0012 */
[----:B------:R-:W-:-:S05]  /*23c40*/  IMAD.MOV.U32 R6, RZ, RZ, R19 ;  /* 0x000000ffff067224 */ /* 0x000fca00078e0013 */
[----:B------:R0:W-:Y:S01]  /*23c50*/  STL.64 [R1+0x2ad0], R6 ;  /* 0x002ad00601007387 */ /* 0x0001e20000100a00 */
[----:B------:R-:W3:Y:S03]  /*23c60*/  LDL.64 R18, [R1+0x18] ;  /* 0x0000180001127983 */ /* 0x000ee60000100a00 */
[----:B0-----:R-:W4:Y:S01]  /*23c70*/  LDL.64 R6, [R1+0x88] ;  /* 0x0000880001067983 */ /* 0x001f220000100a00 */
[----:B--2---:R-:W-:-:S03]  /*23c80*/  IMAD.MOV.U32 R9, RZ, RZ, R11 ;  /* 0x000000ffff097224 */ /* 0x004fc600078e000b */
[----:B---3--:R4:W-:Y:S02]  /*23c90*/  STL.64 [R1+0x2a98], R18 ;  /* 0x002a981201007387 */ /* 0x0089e40000100a00 */
[----:B----4-:R-:W-:Y:S07]  /*23ca0*/  HMMA.16816.F32 R16, R20, R10, R24 ;  /* 0x0000000a1410723c */ /* 0x010fee0000001818 */
[----:B------:R-:W-:Y:S11]  /*23cb0*/  IMAD.MOV.U32 R24, RZ, RZ, R10 ;  /* 0x000000ffff187224 */ /* 0x000ff600078e000a */
[----:B------:R-:W-:Y:S05]  /*23cc0*/  @!UPT UIADD3 URZ, URZ, URZ, URZ ;  /* 0x0000003f3f3ff290 */ /* 0x000fea000fffe03f */
[----:B------:R-:W-:Y:S01]  /*23cd0*/  STL.64 [R1+0x1080], R16 ;  /* 0x0010801001007387 */ /* 0x000fe20000100a00 */
[----:B------:R-:W-:Y:S02]  /*23ce0*/  STL.64 [R1+0x1088], R18 ;  /* 0x0010881201007387 */ /* 0x000fe40000100a00 */
[----:B------:R0:W-:Y:S02]  /*23cf0*/  STL [R1+0x2af8], R9 ;  /* 0x002af80901007387 */ /* 0x0001e40000100800 */
[----:B------:R-:W2:Y:S01]  /*23d00*/  LDL.LU R8, [R1+0xf60] ;  /* 0x000f600001087983 */ /* 0x000ea20000300800 */
[----:B0-----:R-:W2:Y:S01]  /*23d10*/  LDL.LU R9, [R1+0xf64] ;  /* 0x000f640001097983 */ /* 0x001ea20000300800 */
[----:B------:R-:W2:Y:S02]  /*23d20*/  LDL.LU R10, [R1+0xf68] ;  /* 0x000f6800010a7983 */ /* 0x000ea40000300800 */
[----:B------:R-:W2:Y:S02]  /*23d30*/  LDL.LU R11, [R1+0xf6c] ;  /* 0x000f6c00010b7983 */ /* 0x000ea40000300800 */
[----:B------:R-:W3:Y:S02]  /*23d40*/  LDL.64 R18, [R1+0x28] ;  /* 0x0000280001127983 */ /* 0x000ee40000100a00 */
[----:B------:R-:W-:-:S02]  /*23d50*/  IMAD.MOV.U32 R26, RZ, RZ, R6 ;  /* 0x000000ffff1a7224 */ /* 0x000fc400078e0006 */
[----:B------:R-:W-:Y:S01]  /*23d60*/  IMAD.MOV.U32 R25, RZ, RZ, R7 ;  /* 0x000000ffff197224 */ /* 0x000fe200078e0007 */
[C---:B--2---:R-:W-:Y:S01]  /*23d70*/  HMMA.16816.F32 R8, R20.reuse, R6, R8 ;  /* 0x000000061408723c */ /* 0x044fe20000001808 */
[----:B---3--:R-:W-:Y:S11]  /*23d80*/  STL.64 [R1+0x2ab0], R18 ;  /* 0x002ab01201007387 */ /* 0x008ff60000100a00 */
[----:B------:R-:W-:Y:S11]  /*23d90*/  @!UPT UIADD3 URZ, URZ, URZ, URZ ;  /* 0x0000003f3f3ff290 */ /* 0x000ff6000fffe03f */
[----:B------:R-:W-:Y:S01]  /*23da0*/  STL.64 [R1+0xf60], R8 ;  /* 0x000f600801007387 */ /* 0x000fe20000100a00 */
[----:B------:R-:W-:Y:S02]  /*23db0*/  STL.64 [R1+0xf68], R10 ;  /* 0x000f680a01007387 */ /* 0x000fe40000100a00 */
[----:B------:R0:W-:Y:S02]  /*23dc0*/  STL [R1+0x2b08], R26 ;  /* 0x002b081a01007387 */ /* 0x0001e40000100800 */
[----:B------:R-:W-:Y:S01]  /*23dd0*/  STL.64 [R1+0x2b00], R24 ;  /* 0x002b001801007387 */ /* 0x000fe20000100a00 */
[----:B0-----:R-:W2:Y:S01]  /*23de0*/  LDL.64 R26, [R1+0x78] ;  /* 0x00007800011a7983 */ /* 0x001ea20000100a00 */
[----:B------:R-:W3:Y:S02]  /*23df0*/  LDL.LU R12, [R1+0xf10] ;  /* 0x000f1000010c7983 */ /* 0x000ee40000300800 */
[----:B------:R-:W3:Y:S02]  /*23e00*/  LDL.LU R13, [R1+0xf14] ;  /* 0x000f1400010d7983 */ /* 0x000ee40000300800 */
[----:B------:R-:W4:Y:S01]  /*23e10*/  LDL.LU R14, [R1+0xf18] ;  /* 0x000f1800010e7983 */ /* 0x000f220000300800 */
[----:B------:R-:W2:Y:S01]  /*23e20*/  LDL.LU R4, [R1+0xf20] ;  /* 0x000f200001047983 */ /* 0x000ea20000300800 */
[----:B------:R-:W2:Y:S02]  /*23e30*/  LDL.LU R5, [R1+0xf24] ;  /* 0x000f240001057983 */ /* 0x000ea40000300800 */
[----:B------:R-:W2:Y:S02]  /*23e40*/  LDL.LU R6, [R1+0xf28] ;  /* 0x000f280001067983 */ /* 0x000ea40000300800 */
[----:B------:R-:W2:Y:S01]  /*23e50*/  LDL.LU R7, [R1+0xf2c] ;  /* 0x000f2c0001077983 */ /* 0x000ea20000300800 */
[----:B------:R-:W2:Y:S01]  /*23e60*/  LDL.LU R8, [R1+0xf40] ;  /* 0x000f400001087983 */ /* 0x000ea20000300800 */
[----:B------:R-:W2:Y:S02]  /*23e70*/  LDL.LU R9, [R1+0xf44] ;  /* 0x000f440001097983 */ /* 0x000ea40000300800 */
[----:B------:R-:W2:Y:S02]  /*23e80*/  LDL.LU R10, [R1+0xf48] ;  /* 0x000f4800010a7983 */ /* 0x000ea40000300800 */
[----:B------:R-:W2:Y:S02]  /*23e90*/  LDL.LU R11, [R1+0xf4c] ;  /* 0x000f4c00010b7983 */ /* 0x000ea40000300800 */
[----:B--2---:R-:W-:Y:S01]  /*23ea0*/  STL.64 [R1+0x2b18], R10 ;  /* 0x002b180a01007387 */ /* 0x004fe20000100a00 */
[----:B------:R0:W-:Y:S03]  /*23eb0*/  STL.64 [R1+0x2b10], R8 ;  /* 0x002b100801007387 */ /* 0x0001e60000100a00 */
[----:B0-----:R-:W2:Y:S01]  /*23ec0*/  LDL.LU R8, [R1+0xf50] ;  /* 0x000f500001087983 */ /* 0x001ea20000300800 */
[----:B------:R-:W2:Y:S02]  /*23ed0*/  LDL.LU R9, [R1+0xf54] ;  /* 0x000f540001097983 */ /* 0x000ea40000300800 */
[----:B------:R-:W2:Y:S02]  /*23ee0*/  LDL.LU R10, [R1+0xf58] ;  /* 0x000f5800010a7983 */ /* 0x000ea40000300800 */
[----:B------:R-:W2:Y:S01]  /*23ef0*/  LDL.LU R11, [R1+0xf5c] ;  /* 0x000f5c00010b7983 */ /* 0x000ea20000300800 */
[----:B------:R0:W-:Y:S01]  /*23f00*/  STL.64 [R1+0x2ae0], R6 ;  /* 0x002ae00601007387 */ /* 0x0001e20000100a00 */
[----:B------:R-:W-:Y:S03]  /*23f10*/  STL.64 [R1+0x2ad8], R4 ;  /* 0x002ad80401007387 */ /* 0x000fe60000100a00 */
[----:B0-----:R-:W2:Y:S04]  /*23f20*/  LDL.64 R6, [R1+0x58] ;  /* 0x0000580001067983 */ /* 0x001ea80000100a00 */
[----:B--2---:R0:W-:Y:S04]  /*23f30*/  STL.64 [R1+0x2af0], R6 ;  /* 0x002af00601007387 */ /* 0x0041e80000100a00 */
[----:B0-----:R-:W2:Y:S01]  /*23f40*/  LDL.64 R6, [R1+0x68] ;  /* 0x0000680001067983 */ /* 0x001ea20000100a00 */
[----:B----4-:R0:W-:Y:S02]  /*23f50*/  STL.64 [R1+0x2ac8], R14 ;  /* 0x002ac80e01007387 */ /* 0x0101e40000100a00 */
[----:B---3--:R1:W-:Y:S01]  /*23f60*/  STL.64 [R1+0x2ac0], R12 ;  /* 0x002ac00c01007387 */ /* 0x0083e20000100a00 */
[----:B0-----:R-:W3:Y:S01]  /*23f70*/  LDL.64 R14, [R1+0x48] ;  /* 0x00004800010e7983 */ /* 0x001ee20000100a00 */
[----:B------:R-:W-:Y:S01]  /*23f80*/  HMMA.16816.F32 R8, R20, R26, R8 ;  /* 0x0000001a1408723c */ /* 0x000fe20000001808 */
[----:B------:R-:W-:-:S02]  /*23f90*/  IMAD.MOV.U32 R28, RZ, RZ, R26 ;  /* 0x000000ffff1c7224 */ /* 0x000fc400078e001a */
[----:B---3--:R0:W-:Y:S01]  /*23fa0*/  STL.64 [R1+0x2ae8], R14 ;  /* 0x002ae80e01007387 */ /* 0x0081e20000100a00 */
[----:B-1----:R-:W3:Y:S02]  /*23fb0*/  LDL.LU R12, [R1+0xf30] ;  /* 0x000f3000010c7983 */ /* 0x002ee40000300800 */
[----:B------:R-:W3:Y:S01]  /*23fc0*/  LDL.LU R13, [R1+0xf34] ;  /* 0x000f3400010d7983 */ /* 0x000ee20000300800 */
[----:B0-----:R-:W3:Y:S01]  /*23fd0*/  LDL.LU R14, [R1+0xf38] ;  /* 0x000f3800010e7983 */ /* 0x001ee20000300800 */
[----:B------:R-:W3:Y:S02]  /*23fe0*/  LDL.LU R15, [R1+0xf3c] ;  /* 0x000f3c00010f7983 */ /* 0x000ee40000300800 */
[----:B------:R-:W4:Y:S11]  /*23ff0*/  LDL.64 R18, [R1+0x38] ;  /* 0x0000380001127983 */ /* 0x000f360000100a00 */
[----:B------:R-:W-:Y:S02]  /*24000*/  @!UPT UIADD3 URZ, URZ, URZ, URZ ;  /* 0x0000003f3f3ff290 */ /* 0x000fe4000fffe03f */
[----:B------:R-:W-:Y:S01]  /*24010*/  STL.64 [R1+0xf50], R8 ;  /* 0x000f500801007387 */ /* 0x000fe20000100a00 */
[----:B------:R0:W-:Y:S04]  /*24020*/  STL.64 [R1+0xf58], R10 ;  /* 0x000f580a01007387 */ /* 0x0001e80000100a00 */
[----:B0-----:R-:W2:Y:S01]  /*24030*/  LDL.LU.64 R10, [R1+0x2b18] ;  /* 0x002b1800010a7983 */ /* 0x001ea20000300a00 */
[----:B------:R-:W2:Y:S02]  /*24040*/  LDL.LU.64 R8, [R1+0x2b10] ;  /* 0x002b100001087983 */ /* 0x000ea40000300a00 */
[----:B------:R-:W2:Y:S02]  /*24050*/  LDL.LU R26, [R1+0x2b08] ;  /* 0x002b0800011a7983 */ /* 0x000ea40000300800 */
[----:B------:R-:W3:Y:S01]  /*24060*/  LDL.LU.64 R24, [R1+0x2b00] ;  /* 0x002b000001187983 */ /* 0x000ee20000300a00 */
[----:B--2---:R-:W-:Y:S01]  /*24070*/  STL.64 [R1+0x2a78], R26 ;  /* 0x002a781a01007387 */ /* 0x004fe20000100a00 */
[----:B---3--:R0:W-:Y:S03]  /*24080*/  STL.64 [R1+0x2a70], R24 ;  /* 0x002a701801007387 */ /* 0x0081e60000100a00 */
[----:B0-----:R-:W2:Y:S01]  /*24090*/  LDL.LU R24, [R1+0xee0] ;  /* 0x000ee00001187983 */ /* 0x001ea20000300800 */
[----:B------:R-:W2:Y:S02]  /*240a0*/  LDL.LU R25, [R1+0xee4] ;  /* 0x000ee40001197983 */ /* 0x000ea40000300800 */
[----:B------:R-:W3:Y:S02]  /*240b0*/  LDL.LU R26, [R1+0xee8] ;  /* 0x000ee800011a7983 */ /* 0x000ee40000300800 */
[----:B------:R-:W3:Y:S01]  /*240c0*/  LDL.LU R27, [R1+0xeec] ;  /* 0x000eec00011b7983 */ /* 0x000ee20000300800 */
[----:B------:R-:W-:Y:S01]  /*240d0*/  HMMA.16816.F32 R8, R20, R6, R8 ;  /* 0x000000061408723c */ /* 0x000fe20000001808 */
[----:B---3--:R-:W-:Y:S01]  /*240e0*/  STL.64 [R1+0x2a90], R26 ;  /* 0x002a901a01007387 */ /* 0x008fe20000100a00 */
[----:B--2---:R0:W-:Y:S03]  /*240f0*/  STL.64 [R1+0x2a88], R24 ;  /* 0x002a881801007387 */ /* 0x0041e60000100a00 */
[----:B0-----:R-:W2:Y:S01]  /*24100*/  LDL.LU R24, [R1+0xef0] ;  /* 0x000ef00001187983 */ /* 0x001ea20000300800 */
[----:B------:R-:W2:Y:S02]  /*24110*/  LDL.LU R25, [R1+0xef4] ;  /* 0x000ef40001197983 */ /* 0x000ea40000300800 */
[----:B------:R-:W3:Y:S02]  /*24120*/  LDL.LU R26, [R1+0xef8] ;  /* 0x000ef800011a7983 */ /* 0x000ee40000300800 */
[----:B------:R-:W3:Y:S02]  /*24130*/  LDL.LU R27, [R1+0xefc] ;  /* 0x000efc00011b7983 */ /* 0x000ee40000300800 */
[----:B---3--:R-:W-:Y:S01]  /*24140*/  STL.64 [R1+0x2aa8], R26 ;  /* 0x002aa81a01007387 */ /* 0x008fe20000100a00 */
[----:B--2---:R0:W-:Y:S03]  /*24150*/  STL.64 [R1+0x2aa0], R24 ;  /* 0x002aa01801007387 */ /* 0x0041e60000100a00 */
[----:B0-----:R-:W2:Y:S01]  /*24160*/  LDL.LU R24, [R1+0xf00] ;  /* 0x000f000001187983 */ /* 0x001ea20000300800 */
[----:B------:R-:W2:Y:S02]  /*24170*/  LDL.LU R25, [R1+0xf04] ;  /* 0x000f040001197983 */ /* 0x000ea40000300800 */
[----:B------:R-:W2:Y:S02]  /*24180*/  LDL.LU R26, [R1+0xf08] ;  /* 0x000f0800011a7983 */ /* 0x000ea40000300800 */
[----:B------:R-:W2:Y:S02]  /*24190*/  LDL.LU R27, [R1+0xf0c] ;  /* 0x000f0c00011b7983 */ /* 0x000ea40000300800 */
[----:B------:R0:W-:Y:S01]  /*241a0*/  STL.64 [R1+0xf40], R8 ;  /* 0x000f400801007387 */ /* 0x0001e20000100a00 */
[----:B------:R1:W-:Y:S03]  /*241b0*/  STL.64 [R1+0xf48], R10 ;  /* 0x000f480a01007387 */ /* 0x0003e60000100a00 */
[----:B0-----:R-:W3:Y:S01]  /*241c0*/  LDL.LU R9, [R1+0x2af8] ;  /* 0x002af80001097983 */ /* 0x001ee20000300800 */
[----:B-1----:R-:W-:-:S02]  /*241d0*/  IMAD.MOV.U32 R10, RZ, RZ, R6 ;  /* 0x000000ffff0a7224 */ /* 0x002fc400078e0006 */
[----:B------:R-:W-:Y:S02]  /*241e0*/  IMAD.MOV.U32 R11, RZ, RZ, R7 ;  /* 0x000000ffff0b7224 */ /* 0x000fe400078e0007 */
        /* <DEDUP_REMOVED lines=16> */
[----:B-1----:R-:W2:Y:S01]  /*242f0*/  LDL.LU.64 R6, [R1+0x2ad0] ;  /* 0x002ad00001067983 */ /* 0x002ea20000300a00 */
[----:B------:R-:W4:Y:S02]  /*24300*/  LDL.LU.64 R14, [R1+0x2ac8] ;  /* 0x002ac800010e7983 */ /* 0x000f240000300a00 */
        /* <DEDUP_REMOVED lines=36> */
[----:B------:R-:W2:Y:S01]  /*24550*/  LDL.LU R16, [R1+0x7e0] ;  /* 0x0007e00001107983 */ /* 0x000ea20000300800 */
[----:B------:R-:W2:Y:S04]  /*24560*/  LDL.LU R17, [R1+0x7e4] ;  /* 0x0007e40001117983 */ /* 0x000ea80000300800 */
[----:B0-----:R-:W2:Y:S01]  /*24570*/  LDL.LU R18, [R1+0x7e8] ;  /* 0x0007e80001127983 */ /* 0x001ea20000300800 */
[----:B----4-:R-:W-:-:S02]  /*24580*/  IMAD.MOV.U32 R19, RZ, RZ, R14 ;  /* 0x000000ffff137224 */ /* 0x010fc400078e000e */
[----:B------:R-:W4:Y:S03]  /*24590*/  LDL.LU R14, [R1+0x2a68] ;  /* 0x002a6800010e7983 */ /* 0x000f260000300800 */
[----:B--2---:R0:W-:Y:S01]  /*245a0*/  STL.64 [R1+0x2908], R18 ;  /* 0x0029081201007387 */ /* 0x0041e20000100a00 */
[----:B------:R1:W-:Y:S02]  /*245b0*/  STL.64 [R1+0x2900], R16 ;  /* 0x0029001001007387 */ /* 0x0003e40000100a00 */
[----:B0-----:R-:W-:Y:S02]  /*245c0*/  IMAD.MOV.U32 R18, RZ, RZ, R15 ;  /* 0x000000ffff127224 */ /* 0x001fe400078e000f */
[----:B------:R-:W-:Y:S01]  /*245d0*/  IMAD.MOV.U32 R19, RZ, RZ, R4 ;  /* 0x000000ffff137224 */ /* 0x000fe200078e0004 */
[----:B------:R-:W4:Y:S01]  /*245e0*/  LDL.LU R15, [R1+0x2a64] ;  /* 0x002a6400010f7983 */ /* 0x000f220000300800 */
[----:B------:R-:W2:Y:S03]  /*245f0*/  LDL.LU R4, [R1+0x2a60] ;  /* 0x002a600001047983 */ /* 0x000ea60000300800 */
[----:B------:R0:W-:Y:S01]  /*24600*/  STL.64 [R1+0x2920], R18 ;  /* 0x0029201201007387 */ /* 0x0001e20000100a00 */
[----:B-1----:R-:W4:Y:S02]  /*24610*/  LDL.LU R16, [R1+0xed0] ;  /* 0x000ed00001107983 */ /* 0x002f240000300800 */
[----:B------:R-:W4:Y:S01]  /*24620*/  LDL.LU R17, [R1+0xed4] ;  /* 0x000ed40001117983 */ /* 0x000f220000300800 */
[----:B0-----:R-:W4:Y:S01]  /*24630*/  LDL.LU R18, [R1+0xed8] ;  /* 0x000ed80001127983 */ /* 0x001f220000300800 */
[----:B------:R-:W4:Y:S02]  /*24640*/  LDL.LU R19, [R1+0xedc] ;  /* 0x000edc0001137983 */ /* 0x000f240000300800 */
[----:B----4-:R-:W-:Y:S11]  /*24650*/  HMMA.16816.F32 R16, R20, R14, R16 ;  /* 0x0000000e1410723c */ /* 0x010ff60000001810 */
[----:B------:R-:W-:Y:S11]  /*24660*/  @!UPT UIADD3 URZ, URZ, URZ, URZ ;  /* 0x0000003f3f3ff290 */ /* 0x000ff6000fffe03f */
[----:B------:R-:W-:Y:S01]  /*24670*/  @!UPT UIADD3 URZ, URZ, URZ, URZ ;  /* 0x0000003f3f3ff290 */ /* 0x000fe2000fffe03f */
[----:B------:R-:W-:Y:S01]  /*24680*/  STL.64 [R1+0xed0], R16 ;  /* 0x000ed01001007387 */ /* 0x000fe20000100a00 */
[----:B------:R0:W-:Y:S02]  /*24690*/  STL.64 [R1+0xed8], R18 ;  /* 0x000ed81201007387 */ /* 0x0001e40000100a00 */
[----:B0-----:R-:W-:Y:S02]  /*246a0*/  IMAD.MOV.U32 R18, RZ, RZ, R13 ;  /* 0x000000ffff127224 */ /* 0x001fe400078e000d */
[----:B------:R-:W-:-:S05]  /*246b0*/  IMAD.MOV.U32 R19, RZ, RZ, R12 ;  /* 0x000000ffff137224 */ /* 0x000fca00078e000c */
[----:B------:R-:W-:Y:S01]  /*246c0*/  STL.64 [R1+0x2938], R18 ;  /* 0x0029381201007387 */ /* 0x000fe20000100a00 */
[----:B------:R0:W-:Y:S02]  /*246d0*/  STL.64 [R1+0x28f0], R14 ;  /* 0x0028f00e01007387 */ /* 0x0001e40000100a00 */
[----:B------:R-:W4:Y:S02]  /*246e0*/  LDL.LU R12, [R1+0x7d0] ;  /* 0x0007d000010c7983 */ /* 0x000f240000300800 */
[----:B------:R-:W4:Y:S01]  /*246f0*/  LDL.LU R13, [R1+0x7d4] ;  /* 0x0007d400010d7983 */ /* 0x000f220000300800 */
[----:B0-----:R-:W2:Y:S01]  /*24700*/  LDL.LU R14, [R1+0x7d8] ;  /* 0x0007d800010e7983 */ /* 0x001ea20000300800 */
[----:B------:R-:W2:Y:S02]  /*24710*/  LDL.LU R15, [R1+0x7dc] ;  /* 0x0007dc00010f7983 */ /* 0x000ea40000300800 */
[----:B------:R-:W-:Y:S02]  /*24720*/  IMAD.MOV.U32 R18, RZ, RZ, R5 ;  /* 0x000000ffff127224 */ /* 0x000fe400078e0005 */
[----:B------:R-:W-:Y:S01]  /*24730*/  IMAD.MOV.U32 R19, RZ, RZ, R3 ;  /* 0x000000ffff137224 */ /* 0x000fe200078e0003 */
[----:B------:R-:W3:Y:S01]  /*24740*/  LDL.LU R5, [R1+0x2a5c] ;  /* 0x002a5c0001057983 */ /* 0x000ee20000300800 */
[----:B------:R-:W3:Y:S03]  /*24750*/  LDL.LU R3, [R1+0x2a58] ;  /* 0x002a580001037983 */ /* 0x000ee60000300800 */
[----:B------:R-:W-:Y:S04]  /*24760*/  STL.64 [R1+0x2950], R18 ;  /* 0x0029501201007387 */ /* 0x000fe80000100a00 */
[----:B--2---:R-:W-:Y:S01]  /*24770*/  STL.64 [R1+0x2918], R14 ;  /* 0x0029180e01007387 */ /* 0x004fe20000100a00 */
[----:B----4-:R0:W-:Y:S03]  /*24780*/  STL.64 [R1+0x2910], R12 ;  /* 0x0029100c01007387 */ /* 0x0101e60000100a00 */
[----:B0-----:R-:W2:Y:S01]  /*24790*/  LDL.LU R12, [R1+0x7f0] ;  /* 0x0007f000010c7983 */ /* 0x001ea20000300800 */
[----:B------:R-:W2:Y:S02]  /*247a0*/  LDL.LU R13, [R1+0x7f4] ;  /* 0x0007f400010d7983 */ /* 0x000ea40000300800 */
[----:B------:R-:W4:Y:S02]  /*247b0*/  LDL.LU R14, [R1+0x7f8] ;  /* 0x0007f800010e7983 */ /* 0x000f240000300800 */
[----:B------:R-:W4:Y:S02]  /*247c0*/  LDL.LU R15, [R1+0x7fc] ;  /* 0x0007fc00010f7983 */ /* 0x000f240000300800 */
[----:B------:R-:W-:-:S02]  /*247d0*/  IMAD.MOV.U32 R18, RZ, RZ, R8 ;  /* 0x000000ffff127224 */ /* 0x000fc400078e0008 */
[----:B------:R-:W-:Y:S01]  /*247e0*/  IMAD.MOV.U32 R19, RZ, RZ, R29 ;  /* 0x000000ffff137224 */ /* 0x000fe200078e001d */
[----:B------:R-:W3:Y:S01]  /*247f0*/  LDL.LU R8, [R1+0x2a54] ;  /* 0x002a540001087983 */ /* 0x000ee20000300800 */
[----:B------:R-:W3:Y:S03]  /*24800*/  LDL.LU R29, [R1+0x2a50] ;  /* 0x002a5000011d7983 */ /* 0x000ee60000300800 */
[----:B------:R-:W-:Y:S04]  /*24810*/  STL.64 [R1+0x2968], R18 ;  /* 0x0029681201007387 */ /* 0x000fe80000100a00 */
[----:B----4-:R-:W-:Y:S01]  /*24820*/  STL.64 [R1+0x2930], R14 ;  /* 0x0029300e01007387 */ /* 0x010fe20000100a00 */
[----:B--2---:R0:W-:Y:S03]  /*24830*/  STL.64 [R1+0x2928], R12 ;  /* 0x0029280c01007387 */ /* 0x0041e60000100a00 */
        /* <DEDUP_REMOVED lines=8> */
[----:B------:R0:W-:Y:S02]  /*248c0*/  STL.64 [R1+0x2980], R18 ;  /* 0x0029801201007387 */ /* 0x0001e40000100a00 */
[----:B0-----:R-:W-:Y:S02]  /*248d0*/  IMAD.MOV.U32 R18, RZ, RZ, R28 ;  /* 0x000000ffff127224 */ /* 0x001fe400078e001c */
[----:B------:R-:W-:-:S05]  /*248e0*/  IMAD.MOV.U32 R19, RZ, RZ, R27 ;  /* 0x000000ffff137224 */ /* 0x000fca00078e001b */
        /* <DEDUP_REMOVED lines=8> */
[----:B------:R-:W-:-:S05]  /*24970*/  IMAD.MOV.U32 R19, RZ, RZ, R25 ;  /* 0x000000ffff137224 */ /* 0x000fca00078e0019 */
[----:B------:R-:W-:Y:S04]  /*24980*/  STL.64 [R1+0x29b0], R18 ;  /* 0x0029b01201007387 */ /* 0x000fe80000100a00 */
[----:B----4-:R-:W-:Y:S01]  /*24990*/  STL.64 [R1+0x2960], R14 ;  /* 0x0029600e01007387 */ /* 0x010fe20000100a00 */
[----:B--2---:R0:W-:Y:S03]  /*249a0*/  STL.64 [R1+0x2958], R12 ;  /* 0x0029580c01007387 */ /* 0x0041e60000100a00 */
[----:B0-----:R-:W2:Y:S01]  /*249b0*/  LDL.LU R12, [R1+0x820] ;  /* 0x00082000010c7983 */ /* 0x001ea20000300800 */
[----:B------:R-:W2:Y:S02]  /*249c0*/  LDL.LU R13, [R1+0x824] ;  /* 0x00082400010d7983 */ /* 0x000ea40000300800 */
[----:B------:R-:W-:-:S02]  /*249d0*/  IMAD.MOV.U32 R18, RZ, RZ, R24 ;  /* 0x000000ffff127224 */ /* 0x000fc400078e0018 */
[----:B---3--:R-:W-:Y:S02]  /*249e0*/  IMAD.MOV.U32 R19, RZ, RZ, R9 ;  /* 0x000000ffff137224 */ /* 0x008fe400078e0009 */
[----:B------:R-:W-:Y:S02]  /*249f0*/  IMAD.MOV.U32 R14, RZ, RZ, R11 ;  /* 0x000000ffff0e7224 */ /* 0x000fe400078e000b */
[----:B------:R-:W-:Y:S01]  /*24a00*/  IMAD.MOV.U32 R15, RZ, RZ, R10 ;  /* 0x000000ffff0f7224 */ /* 0x000fe200078e000a */
[----:B------:R-:W3:Y:S01]  /*24a10*/  LDL.LU R11, [R1+0x2a44] ;  /* 0x002a4400010b7983 */ /* 0x000ee20000300800 */
[----:B------:R-:W4:Y:S02]  /*24a20*/  LDL.LU R10, [R1+0x2a40] ;  /* 0x002a4000010a7983 */ /* 0x000f240000300800 */
[----:B------:R-:W-:Y:S01]  /*24a30*/  STL.64 [R1+0x29c8], R18 ;  /* 0x0029c81201007387 */ /* 0x000fe20000100a00 */
[----:B------:R-:W-:Y:S04]  /*24a40*/  STL.64 [R1+0x2978], R14 ;  /* 0x0029780e01007387 */ /* 0x000fe80000100a00 */
[----:B--2---:R0:W-:Y:S04]  /*24a50*/  STL.64 [R1+0x2970], R12 ;  /* 0x0029700c01007387 */ /* 0x0041e80000100a00 */
[----:B0-----:R-:W2:Y:S01]  /*24a60*/  LDL.LU R12, [R1+0x830] ;  /* 0x00083000010c7983 */ /* 0x001ea20000300800 */
[----:B------:R-:W2:Y:S02]  /*24a70*/  LDL.LU R13, [R1+0x834] ;  /* 0x00083400010d7983 */ /* 0x000ea40000300800 */
[----:B------:R-:W2:Y:S02]  /*24a80*/  LDL.LU R14, [R1+0x838] ;  /* 0x00083800010e7983 */ /* 0x000ea40000300800 */
[----:B------:R-:W2:Y:S02]  /*24a90*/  LDL.LU R15, [R1+0x83c] ;  /* 0x00083c00010f7983 */ /* 0x000ea40000300800 */
[----:B------:R-:W-:-:S02]  /*24aa0*/  IMAD.MOV.U32 R18, RZ, RZ, R7 ;  /* 0x000000ffff127224 */ /* 0x000fc400078e0007 */
[----:B------:R-:W-:-:S05]  /*24ab0*/  IMAD.MOV.U32 R19, RZ, RZ, R6 ;  /* 0x000000ffff137224 */ /* 0x000fca00078e0006 */
[----:B------:R-:W-:Y:S04]  /*24ac0*/  STL.64 [R1+0x29e0], R18 ;  /* 0x0029e01201007387 */ /* 0x000fe80000100a00 */
[----:B--2---:R-:W-:Y:S01]  /*24ad0*/  STL.64 [R1+0x2990], R14 ;  /* 0x0029900e01007387 */ /* 0x004fe20000100a00 */
[----:B------:R0:W-:Y:S03]  /*24ae0*/  STL.64 [R1+0x2988], R12 ;  /* 0x0029880c01007387 */ /* 0x0001e60000100a00 */
[----:B0-----:R-:W2:Y:S01]  /*24af0*/  LDL.LU R12, [R1+0x840] ;  /* 0x00084000010c7983 */ /* 0x001ea20000300800 */
[----:B------:R-:W2:Y:S02]  /*24b00*/  LDL.LU R13, [R1+0x844] ;  /* 0x00084400010d7983 */ /* 0x000ea40000300800 */
[----:B------:R-:W-:-:S02]  /*24b10*/  IMAD.MOV.U32 R18, RZ, RZ, R5 ;  /* 0x000000ffff127224 */ /* 0x000fc400078e0005 */
[----:B------:R-:W-:Y:S02]  /*24b20*/  IMAD.MOV.U32 R19, RZ, RZ, R4 ;  /* 0x000000ffff137224 */ /* 0x000fe400078e0004 */
[----:B----4-:R-:W-:Y:S02]  /*24b30*/  IMAD.MOV.U32 R14, RZ, RZ, R10 ;  /* 0x000000ffff0e7224 */ /* 0x010fe400078e000a */
[----:B---3--:R-:W-:Y:S01]  /*24b40*/  IMAD.MOV.U32 R15, RZ, RZ, R11 ;  /* 0x000000ffff0f7224 */ /* 0x008fe200078e000b */
        /* <DEDUP_REMOVED lines=8> */
[----:B------:R-:W2:Y:S01]  /*24bd0*/  LDL.LU R15, [R1+0x85c] ;  /* 0x00085c00010f7983 */ /* 0x000ea20000300800 */
[----:B------:R-:W3:Y:S01]  /*24be0*/  LDL.LU R4, [R1+0xec0] ;  /* 0x000ec00001047983 */ /* 0x000ee20000300800 */
[----:B------:R-:W3:Y:S02]  /*24bf0*/  LDL.LU R5, [R1+0xec4] ;  /* 0x000ec40001057983 */ /* 0x000ee40000300800 */
[----:B------:R-:W3:Y:S02]  /*24c00*/  LDL.LU R6, [R1+0xec8] ;  /* 0x000ec80001067983 */ /* 0x000ee40000300800 */
[----:B------:R-:W3:Y:S01]  /*24c10*/  LDL.LU R7, [R1+0xecc] ;  /* 0x000ecc0001077983 */ /* 0x000ee20000300800 */
[----:B------:R-:W3:Y:S01]  /*24c20*/  LDL.LU R24, [R1+0x870] ;  /* 0x0008700001187983 */ /* 0x000ee20000300800 */
[----:B------:R-:W3:Y:S02]  /*24c30*/  LDL.LU R25, [R1+0x874] ;  /* 0x0008740001197983 */ /* 0x000ee40000300800 */
[----:B------:R-:W3:Y:S02]  /*24c40*/  LDL.LU R26, [R1+0x878] ;  /* 0x00087800011a7983 */ /* 0x000ee40000300800 */
[----:B------:R-:W3:Y:S01]  /*24c50*/  LDL.LU R27, [R1+0x87c] ;  /* 0x00087c00011b7983 */ /* 0x000ee20000300800 */
[----:B--2---:R-:W-:Y:S01]  /*24c60*/  STL.64 [R1+0x29c0], R14 ;  /* 0x0029c00e01007387 */ /* 0x004fe20000100a00 */
[----:B------:R0:W-:Y:S03]  /*24c70*/  STL.64 [R1+0x29b8], R12 ;  /* 0x0029b80c01007387 */ /* 0x0001e60000100a00 */
[----:B0-----:R-:W2:Y:S01]  /*24c80*/  LDL.LU R12, [R1+0x1000] ;  /* 0x00100000010c7983 */ /* 0x001ea20000300800 */
[----:B------:R-:W2:Y:S02]  /*24c90*/  LDL.LU R13, [R1+0x1004] ;  /* 0x00100400010d7983 */ /* 0x000ea40000300800 */
[----:B----4-:R-:W-:-:S02]  /*24ca0*/  IMAD.MOV.U32 R14, RZ, RZ, R11 ;  /* 0x000000ffff0e7224 */ /* 0x010fc400078e000b */
[----:B---3--:R-:W-:Y:S01]  /*24cb0*/  IMAD.MOV.U32 R15, RZ, RZ, R10 ;  /* 0x000000ffff0f7224 */ /* 0x008fe200078e000a */
[----:B------:R-:W3:Y:S01]  /*24cc0*/  LDL.LU R11, [R1+0x2a34] ;  /* 0x002a3400010b7983 */ /* 0x000ee20000300800 */
[----:B------:R-:W4:Y:S03]  /*24cd0*/  LDL.LU R10, [R1+0x2a30] ;  /* 0x002a3000010a7983 */ /* 0x000f260000300800 */
[----:B------:R-:W-:Y:S04]  /*24ce0*/  STL.64 [R1+0x29d8], R14 ;  /* 0x0029d80e01007387 */ /* 0x000fe80000100a00 */
[----:B--2---:R0:W-:Y:S04]  /*24cf0*/  STL.64 [R1+0x29d0], R12 ;  /* 0x0029d00c01007387 */ /* 0x0041e80000100a00 */
[----:B0-----:R-:W2:Y:S01]  /*24d00*/  LDL.LU R12, [R1+0x1010] ;  /* 0x00101000010c7983 */ /* 0x001ea20000300800 */
[----:B------:R-:W2:Y:S02]  /*24d10*/  LDL.LU R13, [R1+0x1014] ;  /* 0x00101400010d7983 */ /* 0x000ea40000300800 */
[----:B------:R-:W2:Y:S02]  /*24d20*/  LDL.LU R14, [R1+0x1018] ;  /* 0x00101800010e7983 */ /* 0x000ea40000300800 */
[----:B------:R-:W2:Y:S02]  /*24d30*/  LDL.LU R15, [R1+0x101c] ;  /* 0x00101c00010f7983 */ /* 0x000ea40000300800 */
[----:B--2---:R4:W-:Y:S01]  /*24d40*/  STL.64 [R1+0x29f0], R14 ;  /* 0x0029f00e01007387 */ /* 0x0049e20000100a00 */
[----:B------:R0:W-:Y:S02]  /*24d50*/  STL.64 [R1+0x29e8], R12 ;  /* 0x0029e80c01007387 */ /* 0x0001e40000100a00 */
[----:B----4-:R-:W-:Y:S01]  /*24d60*/  IMAD.MOV.U32 R14, RZ, RZ, R10 ;  /* 0x000000ffff0e7224 */ /* 0x010fe200078e000a */
[----:B0-----:R-:W2:Y:S01]  /*24d70*/  LDL.LU R12, [R1+0x1020] ;  /* 0x00102000010c7983 */ /* 0x001ea20000300800 */
[----:B------:R-:W2:Y:S02]  /*24d80*/  LDL.LU R13, [R1+0x1024] ;  /* 0x00102400010d7983 */ /* 0x000ea40000300800 */
[----:B------:R-:W4:Y:S02]  /*24d90*/  LDL.LU R10, [R1+0x2a2c] ;  /* 0x002a2c00010a7983 */ /* 0x000f240000300800 */
[----:B---3--:R-:W-:-:S02]  /*24da0*/  IMAD.MOV.U32 R15, RZ, RZ, R11 ;  /* 0x000000ffff0f7224 */ /* 0x008fc400078e000b */
[----:B------:R-:W4:Y:S03]  /*24db0*/  LDL.LU R11, [R1+0x2a28] ;  /* 0x002a2800010b7983 */ /* 0x000f260000300800 */
[----:B------:R-:W-:Y:S01]  /*24dc0*/  STL.64 [R1+0x2a08], R14 ;  /* 0x002a080e01007387 */ /* 0x000fe20000100a00 */
[C---:B----4-:R-:W-:Y:S01]  /*24dd0*/  HMMA.16816.F32 R4, R20.reuse, R10, R4 ;  /* 0x0000000a1404723c */ /* 0x050fe20000001804 */
[----:B--2---:R0:W-:Y:S04]  /*24de0*/  STL.64 [R1+0x2a00], R12 ;  /* 0x002a000c01007387 */ /* 0x0041e80000100a00 */
[----:B0-----:R-:W2:Y:S01]  /*24df0*/  LDL.LU R12, [R1+0x1030] ;  /* 0x00103000010c7983 */ /* 0x001ea20000300800 */
[----:B------:R-:W2:Y:S02]  /*24e00*/  LDL.LU R13, [R1+0x1034] ;  /* 0x00103400010d7983 */ /* 0x000ea40000300800 */
[----:B------:R-:W2:Y:S02]  /*24e10*/  LDL.LU R14, [R1+0x1038] ;  /* 0x00103800010e7983 */ /* 0x000ea40000300800 */
[----:B------:R-:W2:Y:S11]  /*24e20*/  LDL.LU R15, [R1+0x103c] ;  /* 0x00103c00010f7983 */ /* 0x000eb60000300800 */
[----:B------:R-:W-:Y:S02]  /*24e30*/  @!UPT UIADD3 URZ, URZ, URZ, URZ ;  /* 0x0000003f3f3ff290 */ /* 0x000fe4000fffe03f */
[----:B------:R-:W-:Y:S01]  /*24e40*/  STL.64 [R1+0xec0], R4 ;  /* 0x000ec00401007387 */ /* 0x000fe20000100a00 */
[----:B------:R0:W-:Y:S03]  /*24e50*/  STL.64 [R1+0xec8], R6 ;  /* 0x000ec80601007387 */ /* 0x0001e60000100a00 */
[----:B0-----:R-:W3:Y:S01]  /*24e60*/  LDL.LU.64 R6, [R1+0x2a20] ;  /* 0x002a200001067983 */ /* 0x001ee20000300a00 */
[----:B------:R-:W-:Y:S02]  /*24e70*/  IMAD.MOV.U32 R18, RZ, RZ, R8 ;  /* 0x000000ffff127224 */ /* 0x000fe400078e0008 */
[----:B------:R0:W-:Y:S02]  /*24e80*/  STL.64 [R1+0x28e8], R10 ;  /* 0x0028e80a01007387 */ /* 0x0001e40000100a00 */
[----:B------:R-:W4:Y:S01]  /*24e90*/  LDL.LU R8, [R1+0x7c0] ;  /* 0x0007c00001087983 */ /* 0x000f220000300800 */
[----:B------:R-:W4:Y:S04]  /*24ea0*/  LDL.LU R9, [R1+0x7c4] ;  /* 0x0007c40001097983 */ /* 0x000f280000300800 */
[----:B0-----:R-:W4:Y:S01]  /*24eb0*/  LDL.LU R10, [R1+0x7c8] ;  /* 0x0007c800010a7983 */ /* 0x001f220000300800 */
[----:B------:R-:W4:Y:S01]  /*24ec0*/  LDL.LU R11, [R1+0x7cc] ;  /* 0x0007cc00010b7983 */ /* 0x000f220000300800 */
[----:B---3--:R-:W-:Y:S02]  /*24ed0*/  HMMA.16816.F32 R20, R20, R6, R24 ;  /* 0x000000061414723c */ /* 0x008fe40000001818 */
[----:B------:R-:W2:Y:S01]  /*24ee0*/  LDL.LU.64 R26, [R1+0x2a18] ;  /* 0x002a1800011a7983 */ /* 0x000ea20000300a00 */
[----:B------:R-:W2:Y:S02]  /*24ef0*/  LDL.LU.64 R24, [R1+0x2a10] ;  /* 0x002a100001187983 */ /* 0x000ea40000300a00 */
[----:B------:R-:W-:Y:S11]  /*24f00*/  IMAD.MOV.U32 R19, RZ, RZ, R3 ;  /* 0x000000ffff137224 */ /* 0x000ff600078e0003 */
[----:B------:R-:W-:Y:S07]  /*24f10*/  @!UPT UIADD3 URZ, URZ, URZ, URZ ;  /* 0x0000003f3f3ff290 */ /* 0x000fee000fffe03f */
[----:B------:R-:W-:Y:S01]  /*24f20*/  STL.64 [R1+0x870], R20 ;  /* 0x0008701401007387 */ /* 0x000fe20000100a00 */
[----:B------:R-:W-:Y:S02]  /*24f30*/  STL.64 [R1+0x878], R22 ;  /* 0x0008781601007387 */ /* 0x000fe40000100a00 */
[----:B------:R-:W0:Y:S02]  /*24f40*/  LDSM.16.MT88.4 R20, [R29+0x4100] ;  /* 0x004100001d14783b */ /* 0x000e240000004200 */
[----:B0-----:R-:W-:Y:S02]  /*24f50*/  STL.64 [R1+0x28e0], R22 ;  /* 0x0028e01601007387 */ /* 0x001fe40000100a00 */
[----:B------:R-:W-:Y:S01]  /*24f60*/  STL.64 [R1+0x28d8], R20 ;  /* 0x0028d81401007387 */ /* 0x000fe20000100a00 */
[C---:B--2---:R-:W-:Y:S01]  /*24f70*/  HMMA.16816.F32 R16, R24.reuse, R18, R12 ;  /* 0x000000121810723c */ /* 0x044fe2000000180c */
[----:B------:R-:W2:Y:S01]  /*24f80*/  LDL.LU.64 R14, [R1+0x2a08] ;  /* 0x002a0800010e7983 */ /* 0x000ea20000300a00 */
[----:B------:R-:W2:Y:S11]  /*24f90*/  LDL.LU.64 R12, [R1+0x2a00] ;  /* 0x002a0000010c7983 */ /* 0x000eb60000300a00 */
[----:B------:R-:W-:Y:S10]  /*24fa0*/  @!UPT UIADD3 URZ, URZ, URZ, URZ ;  /* 0x0000003f3f3ff290 */ /* 0x000ff4000fffe03f */
[----:B------:R-:W-:Y:S01]  /*24fb0*/  STL.64 [R1+0x1030], R16 ;  /* 0x0010301001007387 */ /* 0x000fe20000100a00 */
[----:B------:R0:W-:Y:S03]  /*24fc0*/  STL.64 [R1+0x1038], R18 ;  /* 0x0010381201007387 */ /* 0x0001e60000100a00 */
[----:B0-----:R-:W2:Y:S02]  /*24fd0*/  LDL.LU.64 R18, [R1+0x29f8] ;  /* 0x0029f80001127983 */ /* 0x001ea40000300a00 */
[C---:B--2---:R-:W-:Y:S02]  /*24fe0*/  HMMA.16816.F32 R16, R24.reuse, R18, R12 ;  /* 0x000000121810723c */ /* 0x044fe4000000180c */
[----:B------:R-:W2:Y:S01]  /*24ff0*/  LDL.LU.64 R14, [R1+0x29f0] ;  /* 0x0029f000010e7983 */ /* 0x000ea20000300a00 */
[----:B------:R-:W2:Y:S11]  /*25000*/  LDL.LU.64 R12, [R1+0x29e8] ;  /* 0x0029e800010c7983 */ /* 0x000eb60000300a00 */
[----:B------:R-:W-:Y:S09]  /*25010*/  @!UPT UIADD3 URZ, URZ, URZ, URZ ;  /* 0x0000003f3f3ff290 */ /* 0x000ff2000fffe03f */
        /* <DEDUP_REMOVED lines=59> */
[----:B--2---:R-:W-:Y:S02]  /*253d0*/  HMMA.16816.F32 R16, R24, R18, R12 ;  /* 0x000000121810723c */ /* 0x004fe4000000180c */
[----:B------:R-:W2:Y:S01]  /*253e0*/  LDL.LU.64 R14, [R1+0x2918] ;  /* 0x00291800010e7983 */ /* 0x000ea20000300a00 */
[----:B------:R-:W2:Y:S11]  /*253f0*/  LDL.LU.64 R12, [R1+0x2910] ;  /* 0x00291000010c7983 */ /* 0x000eb60000300a00 */
[----:B------:R-:W-:Y:S09]  /*25400*/  @!UPT UIADD3 URZ, URZ, URZ, URZ ;  /* 0x0000003f3f3ff290 */ /* 0x000ff2000fffe03f */
[----:B------:R-:W-:Y:S01]  /*25410*/  STL.64 [R1+0x7f0], R16 ;  /* 0x0007f01001007387 */ /* 0x000fe20000100a00 */
[----:B------:R0:W-:Y:S03]  /*25420*/  STL.64 [R1+0x7f8], R18 ;  /* 0x0007f81201007387 */ /* 0x0001e60000100a00 */
[----:B0-----:R-:W3:Y:S01]  /*25430*/  LDL.LU.64 R18, [R1+0x2908] ;  /* 0x0029080001127983 */ /* 0x001ee20000300a00 */
[----:B------:R-:W3:Y:S02]  /*25440*/  LDL.LU.64 R16, [R1+0x2900] ;  /* 0x0029000001107983 */ /* 0x000ee40000300a00 */
[----:B------:R-:W-:Y:S02]  /*25450*/  IMAD.MOV.U32 R22, RZ, RZ, R2 ;  /* 0x000000ffff167224 */ /* 0x000fe400078e0002 */
[----:B------:R-:W-:-:S07]  /*25460*/  IMAD.MOV.U32 R23, RZ, RZ, R0 ;  /* 0x000000ffff177224 */ /* 0x000fce00078e0000 */
[C---:B---3--:R-:W-:Y:S01]  /*25470*/  HMMA.16816.F32 R20, R24.reuse, R22, R16 ;  /* 0x000000161814723c */ /* 0x048fe20000001810 */
[----:B------:R-:W2:Y:S11]  /*25480*/  LDL.LU.64 R18, [R1+0x28f8] ;  /* 0x0028f80001127983 */ /* 0x000eb60000300a00 */
[----:B------:R-:W-:Y:S11]  /*25490*/  @!UPT UIADD3 URZ, URZ, URZ, URZ ;  /* 0x0000003f3f3ff290 */ /* 0x000ff6000fffe03f */
[----:B------:R0:W-:Y:S01]  /*254a0*/  STL.64 [R1+0x7e0], R20 ;  /* 0x0007e01401007387 */ /* 0x0001e20000100a00 */
[----:B------:R1:W-:Y:S03]  /*254b0*/  STL.64 [R1+0x7e8], R22 ;  /* 0x0007e81601007387 */ /* 0x0003e60000100a00 */
[----:B0-----:R-:W3:Y:S01]  /*254c0*/  LDL.LU R20, [R1+0x120] ;  /* 0x0001200001147983 */ /* 0x001ee20000300800 */
[----:B------:R-:W3:Y:S02]  /*254d0*/  LDL.LU R21, [R1+0x124] ;  /* 0x0001240001157983 */ /* 0x000ee40000300800 */
[----:B-1----:R-:W3:Y:S02]  /*254e0*/  LDL.LU R22, [R1+0x128] ;  /* 0x0001280001167983 */ /* 0x002ee40000300800 */
[----:B------:R-:W3:Y:S01]  /*254f0*/  LDL.LU R23, [R1+0x12c] ;  /* 0x00012c0001177983 */ /* 0x000ee20000300800 */
[C---:B--2---:R-:W-:Y:S11]  /*25500*/  HMMA.16816.F32 R12, R24.reuse, R18, R12 ;  /* 0x00000012180c723c */ /* 0x044ff6000000180c */
[----:B------:R-:W-:Y:S11]  /*25510*/  @!UPT UIADD3 URZ, URZ, URZ, URZ ;  /* 0x0000003f3f3ff290 */ /* 0x000ff6000fffe03f */
[----:B------:R-:W-:Y:S01]  /*25520*/  @!UPT UIADD3 URZ, URZ, URZ, URZ ;  /* 0x0000003f3f3ff290 */ /* 0x000fe2000fffe03f */
[----:B------:R-:W-:Y:S01]  /*25530*/  STL.64 [R1+0x7d0], R12 ;  /* 0x0007d00c01007387 */ /* 0x000fe20000100a00 */
[----:B------:R0:W-:Y:S03]  /*25540*/  STL.64 [R1+0x7d8], R14 ;  /* 0x0007d80e01007387 */ /* 0x0001e60000100a00 */
[----:B0-----:R-:W4:Y:S01]  /*25550*/  LDL.LU.64 R14, [R1+0x28f0] ;  /* 0x0028f000010e7983 */ /* 0x001f220000300a00 */
[----:B------:R0:W-:Y:S02]  /*25560*/  STL.64 [R1+0x28a0], R18 ;  /* 0x0028a01201007387 */ /* 0x0001e40000100a00 */
[----:B------:R-:W2:Y:S02]  /*25570*/  LDL.LU R16, [R1+0x7b0] ;  /* 0x0007b00001107983 */ /* 0x000ea40000300800 */
[----:B------:R-:W2:Y:S01]  /*25580*/  LDL.LU R17, [R1+0x7b4] ;  /* 0x0007b40001117983 */ /* 0x000ea20000300800 */
[----:B0-----:R-:W2:Y:S01]  /*25590*/  LDL.LU R18, [R1+0x7b8] ;  /* 0x0007b80001127983 */ /* 0x001ea20000300800 */
[----:B------:R-:W2:Y:S01]  /*255a0*/  LDL.LU R19, [R1+0x7bc] ;  /* 0x0007bc0001137983 */ /* 0x000ea20000300800 */
[C---:B----4-:R-:W-:Y:S11]  /*255b0*/  HMMA.16816.F32 R8, R24.reuse, R14, R8 ;  /* 0x0000000e1808723c */ /* 0x050ff60000001808 */
[----:B------:R-:W-:Y:S11]  /*255c0*/  @!UPT UIADD3 URZ, URZ, URZ, URZ ;  /* 0x0000003f3f3ff290 */ /* 0x000ff6000fffe03f */
[----:B------:R-:W-:Y:S01]  /*255d0*/  @!UPT UIADD3 URZ, URZ, URZ, URZ ;  /* 0x0000003f3f3ff290 */ /* 0x000fe2000fffe03f */
[----:B------:R-:W-:Y:S01]  /*255e0*/  STL.64 [R1+0x7c0], R8 ;  /* 0x0007c00801007387 */ /* 0x000fe20000100a00 */
[----:B------:R0:W-:Y:S03]  /*255f0*/  STL.64 [R1+0x7c8], R10 ;  /* 0x0007c80a01007387 */ /* 0x0001e60000100a00 */
[----:B0-----:R-:W2:Y:S01]  /*25600*/  LDL.LU.64 R10, [R1+0x28e8] ;  /* 0x0028e800010a7983 */ /* 0x001ea20000300a00 */
[----:B------:R0:W-:Y:S03]  /*25610*/  STL.64 [R1+0x2828], R14 ;  /* 0x0028280e01007387 */ /* 0x0001e60000100a00 */
[----:B0-----:R-:W4:Y:S04]  /*25620*/  LDL.64 R14, [R1+0x78] ;  /* 0x00007800010e7983 */ /* 0x001f280000100a00 */
[----:B----4-:R0:W-:Y:S04]  /*25630*/  STL.64 [R1+0x28a8], R14 ;  /* 0x0028a80e01007387 */ /* 0x0101e80000100a00 */
[----:B0-----:R-:W4:Y:S04]  /*25640*/  LDL.64 R14, [R1+0x98] ;  /* 0x00009800010e7983 */ /* 0x001f280000100a00 */
[----:B----4-:R0:W-:Y:S04]  /*25650*/  STL.64 [R1+0x28b0], R14 ;  /* 0x0028b00e01007387 */ /* 0x0101e80000100a00 */
[----:B0-----:R-:W4:Y:S01]  /*25660*/  LDL.64 R14, [R1+0xa8] ;  /* 0x0000a800010e7983 */ /* 0x001f220000100a00 */
[C---:B--2---:R-:W-:Y:S03]  /*25670*/  HMMA.16816.F32 R16, R24.reuse, R10, R16 ;  /* 0x0000000a1810723c */ /* 0x044fe60000001810 */
[----:B----4-:R0:W-:Y:S04]  /*25680*/  STL.64 [R1+0x28b8], R14 ;  /* 0x0028b80e01007387 */ /* 0x0101e80000100a00 */
[----:B0-----:R-:W2:Y:S04]  /*25690*/  LDL.64 R14, [R1+0xb8] ;  /* 0x0000b800010e7983 */ /* 0x001ea80000100a00 */
[----:B--2---:R0:W-:Y:S04]  /*256a0*/  STL.64 [R1+0x28c0], R14 ;  /* 0x0028c00e01007387 */ /* 0x0041e80000100a00 */
[----:B0-----:R-:W2:Y:S08]  /*256b0*/  LDL.64 R14, [R1+0xc8] ;  /* 0x0000c800010e7983 */ /* 0x001eb00000100a00 */
[----:B------:R0:W-:Y:S02]  /*256c0*/  STL.64 [R1+0x7b0], R16 ;  /* 0x0007b01001007387 */ /* 0x0001e40000100a00 */
[----:B------:R1:W-:Y:S01]  /*256d0*/  STL.64 [R1+0x7b8], R18 ;  /* 0x0007b81201007387 */ /* 0x0003e20000100a00 */
[----:B0-----:R-:W4:Y:S01]  /*256e0*/  LDL.LU R16, [R1+0xe00] ;  /* 0x000e000001107983 */ /* 0x001f220000300800 */
[----:B------:R-:W4:Y:S02]  /*256f0*/  LDL.LU R17, [R1+0xe04] ;  /* 0x000e040001117983 */ /* 0x000f240000300800 */
[----:B-1----:R-:W2:Y:S02]  /*25700*/  LDL.LU R18, [R1+0xe08] ;  /* 0x000e080001127983 */ /* 0x002ea40000300800 */
[----:B------:R-:W2:Y:S01]  /*25710*/  LDL.LU R19, [R1+0xe0c] ;  /* 0x000e0c0001137983 */ /* 0x000ea20000300800 */
[----:B---3--:R-:W-:Y:S01]  /*25720*/  HMMA.16816.F32 R24, R24, R6, R20 ;  /* 0x000000061818723c */ /* 0x008fe20000001814 */
[----:B--2---:R-:W-:Y:S01]  /*25730*/  STL.64 [R1+0x28d0], R18 ;  /* 0x0028d01201007387 */ /* 0x004fe20000100a00 */
[----:B----4-:R0:W-:Y:S03]  /*25740*/  STL.64 [R1+0x28c8], R16 ;  /* 0x0028c81001007387 */ /* 0x0101e60000100a00 */
[----:B0-----:R-:W2:Y:S01]  /*25750*/  LDL.LU R16, [R1+0xfb0] ;  /* 0x000fb00001107983 */ /* 0x001ea20000300800 */
[----:B------:R-:W2:Y:S02]  /*25760*/  LDL.LU R17, [R1+0xfb4] ;  /* 0x000fb40001117983 */ /* 0x000ea40000300800 */
[----:B------:R-:W2:Y:S02]  /*25770*/  LDL.LU R18, [R1+0xfb8] ;  /* 0x000fb80001127983 */ /* 0x000ea40000300800 */
[----:B------:R-:W2:Y:S01]  /*25780*/  LDL.LU R19, [R1+0xfbc] ;  /* 0x000fbc0001137983 */ /* 0x000ea20000300800 */
[----:B------:R0:W-:Y:S01]  /*25790*/  STL [R1+0x27e4], R10 ;  /* 0x0027e40a01007387 */ /* 0x0001e20000100800 */
[----:B------:R1:W-:Y:S02]  /*257a0*/  STL [R1+0x27e0], R11 ;  /* 0x0027e00b01007387 */ /* 0x0003e40000100800 */
[----:B------:R-:W3:Y:S02]  /*257b0*/  LDL.LU R8, [R1+0xf80] ;  /* 0x000f800001087983 */ /* 0x000ee40000300800 */
[----:B------:R-:W3:Y:S01]  /*257c0*/  LDL.LU R9, [R1+0xf84] ;  /* 0x000f840001097983 */ /* 0x000ee20000300800 */
[----:B0-----:R-:W3:Y:S01]  /*257d0*/  LDL.LU R10, [R1+0xf88] ;  /* 0x000f8800010a7983 */ /* 0x001ee20000300800 */
[----:B-1----:R-:W3:Y:S02]  /*257e0*/  LDL.LU R11, [R1+0xf8c] ;  /* 0x000f8c00010b7983 */ /* 0x002ee40000300800 */
[----:B------:R-:W2:Y:S02]  /*257f0*/  LDL.LU.64 R22, [R1+0x28e0] ;  /* 0x0028e00001167983 */ /* 0x000ea40000300a00 */
[----:B------:R-:W2:Y:S01]  /*25800*/  LDL.LU.64 R20, [R1+0x28d8] ;  /* 0x0028d80001147983 */ /* 0x000ea20000300a00 */
[----:B------:R0:W-:Y:S01]  /*25810*/  STL.64 [R1+0x27d8], R6 ;  /* 0x0027d80601007387 */ /* 0x0001e20000100a00 */
[----:B------:R-:W4:Y:S02]  /*25820*/  LDL.LU R4, [R1+0xfa0] ;  /* 0x000fa00001047983 */ /* 0x000f240000300800 */
[----:B------:R-:W-:Y:S02]  /*25830*/  STL.64 [R1+0x120], R24 ;  /* 0x0001201801007387 */ /* 0x000fe40000100a00 */
[----:B------:R-:W-:Y:S02]  /*25840*/  STL.64 [R1+0x128], R26 ;  /* 0x0001281a01007387 */ /* 0x000fe40000100a00 */
[----:B------:R-:W1:Y:S04]  /*25850*/  LDSM.16.MT88.4 R24, [R29+0x4180] ;  /* 0x004180001d18783b */ /* 0x000e680000004200 */
[----:B------:R-:W4:Y:S04]  /*25860*/  LDL.LU R5, [R1+0xfa4] ;  /* 0x000fa40001057983 */ /* 0x000f280000300800 */
[----:B0-----:R-:W4:Y:S01]  /*25870*/  LDL.LU R6, [R1+0xfa8] ;  /* 0x000fa80001067983 */ /* 0x001f220000300800 */
[----:B------:R-:W4:Y:S02]  /*25880*/  LDL.LU R7, [R1+0xfac] ;  /* 0x000fac0001077983 */ /* 0x000f240000300800 */
[----:B------:R-:W-:Y:S02]  /*25890*/  STL [R1+0x27e8], R29 ;  /* 0x0027e81d01007387 */ /* 0x000fe40000100800 */
[----:B------:R-:W-:-:S02]  /*258a0*/  IMAD.MOV.U32 R2, RZ, RZ, R14 ;  /* 0x000000ffff027224 */ /* 0x000fc400078e000e */
[----:B------:R-:W-:Y:S01]  /*258b0*/  IMAD.MOV.U32 R0, RZ, RZ, R15 ;  /* 0x000000ffff007224 */ /* 0x000fe200078e000f */
[----:B-1----:R-:W-:Y:S01]  /*258c0*/  STL.64 [R1+0x27d0], R26 ;  /* 0x0027d01a01007387 */ /* 0x002fe20000100a00 */
[----:B------:R0:W-:Y:S03]  /*258d0*/  STL.64 [R1+0x27c8], R24 ;  /* 0x0027c81801007387 */ /* 0x0001e60000100a00 */
[----:B0-----:R-:W3:Y:S01]  /*258e0*/  LDL.LU R24, [R1+0xdf0] ;  /* 0x000df00001187983 */ /* 0x001ee20000300800 */
[----:B------:R-:W3:Y:S02]  /*258f0*/  LDL.LU R25, [R1+0xdf4] ;  /* 0x000df40001197983 */ /* 0x000ee40000300800 */
[----:B------:R-:W3:Y:S02]  /*25900*/  LDL.LU R26, [R1+0xdf8] ;  /* 0x000df800011a7983 */ /* 0x000ee40000300800 */
[----:B------:R-:W3:Y:S01]  /*25910*/  LDL.LU R27, [R1+0xdfc] ;  /* 0x000dfc00011b7983 */ /* 0x000ee20000300800 */
[C---:B--2---:R-:W-:Y:S11]  /*25920*/  HMMA.16816.F32 R16, R20.reuse, R14, R16 ;  /* 0x0000000e1410723c */ /* 0x044ff60000001810 */
[----:B------:R-:W-:Y:S11]  /*25930*/  @!UPT UIADD3 URZ, URZ, URZ, URZ ;  /* 0x0000003f3f3ff290 */ /* 0x000ff6000fffe03f */
[----:B------:R-:W-:Y:S01]  /*25940*/  @!UPT UIADD3 URZ, URZ, URZ, URZ ;  /* 0x0000003f3f3ff290 */ /* 0x000fe2000fffe03f */
[----:B------:R-:W-:Y:S01]  /*25950*/  STL.64 [R1+0xfb0], R16 ;  /* 0x000fb01001007387 */ /* 0x000fe20000100a00 */
[----:B------:R0:W-:Y:S03]  /*25960*/  STL.64 [R1+0xfb8], R18 ;  /* 0x000fb81201007387 */ /* 0x0001e60000100a00 */
[----:B0-----:R-:W2:Y:S01]  /*25970*/  LDL.LU.64 R18, [R1+0x28d0] ;  /* 0x0028d00001127983 */ /* 0x001ea20000300a00 */
[----:B------:R-:W2:Y:S02]  /*25980*/  LDL.LU.64 R16, [R1+0x28c8] ;  /* 0x0028c80001107983 */ /* 0x000ea40000300a00 */
[----:B------:R-:W4:Y:S02]  /*25990*/  LDL.LU.64 R14, [R1+0x28c0] ;  /* 0x0028c000010e7983 */ /* 0x000f240000300a00 */
[----:B------:R-:W-:Y:S01]  /*259a0*/  STL [R1+0x27f0], R0 ;  /* 0x0027f00001007387 */ /* 0x000fe20000100800 */
[----:B------:R-:W-:Y:S01]  /*259b0*/  STL [R1+0x27ec], R2 ;  /* 0x0027ec0201007387 */ /* 0x000fe20000100800 */
[C---:B----4-:R-:W-:Y:S01]  /*259c0*/  HMMA.16816.F32 R4, R20.reuse, R14, R4 ;  /* 0x0000000e1404723c */ /* 0x050fe20000001804 */
[----:B------:R-:W-:Y:S11]  /*259d0*/  IMAD.MOV.U32 R3, RZ, RZ, R15 ;  /* 0x000000ffff037224 */ /* 0x000ff600078e000f */
[----:B------:R-:W-:Y:S11]  /*259e0*/  @!UPT UIADD3 URZ, URZ, URZ, URZ ;  /* 0x0000003f3f3ff290 */ /* 0x000ff6000fffe03f */
[----:B------:R0:W-:Y:S01]  /*259f0*/  STL.64 [R1+0xfa0], R4 ;  /* 0x000fa00401007387 */ /* 0x0001e20000100a00 */
[----:B------:R-:W-:Y:S02]  /*25a00*/  STL.64 [R1+0xfa8], R6 ;  /* 0x000fa80601007387 */ /* 0x000fe40000100a00 */
[----:B0-----:R-:W-:Y:S02]  /*25a10*/  IMAD.MOV.U32 R4, RZ, RZ, R14 ;  /* 0x000000ffff047224 */ /* 0x001fe400078e000e */
[----:B------:R-:W4:Y:S03]  /*25a20*/  LDL.LU.64 R14, [R1+0x28b8] ;  /* 0x0028b800010e7983 */ /* 0x000f260000300a00 */
[----:B------:R0:W-:Y:S02]  /*25a30*/  STL [R1+0x27f4], R4 ;  /* 0x0027f40401007387 */ /* 0x0001e40000100800 */
[----:B0-----:R-:W4:Y:S01]  /*25a40*/  LDL.LU R4, [R1+0xf90] ;  /* 0x000f900001047983 */ /* 0x001f220000300800 */
[----:B------:R-:W4:Y:S02]  /*25a50*/  LDL.LU R5, [R1+0xf94] ;  /* 0x000f940001057983 */ /* 0x000f240000300800 */
[----:B------:R-:W4:Y:S02]  /*25a60*/  LDL.LU R6, [R1+0xf98] ;  /* 0x000f980001067983 */ /* 0x000f240000300800 */
[----:B------:R-:W4:Y:S02]  /*25a70*/  LDL.LU R7, [R1+0xf9c] ;  /* 0x000f9c0001077983 */ /* 0x000f240000300800 */
[C---:B----4-:R-:W-:Y:S11]  /*25a80*/  HMMA.16816.F32 R4, R20.reuse, R14, R4 ;  /* 0x0000000e1404723c */ /* 0x050ff60000001804 */
[----:B------:R-:W-:Y:S11]  /*25a90*/  @!UPT UIADD3 URZ, URZ, URZ, URZ ;  /* 0x0000003f3f3ff290 */ /* 0x000ff6000fffe03f */
[----:B------:R-:W-:Y:S01]  /*25aa0*/  @!UPT UIADD3 URZ, URZ, URZ, URZ ;  /* 0x0000003f3f3ff290 */ /* 0x000fe2000fffe03f */
[----:B------:R0:W-:Y:S01]  /*25ab0*/  STL.64 [R1+0xf90], R4 ;  /* 0x000f900401007387 */ /* 0x0001e20000100a00 */
[----:B------:R1:W-:Y:S02]  /*25ac0*/  STL.64 [R1+0xf98], R6 ;  /* 0x000f980601007387 */ /* 0x0003e40000100a00 */
[----:B0-----:R-:W-:Y:S02]  /*25ad0*/  IMAD.MOV.U32 R5, RZ, RZ, R15 ;  /* 0x000000ffff057224 */ /* 0x001fe400078e000f */
[----:B-1----:R-:W-:Y:S02]  /*25ae0*/  IMAD.MOV.U32 R6, RZ, RZ, R14 ;  /* 0x000000ffff067224 */ /* 0x002fe400078e000e */
[----:B------:R-:W3:Y:S02]  /*25af0*/  LDL.LU.64 R14, [R1+0x28b0] ;  /* 0x0028b000010e7983 */ /* 0x000ee40000300a00 */
[C---:B---3--:R-:W-:Y:S01]  /*25b00*/  HMMA.16816.F32 R8, R20.reuse, R14, R8 ;  /* 0x0000000e1408723c */ /* 0x048fe20000001808 */
[----:B------:R-:W-:Y:S11]  /*25b10*/  IMAD.MOV.U32 R7, RZ, RZ, R15 ;  /* 0x000000ffff077224 */ /* 0x000ff600078e000f */
[----:B------:R-:W-:Y:S11]  /*25b20*/  @!UPT UIADD3 URZ, URZ, URZ, URZ ;  /* 0x0000003f3f3ff290 */ /* 0x000ff6000fffe03f */
[----:B------:R0:W-:Y:S01]  /*25b30*/  STL.64 [R1+0xf80], R8 ;  /* 0x000f800801007387 */ /* 0x0001e20000100a00 */
[----:B------:R-:W-:Y:S02]  /*25b40*/  STL.64 [R1+0xf88], R10 ;  /* 0x000f880a01007387 */ /* 0x000fe40000100a00 */
[----:B0-----:R-:W-:Y:S02]  /*25b50*/  IMAD.MOV.U32 R8, RZ, RZ, R14 ;  /* 0x000000ffff087224 */ /* 0x001fe400078e000e */
[----:B------:R-:W3:Y:S01]  /*25b60*/  LDL.LU.64 R14, [R1+0x28a8] ;  /* 0x0028a800010e7983 */ /* 0x000ee20000300a00 */
[----:B------:R0:W-:Y:S02]  /*25b70*/  STL.64 [R1+0x2848], R6 ;  /* 0x0028480601007387 */ /* 0x0001e40000100a00 */
[----:B------:R-:W-:Y:S01]  /*25b80*/  STL [R1+0x2840], R5 ;  /* 0x0028400501007387 */ /* 0x000fe20000100800 */
[----:B0-----:R-:W2:Y:S02]  /*25b90*/  LDL.64 R6, [R1+0x88] ;  /* 0x0000880001067983 */ /* 0x001ea40000100a00 */
[C---:B--2---:R-:W-:Y:S01]  /*25ba0*/  HMMA.16816.F32 R16, R20.reuse, R6, R16 ;  /* 0x000000061410723c */ /* 0x044fe20000001810 */
[----:B------:R-:W-:Y:S11]  /*25bb0*/  IMAD.MOV.U32 R9, RZ, RZ, R7 ;  /* 0x000000ffff097224 */ /* 0x000ff600078e0007 */
[----:B------:R-:W-:Y:S11]  /*25bc0*/  @!UPT UIADD3 URZ, URZ, URZ, URZ ;  /* 0x0000003f3f3ff290 */ /* 0x000ff6000fffe03f */
[----:B------:R0:W-:Y:S02]  /*25bd0*/  STL.64 [R1+0xe00], R16 ;  /* 0x000e001001007387 */ /* 0x0001e40000100a00 */
[----:B0-----:R-:W-:Y:S02]  /*25be0*/  IMAD.MOV.U32 R16, RZ, RZ, R6 ;  /* 0x000000ffff107224 */ /* 0x001fe400078e0006 */
[C---:B---3--:R-:W-:Y:S01]  /*25bf0*/  HMMA.16816.F32 R4, R20.reuse, R14, R24 ;  /* 0x0000000e1404723c */ /* 0x048fe20000001818 */
[----:B------:R0:W-:Y:S06]  /*25c00*/  STL.64 [R1+0xe08], R18 ;  /* 0x000e081201007387 */ /* 0x0001ec0000100a00 */
[----:B------:R-:W-:Y:S01]  /*25c10*/  IMAD.MOV.U32 R24, RZ, RZ, R14 ;  /* 0x000000ffff187224 */ /* 0x000fe200078e000e */
[----:B0-----:R-:W2:Y:S01]  /*25c20*/  LDL.LU.64 R18, [R1+0x28a0] ;  /* 0x0028a00001127983 */ /* 0x001ea20000300a00 */
[----:B------:R-:W-:Y:S02]  /*25c30*/  STL.64 [R1+0x2870], R8 ;  /* 0x0028700801007387 */ /* 0x000fe40000100a00 */
[----:B------:R-:W-:Y:S11]  /*25c40*/  IMAD.MOV.U32 R17, RZ, RZ, R15 ;  /* 0x000000ffff117224 */ /* 0x000ff600078e000f */
[----:B------:R-:W-:Y:S01]  /*25c50*/  @!UPT UIADD3 URZ, URZ, URZ, URZ ;  /* 0x0000003f3f3ff290 */ /* 0x000fe2000fffe03f */
[----:B------:R0:W-:Y:S01]  /*25c60*/  STL.64 [R1+0xdf0], R4 ;  /* 0x000df00401007387 */ /* 0x0001e20000100a00 */
[----:B------:R1:W-:Y:S02]  /*25c70*/  STL.64 [R1+0xdf8], R6 ;  /* 0x000df80601007387 */ /* 0x0003e40000100a00 */
[----:B------:R3:W-:Y:S02]  /*25c80*/  STL [R1+0x2898], R24 ;  /* 0x0028981801007387 */ /* 0x0007e40000100800 */
[----:B------:R-:W4:Y:S01]  /*25c90*/  LDL.LU R12, [R1+0xd90] ;  /* 0x000d9000010c7983 */ /* 0x000f220000300800 */
[----:B------:R-:W4:Y:S01]  /*25ca0*/  LDL.LU R13, [R1+0xd94] ;  /* 0x000d9400010d7983 */ /* 0x000f220000300800 */
[----:B------:R-:W2:Y:S02]  /*25cb0*/  LDL.LU R14, [R1+0xd98] ;  /* 0x000d9800010e7983 */ /* 0x000ea40000300800 */
[----:B------:R-:W2:Y:S01]  /*25cc0*/  LDL.LU R15, [R1+0xd9c] ;  /* 0x000d9c00010f7983 */ /* 0x000ea20000300800 */
[----:B0-----:R-:W2:Y:S01]  /*25cd0*/  LDL.LU R4, [R1+0xda0] ;  /* 0x000da00001047983 */ /* 0x001ea20000300800 */
[----:B------:R-:W2:Y:S02]  /*25ce0*/  LDL.LU R5, [R1+0xda4] ;  /* 0x000da40001057983 */ /* 0x000ea40000300800 */
[----:B-1----:R-:W2:Y:S02]  /*25cf0*/  LDL.LU R6, [R1+0xda8] ;  /* 0x000da80001067983 */ /* 0x002ea40000300800 */
[----:B------:R-:W2:Y:S01]  /*25d00*/  LDL.LU R7, [R1+0xdac] ;  /* 0x000dac0001077983 */ /* 0x000ea20000300800 */
[----:B---3--:R-:W3:Y:S01]  /*25d10*/  LDL.LU R24, [R1+0xde0] ;  /* 0x000de00001187983 */ /* 0x008ee20000300800 */
[----:B------:R-:W3:Y:S02]  /*25d20*/  LDL.LU R25, [R1+0xde4] ;  /* 0x000de40001197983 */ /* 0x000ee40000300800 */
[----:B------:R-:W3:Y:S02]  /*25d30*/  LDL.LU R26, [R1+0xde8] ;  /* 0x000de800011a7983 */ /* 0x000ee40000300800 */
[----:B------:R-:W3:Y:S01]  /*25d40*/  LDL.LU R27, [R1+0xdec] ;  /* 0x000dec00011b7983 */ /* 0x000ee20000300800 */
[----:B------:R-:W2:Y:S01]  /*25d50*/  LDL.LU R8, [R1+0xdc0] ;  /* 0x000dc00001087983 */ /* 0x000ea20000300800 */
[----:B------:R-:W2:Y:S02]  /*25d60*/  LDL.LU R9, [R1+0xdc4] ;  /* 0x000dc40001097983 */ /* 0x000ea40000300800 */
[----:B------:R-:W2:Y:S02]  /*25d70*/  LDL.LU R10, [R1+0xdc8] ;  /* 0x000dc800010a7983 */ /* 0x000ea40000300800 */
[----:B------:R-:W2:Y:S02]  /*25d80*/  LDL.LU R11, [R1+0xdcc] ;  /* 0x000dcc00010b7983 */ /* 0x000ea40000300800 */
[----:B--2---:R0:W-:Y:S01]  /*25d90*/  STL.64 [R1+0x2880], R10 ;  /* 0x0028800a01007387 */ /* 0x0041e20000100a00 */
[----:B------:R-:W-:Y:S03]  /*25da0*/  STL.64 [R1+0x2878], R8 ;  /* 0x0028780801007387 */ /* 0x000fe60000100a00 */
[----:B0-----:R-:W2:Y:S04]  /*25db0*/  LDL.64 R10, [R1+0x58] ;  /* 0x00005800010a7983 */ /* 0x001ea80000100a00 */
[----:B--2---:R0:W-:Y:S04]  /*25dc0*/  STL.64 [R1+0x2890], R10 ;  /* 0x0028900a01007387 */ /* 0x0041e80000100a00 */
[----:B0-----:R-:W3:Y:S01]  /*25dd0*/  LDL.64 R10, [R1+0x68] ;  /* 0x00006800010a7983 */ /* 0x001ee20000100a00 */
[----:B------:R0:W-:Y:S02]  /*25de0*/  STL.64 [R1+0x2858], R6 ;  /* 0x0028580601007387 */ /* 0x0001e40000100a00 */
[----:B------:R-:W-:Y:S01]  /*25df0*/  STL.64 [R1+0x2850], R4 ;  /* 0x0028500401007387 */ /* 0x000fe20000100a00 */
[----:B0-----:R-:W2:Y:S04]  /*25e00*/  LDL.64 R6, [R1+0x38] ;  /* 0x0000380001067983 */ /* 0x001ea80000100a00 */
[----:B--2---:R0:W-:Y:S04]  /*25e10*/  STL.64 [R1+0x2868], R6 ;  /* 0x0028680601007387 */ /* 0x0041e80000100a00 */
[----:B0-----:R-:W2:Y:S01]  /*25e20*/  LDL.64 R6, [R1+0x48] ;  /* 0x0000480001067983 */ /* 0x001ea20000100a00 */
[----:B---3--:R-:W-:Y:S03]  /*25e30*/  HMMA.16816.F32 R24, R20, R10, R24 ;  /* 0x0000000a1418723c */ /* 0x008fe60000001818 */
[----:B--2---:R0:W-:Y:S01]  /*25e40*/  STL.64 [R1+0x2888], R6 ;  /* 0x0028880601007387 */ /* 0x0041e20000100a00 */
[----:B------:R-:W2:Y:S02]  /*25e50*/  LDL.LU R4, [R1+0xdd0] ;  /* 0x000dd00001047983 */ /* 0x000ea40000300800 */
[----:B------:R-:W2:Y:S01]  /*25e60*/  LDL.LU R5, [R1+0xdd4] ;  /* 0x000dd40001057983 */ /* 0x000ea20000300800 */
[----:B0-----:R-:W2:Y:S01]  /*25e70*/  LDL.LU R6, [R1+0xdd8] ;  /* 0x000dd80001067983 */ /* 0x001ea20000300800 */
[----:B------:R-:W2:Y:S02]  /*25e80*/  LDL.LU R7, [R1+0xddc] ;  /* 0x000ddc0001077983 */ /* 0x000ea40000300800 */
[----:B------:R0:W-:Y:S02]  /*25e90*/  STL.64 [R1+0x2838], R14 ;  /* 0x0028380e01007387 */ /* 0x0001e40000100a00 */
[----:B----4-:R1:W-:Y:S01]  /*25ea0*/  STL.64 [R1+0x2830], R12 ;  /* 0x0028300c01007387 */ /* 0x0103e20000100a00 */
[----:B0-----:R-:W3:Y:S04]  /*25eb0*/  LDL.64 R14, [R1+0x28] ;  /* 0x00002800010e7983 */ /* 0x001ee80000100a00 */
[----:B---3--:R0:W-:Y:S01]  /*25ec0*/  STL.64 [R1+0x2860], R14 ;  /* 0x0028600e01007387 */ /* 0x0081e20000100a00 */
[----:B-1----:R-:W3:Y:S02]  /*25ed0*/  LDL.LU R12, [R1+0xdb0] ;  /* 0x000db000010c7983 */ /* 0x002ee40000300800 */
[----:B------:R-:W3:Y:S01]  /*25ee0*/  LDL.LU R13, [R1+0xdb4] ;  /* 0x000db400010d7983 */ /* 0x000ee20000300800 */
[----:B0-----:R-:W3:Y:S01]  /*25ef0*/  LDL.LU R14, [R1+0xdb8] ;  /* 0x000db800010e7983 */ /* 0x001ee20000300800 */
[----:B------:R-:W3:Y:S02]  /*25f00*/  LDL.LU R15, [R1+0xdbc] ;  /* 0x000dbc00010f7983 */ /* 0x000ee40000300800 */
[----:B------:R0:W-:Y:S02]  /*25f10*/  STL.64 [R1+0x2820], R18 ;  /* 0x0028201201007387 */ /* 0x0001e40000100a00 */
[----:B------:R-:W-:Y:S01]  /*25f20*/  STL.64 [R1+0x2818], R16 ;  /* 0x0028181001007387 */ /* 0x000fe20000100a00 */
[----:B0-----:R-:W4:Y:S01]  /*25f30*/  LDL.64 R18, [R1+0x18] ;  /* 0x0000180001127983 */ /* 0x001f220000100a00 */
[----:B------:R0:W-:Y:S02]  /*25f40*/  STL.64 [R1+0xde0], R24 ;  /* 0x000de01801007387 */ /* 0x0001e40000100a00 */
[----:B------:R1:W-:Y:S01]  /*25f50*/  STL.64 [R1+0xde8], R26 ;  /* 0x000de81a01007387 */ /* 0x0003e20000100a00 */
[----:B0-----:R-:W2:Y:S01]  /*25f60*/  LDL.LU R24, [R1+0x2898] ;  /* 0x0028980001187983 */ /* 0x001ea20000300800 */
        /* <DEDUP_REMOVED lines=12> */
[----:B------:R-:W-:Y:S01]  /*26030*/  STL.64 [R1+0x2800], R26 ;  /* 0x0028001a01007387 */ /* 0x000fe20000100a00 */
[----:B------:R0:W-:Y:S04]  /*26040*/  STL.64 [R1+0x27f8], R24 ;  /* 0x0027f81801007387 */ /* 0x0001e80000100a00 */
[----:B0-----:R-:W3:Y:S01]  /*26050*/  LDL.LU R24, [R1+0xd70] ;  /* 0x000d700001187983 */ /* 0x001ee20000300800 */
[----:B------:R-:W3:Y:S02]  /*26060*/  LDL.LU R25, [R1+0xd74] ;  /* 0x000d740001197983 */ /* 0x000ee40000300800 */
[----:B------:R-:W3:Y:S02]  /*26070*/  LDL.LU R26, [R1+0xd78] ;  /* 0x000d7800011a7983 */ /* 0x000ee40000300800 */
[----:B------:R-:W3:Y:S01]  /*26080*/  LDL.LU R27, [R1+0xd7c] ;  /* 0x000d7c00011b7983 */ /* 0x000ee20000300800 */
[C---:B--2---:R-:W-:Y:S01]  /*26090*/  HMMA.16816.F32 R8, R20.reuse, R6, R8 ;  /* 0x000000061408723c */ /* 0x044fe20000001808 */
[----:B---3--:R-:W-:Y:S01]  /*260a0*/  STL.64 [R1+0x2810], R26 ;  /* 0x0028101a01007387 */ /* 0x008fe20000100a00 */
[----:B------:R0:W-:Y:S03]  /*260b0*/  STL.64 [R1+0x2808], R24 ;  /* 0x0028081801007387 */ /* 0x0001e60000100a00 */
[----:B0-----:R-:W2:Y:S01]  /*260c0*/  LDL.LU R24, [R1+0xd80] ;  /* 0x000d800001187983 */ /* 0x001ea20000300800 */
[----:B------:R-:W2:Y:S02]  /*260d0*/  LDL.LU R25, [R1+0xd84] ;  /* 0x000d840001197983 */ /* 0x000ea40000300800 */
[----:B------:R-:W2:Y:S02]  /*260e0*/  LDL.LU R26, [R1+0xd88] ;  /* 0x000d8800011a7983 */ /* 0x000ea40000300800 */
[----:B------:R-:W2:Y:S11]  /*260f0*/  LDL.LU R27, [R1+0xd8c] ;  /* 0x000d8c00011b7983 */ /* 0x000eb60000300800 */
[----:B------:R-:W-:Y:S02]  /*26100*/  @!UPT UIADD3 URZ, URZ, URZ, URZ ;  /* 0x0000003f3f3ff290 */ /* 0x000fe4000fffe03f */
[----:B------:R0:W-:Y:S01]  /*26110*/  STL.64 [R1+0xdc0], R8 ;  /* 0x000dc00801007387 */ /* 0x0001e20000100a00 */
[----:B------:R1:W-:Y:S03]  /*26120*/  STL.64 [R1+0xdc8], R10 ;  /* 0x000dc80a01007387 */ /* 0x0003e60000100a00 */
[----:B0-----:R-:W3:Y:S01]  /*26130*/  LDL.LU.64 R8, [R1+0x2870] ;  /* 0x0028700001087983 */ /* 0x001ee20000300a00 */
[----:B-1----:R-:W-:Y:S02]  /*26140*/  IMAD.MOV.U32 R10, RZ, RZ, R6 ;  /* 0x000000ffff0a7224 */ /* 0x002fe400078e0006 */
        /* <DEDUP_REMOVED lines=18> */
[----:B------:R-:W2:Y:S02]  /*26270*/  LDL.LU R5, [R1+0x2840] ;  /* 0x0028400001057983 */ /* 0x000ea40000300800 */
        /* <DEDUP_REMOVED lines=8> */
[----:B-1----:R-:W4:Y:S01]  /*26300*/  LDL.LU.64 R14, [R1+0x2828] ;  /* 0x00282800010e7983 */ /* 0x002f220000300a00 */
[----:B------:R-:W-:Y:S02]  /*26310*/  IMAD.MOV.U32 R12, RZ, RZ, R19 ;  /* 0x000000ffff0c7224 */ /* 0x000fe400078e0013 */
[----:B------:R-:W2:Y:S02]  /*26320*/  LDL.LU.64 R18, [R1+0x2820] ;  /* 0x0028200001127983 */ /* 0x000ea40000300a00 */
[----:B------:R-:W3:Y:S01]  /*26330*/  LDL.LU.64 R16, [R1+0x2818] ;  /* 0x0028180001107983 */ /* 0x000ee20000300a00 */
[C---:B--2---:R-:W-:Y:S11]  /*26340*/  HMMA.16816.F32 R24, R20.reuse, R18, R24 ;  /* 0x000000121418723c */ /* 0x044ff60000001818 */
[----:B------:R-:W-:Y:S11]  /*26350*/  @!UPT UIADD3 URZ, URZ, URZ, URZ ;  /* 0x0000003f3f3ff290 */ /* 0x000ff6000fffe03f */
[----:B------:R-:W-:Y:S01]  /*26360*/  @!UPT UIADD3 URZ, URZ, URZ, URZ ;  /* 0x0000003f3f3ff290 */ /* 0x000fe2000fffe03f */
[----:B------:R-:W-:Y:S01]  /*26370*/  STL.64 [R1+0xd80], R24 ;  /* 0x000d801801007387 */ /* 0x000fe20000100a00 */
[----:B------:R0:W-:Y:S03]  /*26380*/  STL.64 [R1+0xd88], R26 ;  /* 0x000d881a01007387 */ /* 0x0001e60000100a00 */
[----:B0-----:R-:W4:Y:S01]  /*26390*/  LDL.LU.64 R26, [R1+0x2810] ;  /* 0x00281000011a7983 */ /* 0x001f220000300a00 */
[----:B------:R-:W4:Y:S02]  /*263a0*/  LDL.LU.64 R24, [R1+0x2808] ;  /* 0x0028080001187983 */ /* 0x000f240000300a00 */
[----:B------:R0:W-:Y:S02]  /*263b0*/  STL.64 [R1+0x26a8], R18 ;  /* 0x0026a81201007387 */ /* 0x0001e40000100a00 */
[----:B0-----:R-:W-:Y:S02]  /*263c0*/  IMAD.MOV.U32 R18, RZ, RZ, R13 ;  /* 0x000000ffff127224 */ /* 0x001fe400078e000d */
[----:B------:R-:W-:Y:S01]  /*263d0*/  IMAD.MOV.U32 R19, RZ, RZ, R12 ;  /* 0x000000ffff137224 */ /* 0x000fe200078e000c */
[----:B----4-:R-:W-:Y:S11]  /*263e0*/  HMMA.16816.F32 R24, R20, R14, R24 ;  /* 0x0000000e1418723c */ /* 0x010ff60000001818 */
[----:B------:R-:W-:Y:S11]  /*263f0*/  @!UPT UIADD3 URZ, URZ, URZ, URZ ;  /* 0x0000003f3f3ff290 */ /* 0x000ff6000fffe03f */
[----:B------:R-:W-:Y:S01]  /*26400*/  @!UPT UIADD3 URZ, URZ, URZ, URZ ;  /* 0x0000003f3f3ff290 */ /* 0x000fe2000fffe03f */
[----:B------:R-:W-:Y:S01]  /*26410*/  STL.64 [R1+0xd70], R24 ;  /* 0x000d701801007387 */ /* 0x000fe20000100a00 */
[----:B------:R0:W-:Y:S03]  /*26420*/  STL.64 [R1+0xd78], R26 ;  /* 0x000d781a01007387 */ /* 0x0001e60000100a00 */
[----:B0-----:R-:W2:Y:S01]  /*26430*/  LDL.LU.64 R26, [R1+0x2800] ;  /* 0x00280000011a7983 */ /* 0x001ea20000300a00 */
[----:B------:R-:W4:Y:S02]  /*26440*/  LDL.LU.64 R24, [R1+0x27f8] ;  /* 0x0027f80001187983 */ /* 0x000f240000300a00 */
[----:B------:R-:W-:Y:S02]  /*26450*/  STL.64 [R1+0x26c0], R18 ;  /* 0x0026c01201007387 */ /* 0x000fe40000100a00 */
[----:B------:R0:W-:Y:S01]  /*26460*/  STL.64 [R1+0x26a0], R14 ;  /* 0x0026a00e01007387 */ /* 0x0001e20000100a00 */
[----:B------:R-:W2:Y:S01]  /*26470*/  LDL.LU R12, [R1+0x610] ;  /* 0x00061000010c7983 */ /* 0x000ea20000300800 */
[----:B------:R-:W2:Y:S03]  /*26480*/  LDL.LU R13, [R1+0x614] ;  /* 0x00061400010d7983 */ /* 0x000ea60000300800 */
[----:B0-----:R-:W2:Y:S01]  /*26490*/  LDL.LU R14, [R1+0x618] ;  /* 0x00061800010e7983 */ /* 0x001ea20000300800 */
[----:B------:R-:W2:Y:S02]  /*264a0*/  LDL.LU R15, [R1+0x61c] ;  /* 0x00061c00010f7983 */ /* 0x000ea40000300800 */
[----:B------:R-:W-:-:S02]  /*264b0*/  IMAD.MOV.U32 R18, RZ, RZ, R4 ;  /* 0x000000ffff127224 */ /* 0x000fc400078e0004 */
        /* <DEDUP_REMOVED lines=8> */
[----:B------:R-:W-:Y:S04]  /*26540*/  STL.64 [R1+0x26f0], R18 ;  /* 0x0026f01201007387 */ /* 0x000fe80000100a00 */
[----:B--2---:R-:W-:Y:S01]  /*26550*/  STL.64 [R1+0x26b8], R14 ;  /* 0x0026b80e01007387 */ /* 0x004fe20000100a00 */
[----:B------:R0:W-:Y:S03]  /*26560*/  STL.64 [R1+0x26b0], R12 ;  /* 0x0026b00c01007387 */ /* 0x0001e60000100a00 */
[----:B0-----:R-:W2:Y:S01]  /*26570*/  LDL.LU R12, [R1+0x620] ;  /* 0x00062000010c7983 */ /* 0x001ea20000300800 */
[----:B------:R-:W2:Y:S02]  /*26580*/  LDL.LU R13, [R1+0x624] ;  /* 0x00062400010d7983 */ /* 0x000ea40000300800 */
[----:B------:R-:W2:Y:S02]  /*26590*/  LDL.LU R14, [R1+0x628] ;  /* 0x00062800010e7983 */ /* 0x000ea40000300800 */
[----:B------:R-:W2:Y:S02]  /*265a0*/  LDL.LU R15, [R1+0x62c] ;  /* 0x00062c00010f7983 */ /* 0x000ea40000300800 */
[----:B------:R-:W-:-:S02]  /*265b0*/  IMAD.MOV.U32 R18, RZ, RZ, R10 ;  /* 0x000000ffff127224 */ /* 0x000fc400078e000a */
        /* <DEDUP_REMOVED lines=20> */
[----:B----4-:R-:W-:-:S05]  /*26700*/  IMAD.MOV.U32 R19, RZ, RZ, R25 ;  /* 0x000000ffff137224 */ /* 0x010fca00078e0019 */
[----:B------:R-:W-:Y:S04]  /*26710*/  STL.64 [R1+0x2738], R18 ;  /* 0x0027381201007387 */ /* 0x000fe80000100a00 */
[----:B--2---:R-:W-:Y:S01]  /*26720*/  STL.64 [R1+0x2700], R14 ;  /* 0x0027000e01007387 */ /* 0x004fe20000100a00 */
[----:B------:R0:W-:Y:S03]  /*26730*/  STL.64 [R1+0x26f8], R12 ;  /* 0x0026f80c01007387 */ /* 0x0001e60000100a00 */
[----:B0-----:R-:W2:Y:S01]  /*26740*/  LDL.LU R12, [R1+0x650] ;  /* 0x00065000010c7983 */ /* 0x001ea20000300800 */
[----:B------:R-:W2:Y:S02]  /*26750*/  LDL.LU R13, [R1+0x654] ;  /* 0x00065400010d7983 */ /* 0x000ea40000300800 */
[----:B------:R-:W4:Y:S02]  /*26760*/  LDL.LU R14, [R1+0x658] ;  /* 0x00065800010e7983 */ /* 0x000f240000300800 */
[----:B------:R-:W4:Y:S02]  /*26770*/  LDL.LU R15, [R1+0x65c] ;  /* 0x00065c00010f7983 */ /* 0x000f240000300800 */
[----:B------:R-:W-:-:S02]  /*26780*/  IMAD.MOV.U32 R18, RZ, RZ, R24 ;  /* 0x000000ffff127224 */ /* 0x000fc400078e0018 */
[----:B---3--:R-:W-:-:S05]  /*26790*/  IMAD.MOV.U32 R19, RZ, RZ, R17 ;  /* 0x000000ffff137224 */ /* 0x008fca00078e0011 */
[----:B------:R-:W-:Y:S04]  /*267a0*/  STL.64 [R1+0x2750], R18 ;  /* 0x0027501201007387 */ /* 0x000fe80000100a00 */
[----:B----4-:R-:W-:Y:S01]  /*267b0*/  STL.64 [R1+0x2718], R14 ;  /* 0x0027180e01007387 */ /* 0x010fe20000100a00 */
[----:B--2---:R0:W-:Y:S03]  /*267c0*/  STL.64 [R1+0x2710], R12 ;  /* 0x0027100c01007387 */ /* 0x0041e60000100a00 */
[----:B0-----:R-:W2:Y:S01]  /*267d0*/  LDL.LU R12, [R1+0x660] ;  /* 0x00066000010c7983 */ /* 0x001ea20000300800 */
[----:B------:R-:W2:Y:S02]  /*267e0*/  LDL.LU R13, [R1+0x664] ;  /* 0x00066400010d7983 */ /* 0x000ea40000300800 */
[----:B------:R-:W3:Y:S02]  /*267f0*/  LDL.LU R14, [R1+0x668] ;  /* 0x00066800010e7983 */ /* 0x000ee40000300800 */
[----:B------:R-:W3:Y:S02]  /*26800*/  LDL.LU R15, [R1+0x66c] ;  /* 0x00066c00010f7983 */ /* 0x000ee40000300800 */
[----:B------:R-:W-:-:S02]  /*26810*/  IMAD.MOV.U32 R18, RZ, RZ, R16 ;  /* 0x000000ffff127224 */ /* 0x000fc400078e0010 */
[----:B------:R-:W-:-:S05]  /*26820*/  IMAD.MOV.U32 R19, RZ, RZ, R9 ;  /* 0x000000ffff137224 */ /* 0x000fca00078e0009 */
[----:B------:R0:W-:Y:S02]  /*26830*/  STL.64 [R1+0x2768], R18 ;  /* 0x0027681201007387 */ /* 0x0001e40000100a00 */
[----:B0-----:R-:W-:Y:S02]  /*26840*/  IMAD.MOV.U32 R18, RZ, RZ, R8 ;  /* 0x000000ffff127224 */ /* 0x001fe400078e0008 */
[----:B------:R-:W-:-:S05]  /*26850*/  IMAD.MOV.U32 R19, RZ, RZ, R7 ;  /* 0x000000ffff137224 */ /* 0x000fca00078e0007 */
[----:B------:R-:W-:Y:S04]  /*26860*/  STL.64 [R1+0x2780], R18 ;  /* 0x0027801201007387 */ /* 0x000fe80000100a00 */
[----:B---3--:R-:W-:Y:S01]  /*26870*/  STL.64 [R1+0x2730], R14 ;  /* 0x0027300e01007387 */ /* 0x008fe20000100a00 */
[----:B--2---:R0:W-:Y:S03]  /*26880*/  STL.64 [R1+0x2728], R12 ;  /* 0x0027280c01007387 */ /* 0x0041e60000100a00 */
[----:B0-----:R-:W2:Y:S01]  /*26890*/  LDL.LU R12, [R1+0x670] ;  /* 0x00067000010c7983 */ /* 0x001ea20000300800 */
[----:B------:R-:W2:Y:S02]  /*268a0*/  LDL.LU R13, [R1+0x674] ;  /* 0x00067400010d7983 */ /* 0x000ea40000300800 */
[----:B------:R-:W3:Y:S02]  /*268b0*/  LDL.LU R14, [R1+0x678] ;  /* 0x00067800010e7983 */ /* 0x000ee40000300800 */
[----:B------:R-:W3:Y:S02]  /*268c0*/  LDL.LU R15, [R1+0x67c] ;  /* 0x00067c00010f7983 */ /* 0x000ee40000300800 */
[----:B------:R-:W-:-:S02]  /*268d0*/  IMAD.MOV.U32 R18, RZ, RZ, R6 ;  /* 0x000000ffff127224 */ /* 0x000fc400078e0006 */
        /* <DEDUP_REMOVED lines=16> */
[----:B------:R-:W3:Y:S01]  /*269e0*/  LDL.LU R15, [R1+0x69c] ;  /* 0x00069c00010f7983 */ /* 0x000ee20000300800 */
        /* <DEDUP_REMOVED lines=18> */
[----:B------:R-:W3:Y:S02]  /*26b10*/  LDL.LU R14, [R1+0x6b8] ;  /* 0x0006b800010e7983 */ /* 0x000ee40000300800 */
[----:B------:R-:W3:Y:S01]  /*26b20*/  LDL.LU R15, [R1+0x6bc] ;  /* 0x0006bc00010f7983 */ /* 0x000ee20000300800 */
[C---:B----4-:R-:W-:Y:S01]  /*26b30*/  HMMA.16816.F32 R4, R20.reuse, R10, R4 ;  /* 0x0000000a1404723c */ /* 0x050fe20000001804 */
        /* <DEDUP_REMOVED lines=12> */
[----:B------:R-:W-:Y:S01]  /*26c00*/  STL.64 [R1+0xd60], R4 ;  /* 0x000d600401007387 */ /* 0x000fe20000100a00 */
[----:B------:R0:W-:Y:S03]  /*26c10*/  STL.64 [R1+0xd68], R6 ;  /* 0x000d680601007387 */ /* 0x0001e60000100a00 */
[----:B0-----:R-:W3:Y:S01]  /*26c20*/  LDL.LU.64 R6, [R1+0x27d8] ;  /* 0x0027d80001067983 */ /* 0x001ee20000300a00 */
[----:B------:R0:W-:Y:S02]  /*26c30*/  STL.64 [R1+0x2698], R10 ;  /* 0x0026980a01007387 */ /* 0x0001e40000100a00 */
[----:B------:R-:W4:Y:S02]  /*26c40*/  LDL.LU R8, [R1+0x600] ;  /* 0x0006000001087983 */ /* 0x000f240000300800 */
[----:B------:R-:W4:Y:S01]  /*26c50*/  LDL.LU R9, [R1+0x604] ;  /* 0x0006040001097983 */ /* 0x000f220000300800 */
        /* <DEDUP_REMOVED lines=9> */
[----:B------:R-:W0:Y:S04]  /*26cf0*/  LDSM.16.MT88.4 R20, [R29+0x4200] ;  /* 0x004200001d14783b */ /* 0x000e280000004200 */
[----:B------:R-:W-:Y:S01]  /*26d00*/  IMAD.MOV.U32 R19, RZ, RZ, R0 ;  /* 0x000000ffff137224 */ /* 0x000fe200078e0000 */
[----:B0-----:R-:W-:Y:S01]  /*26d10*/  STL.64 [R1+0x2690], R22 ;  /* 0x0026901601007387 */ /* 0x001fe20000100a00 */
[----:B------:R0:W-:Y:S03]  /*26d20*/  STL.64 [R1+0x2688], R20 ;  /* 0x0026881401007387 */ /* 0x0001e60000100a00 */
[----:B0-----:R-:W3:Y:S01]  /*26d30*/  LDL.LU R20, [R1+0x100] ;  /* 0x0001000001147983 */ /* 0x001ee20000300800 */
[----:B------:R-:W3:Y:S02]  /*26d40*/  LDL.LU R21, [R1+0x104] ;  /* 0x0001040001157983 */ /* 0x000ee40000300800 */
[----:B------:R-:W3:Y:S02]  /*26d50*/  LDL.LU R22, [R1+0x108] ;  /* 0x0001080001167983 */ /* 0x000ee40000300800 */
[----:B------:R-:W3:Y:S01]  /*26d60*/  LDL.LU R23, [R1+0x10c] ;  /* 0x00010c0001177983 */ /* 0x000ee20000300800 */
        /* <DEDUP_REMOVED lines=84> */
[C---:B--2---:R-:W-:Y:S11]  /*272b0*/  HMMA.16816.F32 R12, R24.reuse, R18, R12 ;  /* 0x00000012180c723c */ /* 0x044ff6000000180c */
[----:B------:R-:W-:Y:S11]  /*272c0*/  @!UPT UIADD3 URZ, URZ, URZ, URZ ;  /* 0x0000003f3f3ff290 */ /* 0x000ff6000fffe03f */
[----:B------:R-:W-:Y:S01]  /*272d0*/  @!UPT UIADD3 URZ, URZ, URZ, URZ ;  /* 0x0000003f3f3ff290 */ /* 0x000fe2000fffe03f */
[----:B------:R-:W-:Y:S01]  /*272e0*/  STL.64 [R1+0x610], R12 ;  /* 0x0006100c01007387 */ /* 0x000fe20000100a00 */
[----:B------:R0:W-:Y:S03]  /*272f0*/  STL.64 [R1+0x618], R14 ;  /* 0x0006180e01007387 */ /* 0x0001e60000100a00 */
[----:B0-----:R-:W4:Y:S01]  /*27300*/  LDL.LU.64 R14, [R1+0x26a0] ;  /* 0x0026a000010e7983 */ /* 0x001f220000300a00 */
[----:B------:R0:W-:Y:S03]  /*27310*/  STL.64 [R1+0x25d8], R18 ;  /* 0x0025d81201007387 */ /* 0x0001e60000100a00 */
[----:B0-----:R-:W2:Y:S04]  /*27320*/  LDL.64 R18, [R1+0xa8] ;  /* 0x0000a80001127983 */ /* 0x001ea80000100a00 */
[----:B--2---:R0:W-:Y:S04]  /*27330*/  STL.64 [R1+0x2678], R18 ;  /* 0x0026781201007387 */ /* 0x0041e80000100a00 */
[----:B0-----:R-:W2:Y:S01]  /*27340*/  LDL.64 R18, [R1+0xb8] ;  /* 0x0000b80001127983 */ /* 0x001ea20000100a00 */
[C---:B----4-:R-:W-:Y:S03]  /*27350*/  HMMA.16816.F32 R8, R24.reuse, R14, R8 ;  /* 0x0000000e1808723c */ /* 0x050fe60000001808 */
[----:B--2---:R0:W-:Y:S04]  /*27360*/  STL.64 [R1+0x2680], R18 ;  /* 0x0026801201007387 */ /* 0x0041e80000100a00 */
[----:B0-----:R-:W2:Y:S11]  /*27370*/  LDL.64 R18, [R1+0xc8] ;  /* 0x0000c80001127983 */ /* 0x001eb60000100a00 */
[----:B------:R-:W-:Y:S05]  /*27380*/  @!UPT UIADD3 URZ, URZ, URZ, URZ ;  /* 0x0000003f3f3ff290 */ /* 0x000fea000fffe03f */
[----:B------:R-:W-:Y:S02]  /*27390*/  STL.64 [R1+0x600], R8 ;  /* 0x0006000801007387 */ /* 0x000fe40000100a00 */
[----:B------:R0:W-:Y:S02]  /*273a0*/  STL.64 [R1+0x608], R10 ;  /* 0x0006080a01007387 */ /* 0x0001e40000100a00 */
[----:B0-----:R-:W4:Y:S01]  /*273b0*/  LDL.LU.64 R10, [R1+0x2698] ;  /* 0x00269800010a7983 */ /* 0x001f220000300a00 */
[----:B------:R-:W-:Y:S02]  /*273c0*/  STL [R1+0x25c4], R15 ;  /* 0x0025c40f01007387 */ /* 0x000fe40000100800 */
[----:B------:R0:W-:Y:S02]  /*273d0*/  STL [R1+0x2610], R14 ;  /* 0x0026100e01007387 */ /* 0x0001e40000100800 */
[----:B------:R-:W4:Y:S01]  /*273e0*/  LDL.LU R12, [R1+0x5f0] ;  /* 0x0005f000010c7983 */ /* 0x000f220000300800 */
[----:B------:R-:W4:Y:S04]  /*273f0*/  LDL.LU R13, [R1+0x5f4] ;  /* 0x0005f400010d7983 */ /* 0x000f280000300800 */
[----:B0-----:R-:W4:Y:S01]  /*27400*/  LDL.LU R14, [R1+0x5f8] ;  /* 0x0005f800010e7983 */ /* 0x001f220000300800 */
[----:B------:R-:W4:Y:S02]  /*27410*/  LDL.LU R15, [R1+0x5fc] ;  /* 0x0005fc00010f7983 */ /* 0x000f240000300800 */
[C---:B----4-:R-:W-:Y:S08]  /*27420*/  HMMA.16816.F32 R12, R24.reuse, R10, R12 ;  /* 0x0000000a180c723c */ /* 0x050ff0000000180c */
[----:B---3--:R-:W-:Y:S11]  /*27430*/  HMMA.16816.F32 R24, R24, R6, R20 ;  /* 0x000000061818723c */ /* 0x008ff60000001814 */
[----:B------:R-:W-:Y:S04]  /*27440*/  @!UPT UIADD3 URZ, URZ, URZ, URZ ;  /* 0x0000003f3f3ff290 */ /* 0x000fe8000fffe03f */
[----:B------:R-:W-:Y:S01]  /*27450*/  STL.64 [R1+0x5f0], R12 ;  /* 0x0005f00c01007387 */ /* 0x000fe20000100a00 */
[----:B------:R0:W-:Y:S03]  /*27460*/  STL.64 [R1+0x5f8], R14 ;  /* 0x0005f80e01007387 */ /* 0x0001e60000100a00 */
[----:B0-----:R-:W3:Y:S01]  /*27470*/  LDL.64 R14, [R1+0x88] ;  /* 0x00008800010e7983 */ /* 0x001ee20000100a00 */
[----:B------:R0:W-:Y:S02]  /*27480*/  STL [R1+0x25ac], R10 ;  /* 0x0025ac0a01007387 */ /* 0x0001e40000100800 */
[----:B------:R1:W-:Y:S02]  /*27490*/  STL [R1+0x25a8], R11 ;  /* 0x0025a80b01007387 */ /* 0x0003e40000100800 */
[----:B------:R-:W4:Y:S01]  /*274a0*/  LDL.LU R8, [R1+0xc70] ;  /* 0x000c700001087983 */ /* 0x000f220000300800 */
[----:B------:R-:W4:Y:S04]  /*274b0*/  LDL.LU R9, [R1+0xc74] ;  /* 0x000c740001097983 */ /* 0x000f280000300800 */
[----:B0-----:R-:W4:Y:S01]  /*274c0*/  LDL.LU R10, [R1+0xc78] ;  /* 0x000c7800010a7983 */ /* 0x001f220000300800 */
[----:B-1----:R-:W4:Y:S02]  /*274d0*/  LDL.LU R11, [R1+0xc7c] ;  /* 0x000c7c00010b7983 */ /* 0x002f240000300800 */
[----:B------:R-:W4:Y:S02]  /*274e0*/  LDL.LU.64 R22, [R1+0x2690] ;  /* 0x0026900001167983 */ /* 0x000f240000300a00 */
[----:B------:R-:W4:Y:S01]  /*274f0*/  LDL.LU.64 R20, [R1+0x2688] ;  /* 0x0026880001147983 */ /* 0x000f220000300a00 */
[----:B------:R0:W-:Y:S01]  /*27500*/  STL.64 [R1+0x25a0], R6 ;  /* 0x0025a00601007387 */ /* 0x0001e20000100a00 */
[----:B------:R-:W3:Y:S02]  /*27510*/  LDL.LU R4, [R1+0xc60] ;  /* 0x000c600001047983 */ /* 0x000ee40000300800 */
[----:B------:R-:W-:Y:S02]  /*27520*/  STL.64 [R1+0x100], R24 ;  /* 0x0001001801007387 */ /* 0x000fe40000100a00 */
[----:B------:R-:W-:Y:S02]  /*27530*/  STL.64 [R1+0x108], R26 ;  /* 0x0001081a01007387 */ /* 0x000fe40000100a00 */
[----:B------:R-:W1:Y:S04]  /*27540*/  LDSM.16.MT88.4 R24, [R29+0x4280] ;  /* 0x004280001d18783b */ /* 0x000e680000004200 */
[----:B------:R-:W3:Y:S04]  /*27550*/  LDL.LU R5, [R1+0xc64] ;  /* 0x000c640001057983 */ /* 0x000ee80000300800 */
[----:B0-----:R-:W3:Y:S01]  /*27560*/  LDL.LU R6, [R1+0xc68] ;  /* 0x000c680001067983 */ /* 0x001ee20000300800 */
[----:B------:R-:W3:Y:S02]  /*27570*/  LDL.LU R7, [R1+0xc6c] ;  /* 0x000c6c0001077983 */ /* 0x000ee40000300800 */
[----:B------:R-:W-:Y:S02]  /*27580*/  STL [R1+0x25b0], R29 ;  /* 0x0025b01d01007387 */ /* 0x000fe40000100800 */
[----:B--2---:R-:W-:Y:S01]  /*27590*/  IMAD.MOV.U32 R3, RZ, RZ, R19 ;  /* 0x000000ffff037224 */ /* 0x004fe200078e0013 */
[----:B-1----:R-:W-:Y:S01]  /*275a0*/  STL.64 [R1+0x2598], R26 ;  /* 0x0025981a01007387 */ /* 0x002fe20000100a00 */
[----:B------:R0:W-:Y:S03]  /*275b0*/  STL.64 [R1+0x2590], R24 ;  /* 0x0025901801007387 */ /* 0x0001e60000100a00 */
[----:B0-----:R-:W2:Y:S01]  /*275c0*/  LDL.LU R24, [R1+0xc40] ;  /* 0x000c400001187983 */ /* 0x001ea20000300800 */
[----:B------:R-:W2:Y:S02]  /*275d0*/  LDL.LU R25, [R1+0xc44] ;  /* 0x000c440001197983 */ /* 0x000ea40000300800 */
[----:B------:R-:W2:Y:S02]  /*275e0*/  LDL.LU R26, [R1+0xc48] ;  /* 0x000c4800011a7983 */ /* 0x000ea40000300800 */
[----:B------:R-:W2:Y:S01]  /*275f0*/  LDL.LU R27, [R1+0xc4c] ;  /* 0x000c4c00011b7983 */ /* 0x000ea20000300800 */
[C---:B----4-:R-:W-:Y:S11]  /*27600*/  HMMA.16816.F32 R8, R20.reuse, R18, R8 ;  /* 0x000000121408723c */ /* 0x050ff60000001808 */
        /* <DEDUP_REMOVED lines=8> */
[----:B-1----:R-:W4:Y:S01]  /*27690*/  LDL.64 R10, [R1+0x98] ;  /* 0x00009800010a7983 */ /* 0x002f220000100a00 */
        /* <DEDUP_REMOVED lines=22> */
[----:B------:R-:W3:Y:S02]  /*27800*/  LDL.LU R4, [R1+0xc30] ;  /* 0x000c300001047983 */ /* 0x000ee40000300800 */
[----:B------:R-:W3:Y:S01]  /*27810*/  LDL.LU R5, [R1+0xc34] ;  /* 0x000c340001057983 */ /* 0x000ee20000300800 */
[----:B0-----:R-:W3:Y:S01]  /*27820*/  LDL.LU R6, [R1+0xc38] ;  /* 0x000c380001067983 */ /* 0x001ee20000300800 */
[----:B------:R-:W3:Y:S02]  /*27830*/  LDL.LU R7, [R1+0xc3c] ;  /* 0x000c3c0001077983 */ /* 0x000ee40000300800 */
[----:B------:R-:W2:Y:S02]  /*27840*/  LDL.64 R18, [R1+0x18] ;  /* 0x0000180001127983 */ /* 0x000ea40000100a00 */
[----:B----4-:R-:W-:Y:S01]  /*27850*/  IMAD.MOV.U32 R9, RZ, RZ, R11 ;  /* 0x000000ffff097224 */ /* 0x010fe200078e000b */
[----:B--2---:R0:W-:Y:S02]  /*27860*/  STL.64 [R1+0x25f0], R18 ;  /* 0x0025f01201007387 */ /* 0x0041e40000100a00 */
[C---:B0-----:R-:W-:Y:S11]  /*27870*/  HMMA.16816.F32 R16, R20.reuse, R10, R24 ;  /* 0x0000000a1410723c */ /* 0x041ff60000001818 */
[----:B------:R-:W-:Y:S11]  /*27880*/  @!UPT UIADD3 URZ, URZ, URZ, URZ ;  /* 0x0000003f3f3ff290 */ /* 0x000ff6000fffe03f */
[----:B------:R-:W-:Y:S01]  /*27890*/  @!UPT UIADD3 URZ, URZ, URZ, URZ ;  /* 0x0000003f3f3ff290 */ /* 0x000fe2000fffe03f */
[----:B------:R-:W-:Y:S01]  /*278a0*/  STL.64 [R1+0xc40], R16 ;  /* 0x000c401001007387 */ /* 0x000fe20000100a00 */
[----:B------:R0:W-:Y:S02]  /*278b0*/  STL.64 [R1+0xc48], R18 ;  /* 0x000c481201007387 */ /* 0x0001e40000100a00 */
[----:B------:R-:W-:Y:S01]  /*278c0*/  STL [R1+0x2650], R9 ;  /* 0x0026500901007387 */ /* 0x000fe20000100800 */
[----:B0-----:R-:W2:Y:S01]  /*278d0*/  LDL.64 R18, [R1+0x28] ;  /* 0x0000280001127983 */ /* 0x001ea20000100a00 */
[C---:B---3--:R-:W-:Y:S01]  /*278e0*/  HMMA.16816.F32 R4, R20.reuse, R14, R4 ;  /* 0x0000000e1404723c */ /* 0x048fe20000001804 */
[----:B------:R-:W-:Y:S02]  /*278f0*/  IMAD.MOV.U32 R26, RZ, RZ, R14 ;  /* 0x000000ffff1a7224 */ /* 0x000fe400078e000e */
[----:B------:R-:W-:Y:S02]  /*27900*/  IMAD.MOV.U32 R24, RZ, RZ, R10 ;  /* 0x000000ffff187224 */ /* 0x000fe400078e000a */
[----:B------:R-:W-:Y:S01]  /*27910*/  IMAD.MOV.U32 R25, RZ, RZ, R15 ;  /* 0x000000ffff197224 */ /* 0x000fe200078e000f */
[----:B--2---:R-:W-:Y:S11]  /*27920*/  STL.64 [R1+0x2608], R18 ;  /* 0x0026081201007387 */ /* 0x004ff60000100a00 */
[----:B------:R-:W-:Y:S06]  /*27930*/  @!UPT UIADD3 URZ, URZ, URZ, URZ ;  /* 0x0000003f3f3ff290 */ /* 0x000fec000fffe03f */
[----:B------:R-:W-:Y:S02]  /*27940*/  STL.64 [R1+0xc30], R4 ;  /* 0x000c300401007387 */ /* 0x000fe40000100a00 */
[----:B------:R-:W-:Y:S02]  /*27950*/  STL.64 [R1+0xc38], R6 ;  /* 0x000c380601007387 */ /* 0x000fe40000100a00 */
[----:B------:R0:W-:Y:S01]  /*27960*/  STL [R1+0x2660], R26 ;  /* 0x0026601a01007387 */ /* 0x0001e20000100800 */
[----:B------:R-:W-:Y:S04]  /*27970*/  STL.64 [R1+0x2658], R24 ;  /* 0x0026581801007387 */ /* 0x000fe80000100a00 */
[----:B0-----:R-:W2:Y:S01]  /*27980*/  LDL.64 R26, [R1+0x78] ;  /* 0x00007800011a7983 */ /* 0x001ea20000100a00 */
[----:B------:R-:W3:Y:S02]  /*27990*/  LDL.LU R12, [R1+0xbe0] ;  /* 0x000be000010c7983 */ /* 0x000ee40000300800 */
[----:B------:R-:W3:Y:S02]  /*279a0*/  LDL.LU R13, [R1+0xbe4] ;  /* 0x000be400010d7983 */ /* 0x000ee40000300800 */
[----:B------:R-:W4:Y:S01]  /*279b0*/  LDL.LU R14, [R1+0xbe8] ;  /* 0x000be800010e7983 */ /* 0x000f220000300800 */
[----:B------:R-:W4:Y:S01]  /*279c0*/  LDL.LU R15, [R1+0xbec] ;  /* 0x000bec00010f7983 */ /* 0x000f220000300800 */
[----:B------:R-:W2:Y:S02]  /*279d0*/  LDL.LU R4, [R1+0xbf0] ;  /* 0x000bf00001047983 */ /* 0x000ea40000300800 */
[----:B------:R-:W2:Y:S02]  /*279e0*/  LDL.LU R5, [R1+0xbf4] ;  /* 0x000bf40001057983 */ /* 0x000ea40000300800 */
[----:B------:R-:W2:Y:S01]  /*279f0*/  LDL.LU R6, [R1+0xbf8] ;  /* 0x000bf80001067983 */ /* 0x000ea20000300800 */
[----:B------:R-:W2:Y:S01]  /*27a00*/  LDL.LU R7, [R1+0xbfc] ;  /* 0x000bfc0001077983 */ /* 0x000ea20000300800 */
[----:B------:R-:W2:Y:S02]  /*27a10*/  LDL.LU R8, [R1+0xc10] ;  /* 0x000c100001087983 */ /* 0x000ea40000300800 */
[----:B------:R-:W2:Y:S02]  /*27a20*/  LDL.LU R9, [R1+0xc14] ;  /* 0x000c140001097983 */ /* 0x000ea40000300800 */
[----:B------:R-:W2:Y:S01]  /*27a30*/  LDL.LU R10, [R1+0xc18] ;  /* 0x000c1800010a7983 */ /* 0x000ea20000300800 */
[----:B------:R-:W2:Y:S04]  /*27a40*/  LDL.LU R11, [R1+0xc1c] ;  /* 0x000c1c00010b7983 */ /* 0x000ea80000300800 */
        /* <DEDUP_REMOVED lines=110> */
[----:B------:R-:W2:Y:S03]  /*28130*/  LDL.LU R19, [R1+0x42c] ;  /* 0x00042c0001137983 */ /* 0x000ea60000300800 */
[----:B--2---:R0:W-:Y:S01]  /*28140*/  STL.64 [R1+0x2488], R18 ;  /* 0x0024881201007387 */ /* 0x0041e20000100a00 */
[----:B------:R1:W-:Y:S02]  /*28150*/  STL.64 [R1+0x2480], R16 ;  /* 0x0024801001007387 */ /* 0x0003e40000100a00 */
[----:B0-----:R-:W-:-:S02]  /*28160*/  IMAD.MOV.U32 R18, RZ, RZ, R15 ;  /* 0x000000ffff127224 */ /* 0x001fc400078e000f */
        /* <DEDUP_REMOVED lines=113> */
[----:B----4-:R-:W-:Y:S01]  /*28880*/  HMMA.16816.F32 R4, R20, R10, R4 ;  /* 0x0000000a1404723c */ /* 0x010fe20000001804 */
        /* <DEDUP_REMOVED lines=15> */
[----:B------:R-:W-:-:S02]  /*28980*/  IMAD.MOV.U32 R18, RZ, RZ, R8 ;  /* 0x000000ffff127224 */ /* 0x000fc400078e0008 */
        /* <DEDUP_REMOVED lines=42> */
[----:B0-----:R-:W2:Y:S01]  /*28c30*/  LDL.LU.64 R18, [R1+0x2530] ;  /* 0x0025300001127983 */ /* 0x001ea20000300a00 */
[----:B------:R-:W3:Y:S01]  /*28c40*/  LDL R5, [R1+0x10d4] ;  /* 0x0010d40001057983 */ /* 0x000ee20000100800 */
        /* <DEDUP_REMOVED lines=48> */
[----:B0-----:R-:W2:Y:S01]  /*28f50*/  LDL.LU.64 R18, [R1+0x2488] ;  /* 0x0024880001127983 */ /* 0x001ea20000300a00 */
[----:B------:R-:W2:Y:S02]  /*28f60*/  LDL.LU.64 R16, [R1+0x2480] ;  /* 0x0024800001107983 */ /* 0x000ea40000300a00 */
[----:B------:R-:W-:Y:S02]  /*28f70*/  IMAD.MOV.U32 R22, RZ, RZ, R2 ;  /* 0x000000ffff167224 */ /* 0x000fe400078e0002 */
[----:B------:R-:W-:-:S07]  /*28f80*/  IMAD.MOV.U32 R23, RZ, RZ, R0 ;  /* 0x000000ffff177224 */ /* 0x000fce00078e0000 */
[C---:B--2---:R-:W-:Y:S01]  /*28f90*/  HMMA.16816.F32 R20, R24.reuse, R22, R16 ;  /* 0x000000161814723c */ /* 0x044fe20000001810 */
        /* <DEDUP_REMOVED lines=25> */
[----:B------:R2:W-:Y:S02]  /*29130*/  STL.64 [R1+0x23a8], R14 ;  /* 0x0023a80e01007387 */ /* 0x0005e40000100a00 */
[C---:B--2---:R-:W-:Y:S01]  /*29140*/  HMMA.16816.F32 R12, R24.reuse, R10, R16 ;  /* 0x0000000a180c723c */ /* 0x044fe20000001810 */
[----:B------:R-:W2:Y:S11]  /*29150*/  LDL.LU R16, [R1+0xa50] ;  /* 0x000a500001107983 */ /* 0x000eb60000300800 */
[----:B------:R-:W-:Y:S11]  /*29160*/  @!UPT UIADD3 URZ, URZ, URZ, URZ ;  /* 0x0000003f3f3ff290 */ /* 0x000ff6000fffe03f */
[----:B------:R-:W-:Y:S01]  /*29170*/  STL.64 [R1+0x3f0], R12 ;  /* 0x0003f00c01007387 */ /* 0x000fe20000100a00 */
[----:B------:R-:W-:Y:S02]  /*29180*/  STL.64 [R1+0x3f8], R14 ;  /* 0x0003f80e01007387 */ /* 0x000fe40000100a00 */
[----:B------:R-:W2:Y:S02]  /*29190*/  LDL.LU R17, [R1+0xa54] ;  /* 0x000a540001117983 */ /* 0x000ea40000300800 */
[----:B------:R-:W4:Y:S01]  /*291a0*/  LDL.LU R18, [R1+0xa58] ;  /* 0x000a580001127983 */ /* 0x000f220000300800 */
[----:B------:R-:W4:Y:S04]  /*291b0*/  LDL.LU R19, [R1+0xa5c] ;  /* 0x000a5c0001137983 */ /* 0x000f280000300800 */
[----:B----4-:R0:W-:Y:S01]  /*291c0*/  STL.64 [R1+0x2430], R18 ;  /* 0x0024301201007387 */ /* 0x0101e20000100a00 */
[----:B--2---:R-:W-:Y:S03]  /*291d0*/  STL.64 [R1+0x2428], R16 ;  /* 0x0024281001007387 */ /* 0x004fe60000100a00 */
[----:B0-----:R-:W2:Y:S04]  /*291e0*/  LDL.64 R18, [R1+0x98] ;  /* 0x0000980001127983 */ /* 0x001ea80000100a00 */
[----:B--2---:R0:W-:Y:S04]  /*291f0*/  STL.64 [R1+0x2438], R18 ;  /* 0x0024381201007387 */ /* 0x0041e80000100a00 */
[----:B0-----:R-:W2:Y:S04]  /*29200*/  LDL.64 R18, [R1+0xa8] ;  /* 0x0000a80001127983 */ /* 0x001ea80000100a00 */
[----:B--2---:R0:W-:Y:S04]  /*29210*/  STL.64 [R1+0x2440], R18 ;  /* 0x0024401201007387 */ /* 0x0041e80000100a00 */
[----:B0-----:R-:W2:Y:S04]  /*29220*/  LDL.64 R18, [R1+0xb8] ;  /* 0x0000b80001127983 */ /* 0x001ea80000100a00 */
[----:B--2---:R0:W-:Y:S01]  /*29230*/  STL.64 [R1+0x2448], R18 ;  /* 0x0024481201007387 */ /* 0x0041e20000100a00 */
[----:B------:R-:W2:Y:S03]  /*29240*/  LDL.64 R14, [R1+0x78] ;  /* 0x00007800010e7983 */ /* 0x000ea60000100a00 */
[----:B0-----:R-:W4:Y:S01]  /*29250*/  LDL.64 R18, [R1+0xc8] ;  /* 0x0000c80001127983 */ /* 0x001f220000100a00 */
[----:B---3--:R-:W-:Y:S03]  /*29260*/  HMMA.16816.F32 R24, R24, R6, R20 ;  /* 0x000000061818723c */ /* 0x008fe60000001814 */
[----:B--2---:R0:W-:Y:S01]  /*29270*/  STL.64 [R1+0x2450], R14 ;  /* 0x0024500e01007387 */ /* 0x0041e20000100a00 */
[----:B------:R-:W2:Y:S02]  /*29280*/  LDL.LU R12, [R1+0xa90] ;  /* 0x000a9000010c7983 */ /* 0x000ea40000300800 */
[----:B------:R-:W2:Y:S01]  /*29290*/  LDL.LU R13, [R1+0xa94] ;  /* 0x000a9400010d7983 */ /* 0x000ea20000300800 */
[----:B0-----:R-:W2:Y:S01]  /*292a0*/  LDL.LU R14, [R1+0xa98] ;  /* 0x000a9800010e7983 */ /* 0x001ea20000300800 */
[----:B------:R-:W2:Y:S02]  /*292b0*/  LDL.LU R15, [R1+0xa9c] ;  /* 0x000a9c00010f7983 */ /* 0x000ea40000300800 */
[----:B------:R0:W-:Y:S02]  /*292c0*/  STL [R1+0x2364], R10 ;  /* 0x0023640a01007387 */ /* 0x0001e40000100800 */
[----:B------:R1:W-:Y:S01]  /*292d0*/  STL [R1+0x2360], R11 ;  /* 0x0023600b01007387 */ /* 0x0003e20000100800 */
[----:B------:R-:W3:Y:S01]  /*292e0*/  LDL.LU R8, [R1+0xa60] ;  /* 0x000a600001087983 */ /* 0x000ee20000300800 */
[----:B------:R-:W3:Y:S03]  /*292f0*/  LDL.LU R9, [R1+0xa64] ;  /* 0x000a640001097983 */ /* 0x000ee60000300800 */
[----:B0-----:R-:W3:Y:S01]  /*29300*/  LDL.LU R10, [R1+0xa68] ;  /* 0x000a6800010a7983 */ /* 0x001ee20000300800 */
[----:B-1----:R-:W3:Y:S02]  /*29310*/  LDL.LU R11, [R1+0xa6c] ;  /* 0x000a6c00010b7983 */ /* 0x002ee40000300800 */
[----:B------:R-:W2:Y:S02]  /*29320*/  LDL.LU.64 R22, [R1+0x2460] ;  /* 0x0024600001167983 */ /* 0x000ea40000300a00 */
[----:B------:R-:W2:Y:S01]  /*29330*/  LDL.LU.64 R20, [R1+0x2458] ;  /* 0x0024580001147983 */ /* 0x000ea20000300a00 */
[----:B------:R-:W-:Y:S01]  /*29340*/  STL.64 [R1+0x2358], R6 ;  /* 0x0023580601007387 */ /* 0x000fe20000100a00 */
[----:B------:R0:W-:Y:S02]  /*29350*/  STL [R1+0x2350], R5 ;  /* 0x0023500501007387 */ /* 0x0001e40000100800 */
[----:B------:R-:W-:Y:S02]  /*29360*/  STL.64 [R1+0xe0], R24 ;  /* 0x0000e01801007387 */ /* 0x000fe40000100a00 */
[----:B------:R-:W-:Y:S02]  /*29370*/  STL.64 [R1+0xe8], R26 ;  /* 0x0000e81a01007387 */ /* 0x000fe40000100a00 */
[----:B------:R-:W1:Y:S04]  /*29380*/  LDSM.16.MT88.4 R24, [R29+0x4380] ;  /* 0x004380001d18783b */ /* 0x000e680000004200 */
[----:B------:R-:W3:Y:S04]  /*29390*/  LDL.LU R4, [R1+0xa80] ;  /* 0x000a800001047983 */ /* 0x000ee80000300800 */
[----:B0-----:R-:W3:Y:S01]  /*293a0*/  LDL.LU R5, [R1+0xa84] ;  /* 0x000a840001057983 */ /* 0x001ee20000300800 */
[----:B------:R-:W3:Y:S02]  /*293b0*/  LDL.LU R6, [R1+0xa88] ;  /* 0x000a880001067983 */ /* 0x000ee40000300800 */
[----:B------:R-:W3:Y:S02]  /*293c0*/  LDL.LU R7, [R1+0xa8c] ;  /* 0x000a8c0001077983 */ /* 0x000ee40000300800 */
[----:B----4-:R-:W-:-:S02]  /*293d0*/  IMAD.MOV.U32 R2, RZ, RZ, R18 ;  /* 0x000000ffff027224 */ /* 0x010fc400078e0012 */
[----:B------:R-:W-:Y:S01]  /*293e0*/  IMAD.MOV.U32 R0, RZ, RZ, R19 ;  /* 0x000000ffff007224 */ /* 0x000fe200078e0013 */
[----:B-1----:R-:W-:Y:S01]  /*293f0*/  STL.64 [R1+0x2348], R26 ;  /* 0x0023481a01007387 */ /* 0x002fe20000100a00 */
[----:B------:R0:W-:Y:S03]  /*29400*/  STL.64 [R1+0x2340], R24 ;  /* 0x0023401801007387 */ /* 0x0001e60000100a00 */
[----:B0-----:R-:W4:Y:S01]  /*29410*/  LDL.LU R24, [R1+0xa40] ;  /* 0x000a400001187983 */ /* 0x001f220000300800 */
[----:B------:R-:W4:Y:S02]  /*29420*/  LDL.LU R25, [R1+0xa44] ;  /* 0x000a440001197983 */ /* 0x000f240000300800 */
[----:B------:R-:W4:Y:S02]  /*29430*/  LDL.LU R26, [R1+0xa48] ;  /* 0x000a4800011a7983 */ /* 0x000f240000300800 */
[----:B------:R-:W4:Y:S01]  /*29440*/  LDL.LU R27, [R1+0xa4c] ;  /* 0x000a4c00011b7983 */ /* 0x000f220000300800 */
[----:B------:R-:W-:Y:S01]  /*29450*/  STL [R1+0x1884], R29 ;  /* 0x0018841d01007387 */ /* 0x000fe20000100800 */
[C---:B--2---:R-:W-:Y:S11]  /*29460*/  HMMA.16816.F32 R12, R20.reuse, R18, R12 ;  /* 0x00000012140c723c */ /* 0x044ff6000000180c */
[----:B------:R-:W-:Y:S11]  /*29470*/  @!UPT UIADD3 URZ, URZ, URZ, URZ ;  /* 0x0000003f3f3ff290 */ /* 0x000ff6000fffe03f */
[----:B------:R-:W-:Y:S01]  /*29480*/  @!UPT UIADD3 URZ, URZ, URZ, URZ ;  /* 0x0000003f3f3ff290 */ /* 0x000fe2000fffe03f */
[----:B------:R-:W-:Y:S01]  /*29490*/  STL.64 [R1+0xa90], R12 ;  /* 0x000a900c01007387 */ /* 0x000fe20000100a00 */
[----:B------:R0:W-:Y:S03]  /*294a0*/  STL.64 [R1+0xa98], R14 ;  /* 0x000a980e01007387 */ /* 0x0001e60000100a00 */
[----:B0-----:R-:W4:Y:S01]  /*294b0*/  LDL.LU.64 R14, [R1+0x2450] ;  /* 0x00245000010e7983 */ /* 0x001f220000300a00 */
[----:B------:R-:W3:Y:S02]  /*294c0*/  LDL.LU.64 R18, [R1+0x2448] ;  /* 0x0024480001127983 */ /* 0x000ee40000300a00 */
[----:B------:R-:W-:Y:S02]  /*294d0*/  STL [R1+0x236c], R0 ;  /* 0x00236c0001007387 */ /* 0x000fe40000100800 */
[----:B------:R-:W-:Y:S01]  /*294e0*/  STL [R1+0x2368], R2 ;  /* 0x0023680201007387 */ /* 0x000fe20000100800 */
[C---:B---3--:R-:W-:Y:S01]  /*294f0*/  HMMA.16816.F32 R4, R20.reuse, R18, R4 ;  /* 0x000000121404723c */ /* 0x048fe20000001804 */
[----:B------:R-:W-:Y:S11]  /*29500*/  IMAD.MOV.U32 R3, RZ, RZ, R19 ;  /* 0x000000ffff037224 */ /* 0x000ff600078e0013 */
[----:B------:R-:W-:Y:S11]  /*29510*/  @!UPT UIADD3 URZ, URZ, URZ, URZ ;  /* 0x0000003f3f3ff290 */ /* 0x000ff6000fffe03f */
[----:B------:R0:W-:Y:S01]  /*29520*/  STL.64 [R1+0xa80], R4 ;  /* 0x000a800401007387 */ /* 0x0001e20000100a00 */
[----:B------:R-:W-:Y:S02]  /*29530*/  STL.64 [R1+0xa88], R6 ;  /* 0x000a880601007387 */ /* 0x000fe40000100a00 */
[----:B0-----:R-:W-:Y:S02]  /*29540*/  IMAD.MOV.U32 R4, RZ, RZ, R18 ;  /* 0x000000ffff047224 */ /* 0x001fe400078e0012 */
[----:B------:R-:W2:Y:S03]  /*29550*/  LDL.LU.64 R18, [R1+0x2440] ;  /* 0x0024400001127983 */ /* 0x000ea60000300a00 */
[----:B------:R0:W-:Y:S02]  /*29560*/  STL [R1+0x2370], R4 ;  /* 0x0023700401007387 */ /* 0x0001e40000100800 */
[----:B0-----:R-:W2:Y:S01]  /*29570*/  LDL.LU R4, [R1+0xa70] ;  /* 0x000a700001047983 */ /* 0x001ea20000300800 */
[----:B------:R-:W2:Y:S02]  /*29580*/  LDL.LU R5, [R1+0xa74] ;  /* 0x000a740001057983 */ /* 0x000ea40000300800 */
[----:B------:R-:W2:Y:S02]  /*29590*/  LDL.LU R6, [R1+0xa78] ;  /* 0x000a780001067983 */ /* 0x000ea40000300800 */
[----:B------:R-:W2:Y:S02]  /*295a0*/  LDL.LU R7, [R1+0xa7c] ;  /* 0x000a7c0001077983 */ /* 0x000ea40000300800 */
[C---:B--2---:R-:W-:Y:S11]  /*295b0*/  HMMA.16816.F32 R4, R20.reuse, R18, R4 ;  /* 0x000000121404723c */ /* 0x044ff60000001804 */
[----:B------:R-:W-:Y:S11]  /*295c0*/  @!UPT UIADD3 URZ, URZ, URZ, URZ ;  /* 0x0000003f3f3ff290 */ /* 0x000ff6000fffe03f */
[----:B------:R-:W-:Y:S01]  /*295d0*/  @!UPT UIADD3 URZ, URZ, URZ, URZ ;  /* 0x0000003f3f3ff290 */ /* 0x000fe2000fffe03f */
[----:B------:R0:W-:Y:S01]  /*295e0*/  STL.64 [R1+0xa70], R4 ;  /* 0x000a700401007387 */ /* 0x0001e20000100a00 */
[----:B------:R1:W-:Y:S02]  /*295f0*/  STL.64 [R1+0xa78], R6 ;  /* 0x000a780601007387 */ /* 0x0003e40000100a00 */
[----:B0-----:R-:W-:Y:S02]  /*29600*/  IMAD.MOV.U32 R5, RZ, RZ, R19 ;  /* 0x000000ffff057224 */ /* 0x001fe400078e0013 */
[----:B-1----:R-:W-:Y:S02]  /*29610*/  IMAD.MOV.U32 R6, RZ, RZ, R18 ;  /* 0x000000ffff067224 */ /* 0x002fe400078e0012 */
[----:B------:R-:W2:Y:S02]  /*29620*/  LDL.LU.64 R18, [R1+0x2438] ;  /* 0x0024380001127983 */ /* 0x000ea40000300a00 */
[C---:B--2---:R-:W-:Y:S01]  /*29630*/  HMMA.16816.F32 R8, R20.reuse, R18, R8 ;  /* 0x000000121408723c */ /* 0x044fe20000001808 */
[----:B------:R-:W-:Y:S11]  /*29640*/  IMAD.MOV.U32 R7, RZ, RZ, R19 ;  /* 0x000000ffff077224 */ /* 0x000ff600078e0013 */
[----:B------:R-:W-:Y:S11]  /*29650*/  @!UPT UIADD3 URZ, URZ, URZ, URZ ;  /* 0x0000003f3f3ff290 */ /* 0x000ff6000fffe03f */
[----:B------:R0:W-:Y:S01]  /*29660*/  STL.64 [R1+0xa60], R8 ;  /* 0x000a600801007387 */ /* 0x0001e20000100a00 */
[----:B------:R-:W-:Y:S02]  /*29670*/  STL.64 [R1+0xa68], R10 ;  /* 0x000a680a01007387 */ /* 0x000fe40000100a00 */
[----:B0-----:R-:W-:Y:S02]  /*29680*/  IMAD.MOV.U32 R8, RZ, RZ, R18 ;  /* 0x000000ffff087224 */ /* 0x001fe400078e0012 */
[----:B------:R-:W2:Y:S01]  /*29690*/  LDL.LU.64 R18, [R1+0x2430] ;  /* 0x0024300001127983 */ /* 0x000ea20000300a00 */
[----:B------:R-:W2:Y:S02]  /*296a0*/  LDL.LU.64 R16, [R1+0x2428] ;  /* 0x0024280001107983 */ /* 0x000ea40000300a00 */
        /* <DEDUP_REMOVED lines=8> */
[C---:B----4-:R-:W-:Y:S01]  /*29730*/  HMMA.16816.F32 R4, R20.reuse, R14, R24 ;  /* 0x0000000e1404723c */ /* 0x050fe20000001818 */
        /* <DEDUP_REMOVED lines=74> */
[----:B------:R-:W-:Y:S01]  /*29be0*/  IMAD.MOV.U32 R29, RZ, RZ, R7 ;  /* 0x000000ffff1d7224 */ /* 0x000fe200078e0007 */
[----:B---3--:R-:W-:Y:S01]  /*29bf0*/  STL.64 [R1+0x2390], R26 ;  /* 0x0023901a01007387 */ /* 0x008fe20000100a00 */
[----:B------:R0:W-:Y:S03]  /*29c00*/  STL.64 [R1+0x2388], R24 ;  /* 0x0023881801007387 */ /* 0x0001e60000100a00 */
[----:B0-----:R-:W2:Y:S01]  /*29c10*/  LDL.LU R24, [R1+0x9d0] ;  /* 0x0009d00001187983 */ /* 0x001ea20000300800 */
[----:B------:R-:W2:Y:S02]  /*29c20*/  LDL.LU R25, [R1+0x9d4] ;  /* 0x0009d40001197983 */ /* 0x000ea40000300800 */
[----:B------:R-:W2:Y:S02]  /*29c30*/  LDL.LU R26, [R1+0x9d8] ;  /* 0x0009d800011a7983 */ /* 0x000ea40000300800 */
[----:B------:R-:W2:Y:S11]  /*29c40*/  LDL.LU R27, [R1+0x9dc] ;  /* 0x0009dc00011b7983 */ /* 0x000eb60000300800 */
[----:B------:R-:W-:Y:S01]  /*29c50*/  @!UPT UIADD3 URZ, URZ, URZ, URZ ;  /* 0x0000003f3f3ff290 */ /* 0x000fe2000fffe03f */
[----:B------:R0:W-:Y:S01]  /*29c60*/  STL.64 [R1+0xa10], R8 ;  /* 0x000a100801007387 */ /* 0x0001e20000100a00 */
[----:B------:R1:W-:Y:S03]  /*29c70*/  STL.64 [R1+0xa18], R10 ;  /* 0x000a180a01007387 */ /* 0x0003e60000100a00 */
[----:B0-----:R-:W3:Y:S01]  /*29c80*/  LDL.LU.64 R8, [R1+0x23f0] ;  /* 0x0023f00001087983 */ /* 0x001ee20000300a00 */
[----:B-1----:R-:W-:Y:S02]  /*29c90*/  IMAD.MOV.U32 R11, RZ, RZ, R6 ;  /* 0x000000ffff0b7224 */ /* 0x002fe400078e0006 */
        /* <DEDUP_REMOVED lines=71> */
[----:B------:R-:W3:Y:S04]  /*2a110*/  LDL.LU R11, [R1+0x2360] ;  /* 0x00236000010b7983 */ /* 0x000ee80000300800 */
        /* <DEDUP_REMOVED lines=100> */
[----:B------:R-:W4:Y:S02]  /*2a760*/  LDL.LU R5, [R1+0x2350] ;  /* 0x0023500001057983 */ /* 0x000f240000300800 */
[----:B------:R0:W-:Y:S02]  /*2a770*/  STL.64 [R1+0x2210], R10 ;  /* 0x0022100a01007387 */ /* 0x0001e40000100a00 */
[----:B------:R-:W2:Y:S01]  /*2a780*/  LDL.LU R8, [R1+0x200] ;  /* 0x0002000001087983 */ /* 0x000ea20000300800 */
[----:B------:R-:W2:Y:S04]  /*2a790*/  LDL.LU R9, [R1+0x204] ;  /* 0x0002040001097983 */ /* 0x000ea80000300800 */
[----:B0-----:R-:W2:Y:S01]  /*2a7a0*/  LDL.LU R10, [R1+0x208] ;  /* 0x00020800010a7983 */ /* 0x001ea20000300800 */
[----:B------:R-:W2:Y:S01]  /*2a7b0*/  LDL.LU R11, [R1+0x20c] ;  /* 0x00020c00010b7983 */ /* 0x000ea20000300800 */
[----:B---3--:R-:W-:Y:S02]  /*2a7c0*/  HMMA.16816.F32 R20, R20, R6, R24 ;  /* 0x000000061414723c */ /* 0x008fe40000001818 */
[----:B------:R-:W2:Y:S01]  /*2a7d0*/  LDL.LU.64 R26, [R1+0x2348] ;  /* 0x00234800011a7983 */ /* 0x000ea20000300a00 */
[----:B------:R-:W2:Y:S02]  /*2a7e0*/  LDL.LU.64 R24, [R1+0x2340] ;  /* 0x0023400001187983 */ /* 0x000ea40000300a00 */
[----:B------:R-:W-:-:S02]  /*2a7f0*/  IMAD.MOV.U32 R18, RZ, RZ, R2 ;  /* 0x000000ffff127224 */ /* 0x000fc400078e0002 */
[----:B------:R-:W-:Y:S11]  /*2a800*/  IMAD.MOV.U32 R19, RZ, RZ, R0 ;  /* 0x000000ffff137224 */ /* 0x000ff600078e0000 */
[----:B------:R-:W-:Y:S05]  /*2a810*/  @!UPT UIADD3 URZ, URZ, URZ, URZ ;  /* 0x0000003f3f3ff290 */ /* 0x000fea000fffe03f */
[----:B------:R-:W-:Y:S01]  /*2a820*/  STL.64 [R1+0x2f0], R20 ;  /* 0x0002f01401007387 */ /* 0x000fe20000100a00 */
[----:B------:R-:W-:Y:S02]  /*2a830*/  STL.64 [R1+0x2f8], R22 ;  /* 0x0002f81601007387 */ /* 0x000fe40000100a00 */
[----:B------:R-:W-:Y:S02]  /*2a840*/  STL.64 [R1+0x2208], R6 ;  /* 0x0022080601007387 */ /* 0x000fe40000100a00 */
[----:B----4-:R-:W-:Y:S01]  /*2a850*/  STL [R1+0x2200], R5 ;  /* 0x0022000501007387 */ /* 0x010fe20000100800 */
[----:B------:R0:W-:Y:S04]  /*2a860*/  LDSM.16.MT88.4 R20, [R5+0x4000] ;  /* 0x004000000514783b */ /* 0x0001e80000004200 */
[----:B------:R-:W3:Y:S04]  /*2a870*/  LDL.LU R4, [R1+0x1f0] ;  /* 0x0001f00001047983 */ /* 0x000ee80000300800 */
[----:B0-----:R-:W3:Y:S01]  /*2a880*/  LDL.LU R5, [R1+0x1f4] ;  /* 0x0001f40001057983 */ /* 0x001ee20000300800 */
        /* <DEDUP_REMOVED lines=91> */
[----:B0-----:R-:W2:Y:S01]  /*2ae40*/  LDL.LU.64 R14, [R1+0x2218] ;  /* 0x00221800010e7983 */ /* 0x001ea20000300a00 */
[----:B------:R0:W-:Y:S02]  /*2ae50*/  STL.64 [R1+0x21f8], R18 ;  /* 0x0021f81201007387 */ /* 0x0001e40000100a00 */
[----:B------:R-:W4:Y:S02]  /*2ae60*/  LDL.LU R16, [R1+0xd0] ;  /* 0x0000d00001107983 */ /* 0x000f240000300800 */
[----:B------:R-:W4:Y:S01]  /*2ae70*/  LDL.LU R17, [R1+0xd4] ;  /* 0x0000d40001117983 */ /* 0x000f220000300800 */
[----:B0-----:R-:W4:Y:S01]  /*2ae80*/  LDL.LU R18, [R1+0xd8] ;  /* 0x0000d80001127983 */ /* 0x001f220000300800 */
[----:B------:R-:W4:Y:S01]  /*2ae90*/  LDL.LU R19, [R1+0xdc] ;  /* 0x0000dc0001137983 */ /* 0x000f220000300800 */
[C---:B--2---:R-:W-:Y:S11]  /*2aea0*/  HMMA.16816.F32 R8, R24.reuse, R14, R8 ;  /* 0x0000000e1808723c */ /* 0x044ff60000001808 */
[----:B------:R-:W-:Y:S11]  /*2aeb0*/  @!UPT UIADD3 URZ, URZ, URZ, URZ ;  /* 0x0000003f3f3ff290 */ /* 0x000ff6000fffe03f */
[----:B------:R-:W-:Y:S01]  /*2aec0*/  @!UPT UIADD3 URZ, URZ, URZ, URZ ;  /* 0x0000003f3f3ff290 */ /* 0x000fe2000fffe03f */
[----:B------:R-:W-:Y:S01]  /*2aed0*/  STL.64 [R1+0x200], R8 ;  /* 0x0002000801007387 */ /* 0x000fe20000100a00 */
[----:B------:R0:W-:Y:S03]  /*2aee0*/  STL.64 [R1+0x208], R10 ;  /* 0x0002080a01007387 */ /* 0x0001e60000100a00 */
[----:B0-----:R-:W3:Y:S02]  /*2aef0*/  LDL.LU.64 R10, [R1+0x2210] ;  /* 0x00221000010a7983 */ /* 0x001ee40000300a00 */
[C---:B---3--:R-:W-:Y:S11]  /*2af00*/  HMMA.16816.F32 R4, R24.reuse, R10, R4 ;  /* 0x0000000a1804723c */ /* 0x048ff60000001804 */
[----:B------:R-:W-:Y:S11]  /*2af10*/  @!UPT UIADD3 URZ, URZ, URZ, URZ ;  /* 0x0000003f3f3ff290 */ /* 0x000ff6000fffe03f */
[----:B------:R-:W-:Y:S01]  /*2af20*/  @!UPT UIADD3 URZ, URZ, URZ, URZ ;  /* 0x0000003f3f3ff290 */ /* 0x000fe2000fffe03f */
[----:B------:R-:W-:Y:S01]  /*2af30*/  STL.64 [R1+0x1f0], R4 ;  /* 0x0001f00401007387 */ /* 0x000fe20000100a00 */
[----:B------:R0:W-:Y:S03]  /*2af40*/  STL.64 [R1+0x1f8], R6 ;  /* 0x0001f80601007387 */ /* 0x0001e60000100a00 */
[----:B0-----:R-:W4:Y:S01]  /*2af50*/  LDL.LU.64 R6, [R1+0x2208] ;  /* 0x0022080001067983 */ /* 0x001f220000300a00 */
[----:B------:R-:W2:Y:S02]  /*2af60*/  LDL.LU R5, [R1+0x2200] ;  /* 0x0022000001057983 */ /* 0x000ea40000300800 */
[----:B------:R-:W-:Y:S02]  /*2af70*/  STL [R1+0x20fc], R10 ;  /* 0x0020fc0a01007387 */ /* 0x000fe40000100800 */
[----:B------:R4:W-:Y:S02]  /*2af80*/  STL [R1+0x20f8], R11 ;  /* 0x0020f80b01007387 */ /* 0x0009e40000100800 */
[----:B----4-:R-:W-:Y:S01]  /*2af90*/  HMMA.16816.F32 R8, R24, R6, R16 ;  /* 0x000000061808723c */ /* 0x010fe20000001810 */
[----:B--2---:R-:W0:Y:S04]  /*2afa0*/  LDSM.16.MT88.4 R24, [R5+0x4080] ;  /* 0x004080000518783b */ /* 0x004e280000004200 */
[----:B------:R-:W2:Y:S11]  /*2afb0*/  LDL.64 R18, [R1+0xc8] ;  /* 0x0000c80001127983 */ /* 0x000eb60000100a00 */
[----:B------:R-:W-:Y:S07]  /*2afc0*/  @!UPT UIADD3 URZ, URZ, URZ, URZ ;  /* 0x0000003f3f3ff290 */ /* 0x000fee000fffe03f */
[----:B------:R-:W-:Y:S01]  /*2afd0*/  STL.64 [R1+0xd0], R8 ;  /* 0x0000d00801007387 */ /* 0x000fe20000100a00 */
[----:B------:R-:W-:Y:S02]  /*2afe0*/  STL.64 [R1+0xd8], R10 ;  /* 0x0000d80a01007387 */ /* 0x000fe40000100a00 */
[----:B------:R-:W-:Y:S02]  /*2aff0*/  STL.64 [R1+0x20f0], R6 ;  /* 0x0020f00601007387 */ /* 0x000fe40000100a00 */
[----:B------:R1:W-:Y:S01]  /*2b000*/  STL [R1+0x20e8], R5 ;  /* 0x0020e80501007387 */ /* 0x0003e20000100800 */
[----:B------:R-:W3:Y:S04]  /*2b010*/  LDL.LU R4, [R1+0x1060] ;  /* 0x0010600001047983 */ /* 0x000ee80000300800 */
[----:B-1----:R-:W3:Y:S01]  /*2b020*/  LDL.LU R5, [R1+0x1064] ;  /* 0x0010640001057983 */ /* 0x002ee20000300800 */
[----:B------:R-:W3:Y:S02]  /*2b030*/  LDL.LU R6, [R1+0x1068] ;  /* 0x0010680001067983 */ /* 0x000ee40000300800 */
[----:B------:R-:W3:Y:S01]  /*2b040*/  LDL.LU R7, [R1+0x106c] ;  /* 0x00106c0001077983 */ /* 0x000ee20000300800 */
[----:B0-----:R-:W-:Y:S01]  /*2b050*/  STL.64 [R1+0x20e0], R26 ;  /* 0x0020e01a01007387 */ /* 0x001fe20000100a00 */
[----:B------:R0:W-:Y:S03]  /*2b060*/  STL.64 [R1+0x20d8], R24 ;  /* 0x0020d81801007387 */ /* 0x0001e60000100a00 */
[----:B0-----:R-:W4:Y:S01]  /*2b070*/  LDL.LU R24, [R1+0xea0] ;  /* 0x000ea00001187983 */ /* 0x001f220000300800 */
[----:B------:R-:W4:Y:S02]  /*2b080*/  LDL.LU R25, [R1+0xea4] ;  /* 0x000ea40001197983 */ /* 0x000f240000300800 */
[----:B------:R-:W2:Y:S02]  /*2b090*/  LDL.LU R26, [R1+0xea8] ;  /* 0x000ea800011a7983 */ /* 0x000ea40000300800 */
[----:B------:R-:W2:Y:S01]  /*2b0a0*/  LDL.LU R27, [R1+0xeac] ;  /* 0x000eac00011b7983 */ /* 0x000ea20000300800 */
[----:B------:R-:W2:Y:S01]  /*2b0b0*/  LDL.LU R8, [R1+0x1040] ;  /* 0x0010400001087983 */ /* 0x000ea20000300800 */
[----:B------:R-:W2:Y:S02]  /*2b0c0*/  LDL.LU R9, [R1+0x1044] ;  /* 0x0010440001097983 */ /* 0x000ea40000300800 */
[----:B------:R-:W2:Y:S02]  /*2b0d0*/  LDL.LU R10, [R1+0x1048] ;  /* 0x00104800010a7983 */ /* 0x000ea40000300800 */
[----:B------:R-:W2:Y:S02]  /*2b0e0*/  LDL.LU R11, [R1+0x104c] ;  /* 0x00104c00010b7983 */ /* 0x000ea40000300800 */
[----:B--2---:R0:W-:Y:S01]  /*2b0f0*/  STL.64 [R1+0x21e0], R10 ;  /* 0x0021e00a01007387 */ /* 0x0041e20000100a00 */
[----:B------:R1:W-:Y:S03]  /*2b100*/  STL.64 [R1+0x21d8], R8 ;  /* 0x0021d80801007387 */ /* 0x0003e60000100a00 */
[----:B0-----:R-:W2:Y:S04]  /*2b110*/  LDL.64 R10, [R1+0xa8] ;  /* 0x0000a800010a7983 */ /* 0x001ea80000100a00 */
[----:B--2---:R0:W-:Y:S01]  /*2b120*/  STL.64 [R1+0x21e8], R10 ;  /* 0x0021e80a01007387 */ /* 0x0041e20000100a00 */
[----:B-1----:R-:W2:Y:S02]  /*2b130*/  LDL.LU R8, [R1+0x1070] ;  /* 0x0010700001087983 */ /* 0x002ea40000300800 */
[----:B------:R-:W2:Y:S01]  /*2b140*/  LDL.LU R9, [R1+0x1074] ;  /* 0x0010740001097983 */ /* 0x000ea20000300800 */
[----:B0-----:R-:W2:Y:S01]  /*2b150*/  LDL.LU R10, [R1+0x1078] ;  /* 0x00107800010a7983 */ /* 0x001ea20000300800 */
[----:B------:R-:W2:Y:S02]  /*2b160*/  LDL.LU R11, [R1+0x107c] ;  /* 0x00107c00010b7983 */ /* 0x000ea40000300800 */
[----:B------:R-:W-:Y:S02]  /*2b170*/  STL.64 [R1+0x21c0], R26 ;  /* 0x0021c01a01007387 */ /* 0x000fe40000100a00 */
[----:B----4-:R0:W-:Y:S02]  /*2b180*/  STL.64 [R1+0x21b8], R24 ;  /* 0x0021b81801007387 */ /* 0x0101e40000100a00 */
[----:B0-----:R-:W4:Y:S01]  /*2b190*/  LDL.LU R24, [R1+0xeb0] ;  /* 0x000eb00001187983 */ /* 0x001f220000300800 */
[----:B------:R-:W4:Y:S02]  /*2b1a0*/  LDL.LU R25, [R1+0xeb4] ;  /* 0x000eb40001197983 */ /* 0x000f240000300800 */
[----:B------:R-:W2:Y:S02]  /*2b1b0*/  LDL.LU R26, [R1+0xeb8] ;  /* 0x000eb800011a7983 */ /* 0x000ea40000300800 */
[----:B------:R-:W2:Y:S02]  /*2b1c0*/  LDL.LU R27, [R1+0xebc] ;  /* 0x000ebc00011b7983 */ /* 0x000ea40000300800 */
[----:B--2---:R0:W-:Y:S01]  /*2b1d0*/  STL.64 [R1+0x21d0], R26 ;  /* 0x0021d01a01007387 */ /* 0x0041e20000100a00 */
[----:B----4-:R-:W-:Y:S03]  /*2b1e0*/  STL.64 [R1+0x21c8], R24 ;  /* 0x0021c81801007387 */ /* 0x010fe60000100a00 */
[----:B0-----:R-:W2:Y:S01]  /*2b1f0*/  LDL.64 R26, [R1+0x98] ;  /* 0x00009800011a7983 */ /* 0x001ea20000100a00 */
[----:B------:R-:W-:Y:S01]  /*2b200*/  HMMA.16816.F32 R8, R20, R18, R8 ;  /* 0x000000121408723c */ /* 0x000fe20000001808 */
[----:B------:R-:W-:-:S02]  /*2b210*/  IMAD.MOV.U32 R2, RZ, RZ, R18 ;  /* 0x000000ffff027224 */ /* 0x000fc400078e0012 */
[----:B------:R-:W-:Y:S01]  /*2b220*/  IMAD.MOV.U32 R0, RZ, RZ, R19 ;  /* 0x000000ffff007224 */ /* 0x000fe200078e0013 */
[----:B--2---:R0:W-:Y:S04]  /*2b230*/  STL.64 [R1+0x21f0], R26 ;  /* 0x0021f01a01007387 */ /* 0x0041e80000100a00 */
[----:B0-----:R-:W3:Y:S01]  /*2b240*/  LDL.64 R26, [R1+0xb8] ;  /* 0x0000b800011a7983 */ /* 0x001ee20000100a00 */
[----:B------:R-:W2:Y:S11]  /*2b250*/  LDL.LU.64 R18, [R1+0x21f8] ;  /* 0x0021f80001127983 */ /* 0x000eb60000300a00 */
[----:B------:R-:W-:Y:S03]  /*2b260*/  @!UPT UIADD3 URZ, URZ, URZ, URZ ;  /* 0x0000003f3f3ff290 */ /* 0x000fe6000fffe03f */
[----:B------:R-:W-:Y:S02]  /*2b270*/  STL.64 [R1+0x1070], R8 ;  /* 0x0010700801007387 */ /* 0x000fe40000100a00 */
[----:B------:R-:W-:Y:S01]  /*2b280*/  IMAD.MOV.U32 R12, RZ, RZ, R10 ;  /* 0x000000ffff0c7224 */ /* 0x000fe200078e000a */
[----:B------:R3:W-:Y:S01]  /*2b290*/  STL.64 [R1+0x1078], R10 ;  /* 0x0010780a01007387 */ /* 0x0007e20000100a00 */
[----:B------:R-:W-:Y:S02]  /*2b2a0*/  IMAD.MOV.U32 R16, RZ, RZ, R8 ;  /* 0x000000ffff107224 */ /* 0x000fe400078e0008 */
[----:B------:R-:W-:Y:S02]  /*2b2b0*/  STL [R1+0x2104], R0 ;  /* 0x0021040001007387 */ /* 0x000fe40000100800 */
[----:B------:R-:W-:Y:S01]  /*2b2c0*/  STL [R1+0x2100], R2 ;  /* 0x0021000201007387 */ /* 0x000fe20000100800 */
[----:B------:R-:W-:Y:S01]  /*2b2d0*/  STL [R1+0x188c], R16 ;  /* 0x00188c1001007387 */ /* 0x000fe20000100800 */
[----:B------:R-:W-:Y:S01]  /*2b2e0*/  STL [R1+0x1888], R12 ;  /* 0x0018880c01007387 */ /* 0x000fe20000100800 */
[----:B---3--:R-:W-:Y:S01]  /*2b2f0*/  HMMA.16816.F32 R8, R20, R26, R4 ;  /* 0x0000001a1408723c */ /* 0x008fe20000001804 */
[----:B------:R-:W-:-:S06]  /*2b300*/  IMAD.MOV.U32 R3, RZ, RZ, R27 ;  /* 0x000000ffff037224 */ /* 0x000fcc00078e001b */
[----:B------:R-:W-:Y:S02]  /*2b310*/  IMAD.MOV.U32 R4, RZ, RZ, R26 ;  /* 0x000000ffff047224 */ /* 0x000fe400078e001a */
[----:B------:R-:W3:Y:S11]  /*2b320*/  LDL.LU.64 R26, [R1+0x21f0] ;  /* 0x0021f000011a7983 */ /* 0x000ef60000300a00 */
[----:B------:R-:W-:Y:S03]  /*2b330*/  @!UPT UIADD3 URZ, URZ, URZ, URZ ;  /* 0x0000003f3f3ff290 */ /* 0x000fe6000fffe03f */
[----:B------:R-:W-:Y:S01]  /*2b340*/  STL.64 [R1+0x1060], R8 ;  /* 0x0010600801007387 */ /* 0x000fe20000100a00 */
[----:B------:R-:W-:Y:S02]  /*2b350*/  IMAD.MOV.U32 R13, RZ, RZ, R10 ;  /* 0x000000ffff0d7224 */ /* 0x000fe400078e000a */
[----:B------:R0:W-:Y:S02]  /*2b360*/  STL.64 [R1+0x1068], R10 ;  /* 0x0010680a01007387 */ /* 0x0001e40000100a00 */
[----:B0-----:R-:W4:Y:S01]  /*2b370*/  LDL.LU.64 R10, [R1+0x21e8] ;  /* 0x0021e800010a7983 */ /* 0x001f220000300a00 */
[----:B------:R0:W-:Y:S03]  /*2b380*/  STL [R1+0x2108], R4 ;  /* 0x0021080401007387 */ /* 0x0001e60000100800 */
[----:B0-----:R-:W4:Y:S01]  /*2b390*/  LDL.LU R4, [R1+0x1050] ;  /* 0x0010500001047983 */ /* 0x001f220000300800 */
[----:B------:R-:W4:Y:S02]  /*2b3a0*/  LDL.LU R5, [R1+0x1054] ;  /* 0x0010540001057983 */ /* 0x000f240000300800 */
[----:B------:R-:W4:Y:S02]  /*2b3b0*/  LDL.LU R6, [R1+0x1058] ;  /* 0x0010580001067983 */ /* 0x000f240000300800 */
[----:B------:R-:W4:Y:S02]  /*2b3c0*/  LDL.LU R7, [R1+0x105c] ;  /* 0x00105c0001077983 */ /* 0x000f240000300800 */
[----:B------:R-:W-:-:S05]  /*2b3d0*/  IMAD.MOV.U32 R17, RZ, RZ, R8 ;  /* 0x000000ffff117224 */ /* 0x000fca00078e0008 */
[----:B------:R-:W-:Y:S01]  /*2b3e0*/  STL [R1+0x1894], R17 ;  /* 0x0018941101007387 */ /* 0x000fe20000100800 */
[----:B------:R-:W-:Y:S02]  /*2b3f0*/  STL [R1+0x1890], R13 ;  /* 0x0018900d01007387 */ /* 0x000fe40000100800 */
[----:B------:R0:W-:Y:S02]  /*2b400*/  STL.64 [R1+0x2140], R14 ;  /* 0x0021400e01007387 */ /* 0x0001e40000100a00 */
[----:B0-----:R-:W2:Y:S01]  /*2b410*/  LDL.64 R14, [R1+0x78] ;  /* 0x00007800010e7983 */ /* 0x001ea20000100a00 */
[C---:B----4-:R-:W-:Y:S11]  /*2b420*/  HMMA.16816.F32 R4, R20.reuse, R10, R4 ;  /* 0x0000000a1404723c */ /* 0x050ff60000001804 */
[----:B------:R-:W-:Y:S11]  /*2b430*/  @!UPT UIADD3 URZ, URZ, URZ, URZ ;  /* 0x0000003f3f3ff290 */ /* 0x000ff6000fffe03f */
[----:B------:R-:W-:Y:S01]  /*2b440*/  @!UPT UIADD3 URZ, URZ, URZ, URZ ;  /* 0x0000003f3f3ff290 */ /* 0x000fe2000fffe03f */
[----:B------:R0:W-:Y:S01]  /*2b450*/  STL.64 [R1+0x1050], R4 ;  /* 0x0010500401007387 */ /* 0x0001e20000100a00 */
[----:B------:R1:W-:Y:S02]  /*2b460*/  STL.64 [R1+0x1058], R6 ;  /* 0x0010580601007387 */ /* 0x0003e40000100a00 */
[----:B0-----:R-:W-:Y:S02]  /*2b470*/  IMAD.MOV.U32 R5, RZ, RZ, R11 ;  /* 0x000000ffff057224 */ /* 0x001fe400078e000b */
[----:B-1----:R-:W-:Y:S02]  /*2b480*/  IMAD.MOV.U32 R6, RZ, RZ, R10 ;  /* 0x000000ffff067224 */ /* 0x002fe400078e000a */
[----:B------:R-:W4:Y:S01]  /*2b490*/  LDL.LU.64 R10, [R1+0x21e0] ;  /* 0x0021e000010a7983 */ /* 0x000f220000300a00 */
[----:B------:R-:W4:Y:S02]  /*2b4a0*/  LDL.LU.64 R8, [R1+0x21d8] ;  /* 0x0021d80001087983 */ /* 0x000f240000300a00 */
[----:B---3--:R-:W-:Y:S01]  /*2b4b0*/  IMAD.MOV.U32 R7, RZ, RZ, R27 ;  /* 0x000000ffff077224 */ /* 0x008fe200078e001b */
[C---:B----4-:R-:W-:Y:S11]  /*2b4c0*/  HMMA.16816.F32 R8, R20.reuse, R26, R8 ;  /* 0x0000001a1408723c */ /* 0x050ff60000001808 */
[----:B------:R-:W-:Y:S11]  /*2b4d0*/  @!UPT UIADD3 URZ, URZ, URZ, URZ ;  /* 0x0000003f3f3ff290 */ /* 0x000ff6000fffe03f */
[----:B------:R-:W-:Y:S01]  /*2b4e0*/  @!UPT UIADD3 URZ, URZ, URZ, URZ ;  /* 0x0000003f3f3ff290 */ /* 0x000fe2000fffe03f */
[----:B------:R0:W-:Y:S01]  /*2b4f0*/  STL.64 [R1+0x1040], R8 ;  /* 0x0010400801007387 */ /* 0x0001e20000100a00 */
[----:B------:R-:W-:Y:S02]  /*2b500*/  STL.64 [R1+0x1048], R10 ;  /* 0x0010480a01007387 */ /* 0x000fe40000100a00 */
[----:B0-----:R-:W-:Y:S02]  /*2b510*/  IMAD.MOV.U32 R8, RZ, RZ, R26 ;  /* 0x000000ffff087224 */ /* 0x001fe400078e001a */
[----:B------:R-:W3:Y:S01]  /*2b520*/  LDL.LU.64 R26, [R1+0x21d0] ;  /* 0x0021d000011a7983 */ /* 0x000ee20000300a00 */
[----:B------:R-:W3:Y:S02]  /*2b530*/  LDL.LU.64 R24, [R1+0x21c8] ;  /* 0x0021c80001187983 */ /* 0x000ee40000300a00 */
[----:B------:R0:W-:Y:S02]  /*2b540*/  STL.64 [R1+0x2160], R6 ;  /* 0x0021600601007387 */ /* 0x0001e40000100a00 */
[----:B------:R-:W-:Y:S01]  /*2b550*/  STL [R1+0x2158], R5 ;  /* 0x0021580501007387 */ /* 0x000fe20000100800 */
[----:B0-----:R-:W3:Y:S02]  /*2b560*/  LDL.64 R6, [R1+0x88] ;  /* 0x0000880001067983 */ /* 0x001ee40000100a00 */
[----:B---3--:R-:W-:Y:S11]  /*2b570*/  HMMA.16816.F32 R24, R20, R6, R24 ;  /* 0x000000061418723c */ /* 0x008ff60000001818 */
[----:B------:R-:W-:Y:S11]  /*2b580*/  @!UPT UIADD3 URZ, URZ, URZ, URZ ;  /* 0x0000003f3f3ff290 */ /* 0x000ff6000fffe03f */
[----:B------:R-:W-:Y:S01]  /*2b590*/  @!UPT UIADD3 URZ, URZ, URZ, URZ ;  /* 0x0000003f3f3ff290 */ /* 0x000fe2000fffe03f */
[----:B------:R-:W-:Y:S01]  /*2b5a0*/  STL.64 [R1+0xeb0], R24 ;  /* 0x000eb01801007387 */ /* 0x000fe20000100a00 */
[----:B------:R0:W-:Y:S03]  /*2b5b0*/  STL.64 [R1+0xeb8], R26 ;  /* 0x000eb81a01007387 */ /* 0x0001e60000100a00 */
[----:B0-----:R-:W3:Y:S01]  /*2b5c0*/  LDL.LU.64 R26, [R1+0x21c0] ;  /* 0x0021c000011a7983 */ /* 0x001ee20000300a00 */
[----:B------:R-:W3:Y:S02]  /*2b5d0*/  LDL.LU.64 R24, [R1+0x21b8] ;  /* 0x0021b80001187983 */ /* 0x000ee40000300a00 */
[----:B------:R-:W-:Y:S02]  /*2b5e0*/  IMAD.MOV.U32 R16, RZ, RZ, R6 ;  /* 0x000000ffff107224 */ /* 0x000fe400078e0006 */
[----:B------:R-:W-:-:S05]  /*2b5f0*/  IMAD.MOV.U32 R9, RZ, RZ, R7 ;  /* 0x000000ffff097224 */ /* 0x000fca00078e0007 */
[----:B------:R-:W-:Y:S01]  /*2b600*/  STL.64 [R1+0x2188], R8 ;  /* 0x0021880801007387 */ /* 0x000fe20000100a00 */
[----:B--2---:R-:W-:Y:S01]  /*2b610*/  IMAD.MOV.U32 R17, RZ, RZ, R15 ;  /* 0x000000ffff117224 */ /* 0x004fe200078e000f */
[C---:B---3--:R-:W-:Y:S07]  /*2b620*/  HMMA.16816.F32 R4, R20.reuse, R14, R24 ;  /* 0x0000000e1404723c */ /* 0x048fee0000001818 */
[----:B------:R-:W-:Y:S11]  /*2b630*/  IMAD.MOV.U32 R24, RZ, RZ, R14 ;  /* 0x000000ffff187224 */ /* 0x000ff600078e000e */
[----:B------:R-:W-:Y:S05]  /*2b640*/  @!UPT UIADD3 URZ, URZ, URZ, URZ ;  /* 0x0000003f3f3ff290 */ /* 0x000fea000fffe03f */
[----:B------:R0:W-:Y:S01]  /*2b650*/  STL.64 [R1+0xea0], R4 ;  /* 0x000ea00401007387 */ /* 0x0001e20000100a00 */
[----:B------:R1:W-:Y:S02]  /*2b660*/  STL.64 [R1+0xea8], R6 ;  /* 0x000ea80601007387 */ /* 0x0003e40000100a00 */
[----:B------:R2:W-:Y:S02]  /*2b670*/  STL [R1+0x21b0], R24 ;  /* 0x0021b01801007387 */ /* 0x0005e40000100800 */
[----:B------:R-:W3:Y:S01]  /*2b680*/  LDL.LU R12, [R1+0xe40] ;  /* 0x000e4000010c7983 */ /* 0x000ee20000300800 */
[----:B------:R-:W3:Y:S01]  /*2b690*/  LDL.LU R13, [R1+0xe44] ;  /* 0x000e4400010d7983 */ /* 0x000ee20000300800 */
[----:B------:R-:W4:Y:S02]  /*2b6a0*/  LDL.LU R14, [R1+0xe48] ;  /* 0x000e4800010e7983 */ /* 0x000f240000300800 */
[----:B------:R-:W4:Y:S01]  /*2b6b0*/  LDL.LU R15, [R1+0xe4c] ;  /* 0x000e4c00010f7983 */ /* 0x000f220000300800 */
[----:B0-----:R-:W3:Y:S01]  /*2b6c0*/  LDL.LU R4, [R1+0xe50] ;  /* 0x000e500001047983 */ /* 0x001ee20000300800 */
[----:B------:R-:W3:Y:S02]  /*2b6d0*/  LDL.LU R5, [R1+0xe54] ;  /* 0x000e540001057983 */ /* 0x000ee40000300800 */
[----:B-1----:R-:W3:Y:S02]  /*2b6e0*/  LDL.LU R6, [R1+0xe58] ;  /* 0x000e580001067983 */ /* 0x002ee40000300800 */
[----:B------:R-:W3:Y:S01]  /*2b6f0*/  LDL.LU R7, [R1+0xe5c] ;  /* 0x000e5c0001077983 */ /* 0x000ee20000300800 */
[----:B--2---:R-:W2:Y:S01]  /*2b700*/  LDL.LU R24, [R1+0xe90] ;  /* 0x000e900001187983 */ /* 0x004ea20000300800 */
[----:B------:R-:W2:Y:S02]  /*2b710*/  LDL.LU R25, [R1+0xe94] ;  /* 0x000e940001197983 */ /* 0x000ea40000300800 */
[----:B------:R-:W2:Y:S02]  /*2b720*/  LDL.LU R26, [R1+0xe98] ;  /* 0x000e9800011a7983 */ /* 0x000ea40000300800 */
[----:B------:R-:W2:Y:S01]  /*2b730*/  LDL.LU R27, [R1+0xe9c] ;  /* 0x000e9c00011b7983 */ /* 0x000ea20000300800 */
        /* <DEDUP_REMOVED lines=8> */
[----:B0-----:R-:W2:Y:S01]  /*2b7c0*/  LDL.64 R10, [R1+0x68] ;  /* 0x00006800010a7983 */ /* 0x001ea20000100a00 */
[----:B---3--:R0:W-:Y:S02]  /*2b7d0*/  STL.64 [R1+0x2170], R6 ;  /* 0x0021700601007387 */ /* 0x0081e40000100a00 */
[----:B------:R-:W-:Y:S01]  /*2b7e0*/  STL.64 [R1+0x2168], R4 ;  /* 0x0021680401007387 */ /* 0x000fe20000100a00 */
[----:B0-----:R-:W3:Y:S04]  /*2b7f0*/  LDL.64 R6, [R1+0x38] ;  /* 0x0000380001067983 */ /* 0x001ee80000100a00 */
[----:B---3--:R0:W-:Y:S04]  /*2b800*/  STL.64 [R1+0x2180], R6 ;  /* 0x0021800601007387 */ /* 0x0081e80000100a00 */
[----:B0-----:R-:W3:Y:S01]  /*2b810*/  LDL.64 R6, [R1+0x48] ;  /* 0x0000480001067983 */ /* 0x001ee20000100a00 */
[----:B--2---:R-:W-:Y:S03]  /*2b820*/  HMMA.16816.F32 R24, R20, R10, R24 ;  /* 0x0000000a1418723c */ /* 0x004fe60000001818 */
[----:B---3--:R0:W-:Y:S01]  /*2b830*/  STL.64 [R1+0x21a0], R6 ;  /* 0x0021a00601007387 */ /* 0x0081e20000100a00 */
[----:B------:R-:W2:Y:S02]  /*2b840*/  LDL.LU R4, [R1+0xe80] ;  /* 0x000e800001047983 */ /* 0x000ea40000300800 */
[----:B------:R-:W2:Y:S01]  /*2b850*/  LDL.LU R5, [R1+0xe84] ;  /* 0x000e840001057983 */ /* 0x000ea20000300800 */
[----:B0-----:R-:W2:Y:S01]  /*2b860*/  LDL.LU R6, [R1+0xe88] ;  /* 0x000e880001067983 */ /* 0x001ea20000300800 */
[----:B------:R-:W2:Y:S02]  /*2b870*/  LDL.LU R7, [R1+0xe8c] ;  /* 0x000e8c0001077983 */ /* 0x000ea40000300800 */
[----:B----4-:R0:W-:Y:S02]  /*2b880*/  STL.64 [R1+0x2150], R14 ;  /* 0x0021500e01007387 */ /* 0x0101e40000100a00 */
[----:B------:R1:W-:Y:S01]  /*2b890*/  STL.64 [R1+0x2148], R12 ;  /* 0x0021480c01007387 */ /* 0x0003e20000100a00 */
        /* <DEDUP_REMOVED lines=224> */
[----:B------:R-:W-:Y:S11]  /*2c6a0*/  IMAD.MOV.U32 R18, RZ, RZ, R2 ;  /* 0x000000ffff127224 */ /* 0x000ff600078e0002 */
[----:B------:R-:W-:Y:S07]  /*2c6b0*/  @!UPT UIADD3 URZ, URZ, URZ, URZ ;  /* 0x0000003f3f3ff290 */ /* 0x000fee000fffe03f */
[----:B------:R-:W-:Y:S01]  /*2c6c0*/  STL.64 [R1+0x860], R20 ;  /* 0x0008601401007387 */ /* 0x000fe20000100a00 */
[----:B------:R-:W-:Y:S02]  /*2c6d0*/  STL.64 [R1+0x868], R22 ;  /* 0x0008681601007387 */ /* 0x000fe40000100a00 */
[----:B----4-:R-:W0:Y:S04]  /*2c6e0*/  LDSM.16.MT88.4 R20, [R5+0x4100] ;  /* 0x004100000514783b */ /* 0x010e280000004200 */
        /* <DEDUP_REMOVED lines=100> */
[----:B0-----:R-:W4:Y:S01]  /*2cd30*/  LDL.64 R18, [R1+0xb8] ;  /* 0x0000b80001127983 */ /* 0x001f220000100a00 */
[C---:B--2---:R-:W-:Y:S03]  /*2cd40*/  HMMA.16816.F32 R8, R24.reuse, R14, R8 ;  /* 0x0000000e1808723c */ /* 0x044fe60000001808 */
[----:B----4-:R0:W-:Y:S04]  /*2cd50*/  STL.64 [R1+0x1f90], R18 ;  /* 0x001f901201007387 */ /* 0x0101e80000100a00 */
        /* <DEDUP_REMOVED lines=25> */
[----:B------:R-:W-:Y:S01]  /*2cef0*/  STL.64 [R1+0x110], R24 ;  /* 0x0001101801007387 */ /* 0x000fe20000100a00 */
[----:B------:R-:W-:Y:S02]  /*2cf00*/  STL.64 [R1+0x118], R26 ;  /* 0x0001181a01007387 */ /* 0x000fe40000100a00 */
[----:B------:R-:W0:Y:S04]  /*2cf10*/  LDSM.16.MT88.4 R24, [R5+0x4180] ;  /* 0x004180000518783b */ /* 0x000e280000004200 */
[----:B------:R-:W-:Y:S01]  /*2cf20*/  STL.64 [R1+0x1eb0], R6 ;  /* 0x001eb00601007387 */ /* 0x000fe20000100a00 */
[----:B------:R1:W-:Y:S01]  /*2cf30*/  STL [R1+0x1ea8], R5 ;  /* 0x001ea80501007387 */ /* 0x0003e20000100800 */
[----:B------:R-:W3:Y:S03]  /*2cf40*/  LDL.LU R4, [R1+0xd50] ;  /* 0x000d500001047983 */ /* 0x000ee60000300800 */
[----:B-1----:R-:W3:Y:S01]  /*2cf50*/  LDL.LU R5, [R1+0xd54] ;  /* 0x000d540001057983 */ /* 0x002ee20000300800 */
[----:B------:R-:W3:Y:S02]  /*2cf60*/  LDL.LU R6, [R1+0xd58] ;  /* 0x000d580001067983 */ /* 0x000ee40000300800 */
[----:B------:R-:W3:Y:S02]  /*2cf70*/  LDL.LU R7, [R1+0xd5c] ;  /* 0x000d5c0001077983 */ /* 0x000ee40000300800 */
[----:B--2---:R-:W-:Y:S01]  /*2cf80*/  IMAD.MOV.U32 R3, RZ, RZ, R19 ;  /* 0x000000ffff037224 */ /* 0x004fe200078e0013 */
[----:B0-----:R-:W-:Y:S01]  /*2cf90*/  STL.64 [R1+0x1ea0], R26 ;  /* 0x001ea01a01007387 */ /* 0x001fe20000100a00 */
        /* <DEDUP_REMOVED lines=116> */
[----:B------:R-:W-:Y:S01]  /*2d6e0*/  IMAD.MOV.U32 R29, RZ, RZ, R7 ;  /* 0x000000ffff1d7224 */ /* 0x000fe200078e0007 */
[----:B---3--:R-:W-:Y:S01]  /*2d6f0*/  STL.64 [R1+0x1f10], R26 ;  /* 0x001f101a01007387 */ /* 0x008fe20000100a00 */
[----:B--2---:R0:W-:Y:S03]  /*2d700*/  STL.64 [R1+0x1f08], R24 ;  /* 0x001f081801007387 */ /* 0x0041e60000100a00 */
[----:B0-----:R-:W2:Y:S01]  /*2d710*/  LDL.LU R24, [R1+0xcc0] ;  /* 0x000cc00001187983 */ /* 0x001ea20000300800 */
[----:B------:R-:W2:Y:S02]  /*2d720*/  LDL.LU R25, [R1+0xcc4] ;  /* 0x000cc40001197983 */ /* 0x000ea40000300800 */
[----:B------:R-:W2:Y:S02]  /*2d730*/  LDL.LU R26, [R1+0xcc8] ;  /* 0x000cc800011a7983 */ /* 0x000ea40000300800 */
[----:B------:R-:W2:Y:S01]  /*2d740*/  LDL.LU R27, [R1+0xccc] ;  /* 0x000ccc00011b7983 */ /* 0x000ea20000300800 */
[----:B------:R0:W-:Y:S01]  /*2d750*/  STL.64 [R1+0xd00], R8 ;  /* 0x000d000801007387 */ /* 0x0001e20000100a00 */
[----:B------:R1:W-:Y:S03]  /*2d760*/  STL.64 [R1+0xd08], R10 ;  /* 0x000d080a01007387 */ /* 0x0003e60000100a00 */
[----:B0-----:R-:W3:Y:S01]  /*2d770*/  LDL.LU R9, [R1+0x1f60] ;  /* 0x001f600001097983 */ /* 0x001ee20000300800 */
        /* <DEDUP_REMOVED lines=107> */
[----:B------:R-:W3:Y:S04]  /*2de30*/  LDL.LU R11, [R1+0x1eb8] ;  /* 0x001eb800010b7983 */ /* 0x000ee80000300800 */
        /* <DEDUP_REMOVED lines=83> */
[----:B------:R-:W-:-:S02]  /*2e370*/  IMAD.MOV.U32 R18, RZ, RZ, R8 ;  /* 0x000000ffff127224 */ /* 0x000fc400078e0008 */
[----:B------:R0:W-:Y:S01]  /*2e380*/  STL.64 [R1+0x1d70], R10 ;  /* 0x001d700a01007387 */ /* 0x0001e20000100a00 */
[----:B------:R-:W2:Y:S01]  /*2e390*/  LDL.LU R8, [R1+0x510] ;  /* 0x0005100001087983 */ /* 0x000ea20000300800 */
[----:B------:R-:W2:Y:S03]  /*2e3a0*/  LDL.LU R9, [R1+0x514] ;  /* 0x0005140001097983 */ /* 0x000ea60000300800 */
        /* <DEDUP_REMOVED lines=9> */
[----:B----4-:R-:W0:Y:S02]  /*2e440*/  LDSM.16.MT88.4 R20, [R5+0x4200] ;  /* 0x004200000514783b */ /* 0x010e240000004200 */
        /* <DEDUP_REMOVED lines=111> */
[----:B0-----:R-:W2:Y:S04]  /*2eb40*/  LDL.64 R14, [R1+0x98] ;  /* 0x00009800010e7983 */ /* 0x001ea80000100a00 */
[----:B--2---:R0:W-:Y:S04]  /*2eb50*/  STL.64 [R1+0x1d38], R14 ;  /* 0x001d380e01007387 */ /* 0x0041e80000100a00 */
[----:B0-----:R-:W2:Y:S01]  /*2eb60*/  LDL.64 R14, [R1+0xa8] ;  /* 0x0000a800010e7983 */ /* 0x001ea20000100a00 */
[C---:B----4-:R-:W-:Y:S03]  /*2eb70*/  HMMA.16816.F32 R16, R24.reuse, R10, R16 ;  /* 0x0000000a1810723c */ /* 0x050fe60000001810 */
[----:B--2---:R0:W-:Y:S04]  /*2eb80*/  STL.64 [R1+0x1d40], R14 ;  /* 0x001d400e01007387 */ /* 0x0041e80000100a00 */
        /* <DEDUP_REMOVED lines=24> */
[----:B------:R-:W-:Y:S01]  /*2ed10*/  STL.64 [R1+0xf0], R24 ;  /* 0x0000f01801007387 */ /* 0x000fe20000100a00 */
[----:B------:R-:W-:Y:S02]  /*2ed20*/  STL.64 [R1+0xf8], R26 ;  /* 0x0000f81a01007387 */ /* 0x000fe40000100a00 */
[----:B------:R-:W0:Y:S04]  /*2ed30*/  LDSM.16.MT88.4 R24, [R5+0x4280] ;  /* 0x004280000518783b */ /* 0x000e280000004200 */
[----:B------:R-:W-:Y:S01]  /*2ed40*/  STL.64 [R1+0x1c60], R6 ;  /* 0x001c600601007387 */ /* 0x000fe20000100a00 */
[----:B------:R1:W-:Y:S01]  /*2ed50*/  STL [R1+0x1c58], R5 ;  /* 0x001c580501007387 */ /* 0x0003e20000100800 */
[----:B------:R-:W4:Y:S03]  /*2ed60*/  LDL.LU R4, [R1+0xb70] ;  /* 0x000b700001047983 */ /* 0x000f260000300800 */
[----:B-1----:R-:W4:Y:S01]  /*2ed70*/  LDL.LU R5, [R1+0xb74] ;  /* 0x000b740001057983 */ /* 0x002f220000300800 */
[----:B------:R-:W4:Y:S02]  /*2ed80*/  LDL.LU R6, [R1+0xb78] ;  /* 0x000b780001067983 */ /* 0x000f240000300800 */
[----:B------:R-:W4:Y:S02]  /*2ed90*/  LDL.LU R7, [R1+0xb7c] ;  /* 0x000b7c0001077983 */ /* 0x000f240000300800 */
[----:B------:R-:W-:-:S02]  /*2eda0*/  IMAD.MOV.U32 R2, RZ, RZ, R14 ;  /* 0x000000ffff027224 */ /* 0x000fc400078e000e */
[----:B------:R-:W-:Y:S01]  /*2edb0*/  IMAD.MOV.U32 R0, RZ, RZ, R15 ;  /* 0x000000ffff007224 */ /* 0x000fe200078e000f */
[----:B0-----:R-:W-:Y:S01]  /*2edc0*/  STL.64 [R1+0x1c50], R26 ;  /* 0x001c501a01007387 */ /* 0x001fe20000100a00 */
        /* <DEDUP_REMOVED lines=219> */
[----:B------:R0:W-:Y:S02]  /*2fb80*/  STL.64 [R1+0x1ba0], R18 ;  /* 0x001ba01201007387 */ /* 0x0001e40000100a00 */
[----:B0-----:R-:W-:Y:S02]  /*2fb90*/  IMAD.MOV.U32 R18, RZ, RZ, R26 ;  /* 0x000000ffff127224 */ /* 0x001fe400078e001a */
        /* <DEDUP_REMOVED lines=56> */
[----:B------:R-:W3:Y:S01]  /*2ff20*/  LDL.LU R15, [R1+0x3ac] ;  /* 0x0003ac00010f7983 */ /* 0x000ee20000300800 */
[----:B------:R-:W2:Y:S01]  /*2ff30*/  LDL.LU R24, [R1+0x4e0] ;  /* 0x0004e00001187983 */ /* 0x000ea20000300800 */
        /* <DEDUP_REMOVED lines=45> */
[----:B----4-:R-:W-:Y:S01]  /*30210*/  LDSM.16.MT88.4 R20, [R5+0x4300] ;  /* 0x004300000514783b */ /* 0x010fe20000004200 */
[C---:B--2---:R-:W-:Y:S01]  /*30220*/  HMMA.16816.F32 R16, R24.reuse, R18, R12 ;  /* 0x000000121810723c */ /* 0x044fe2000000180c */
[----:B------:R-:W2:Y:S02]  /*30230*/  LDL.LU.64 R14, [R1+0x1c40] ;  /* 0x001c4000010e7983 */ /* 0x000ea40000300a00 */
        /* <DEDUP_REMOVED lines=40> */
[----:B------:R-:W-:Y:S02]  /*304c0*/  IMAD.MOV.U32 R4, RZ, RZ, R24 ;  /* 0x000000ffff047224 */ /* 0x000fe400078e0018 */
[----:B------:R-:W-:Y:S02]  /*304d0*/  IMAD.MOV.U32 R3, RZ, RZ, R25 ;  /* 0x000000ffff037224 */ /* 0x000fe400078e0019 */
[----:B------:R-:W-:Y:S02]  /*304e0*/  IMAD.MOV.U32 R2, RZ, RZ, R26 ;  /* 0x000000ffff027224 */ /* 0x000fe400078e001a */
[----:B------:R-:W-:Y:S01]  /*304f0*/  IMAD.MOV.U32 R0, RZ, RZ, R27 ;  /* 0x000000ffff007224 */ /* 0x000fe200078e001b */
[----:B--2---:R-:W-:Y:S01]  /*30500*/  HMMA.16816.F32 R16, R24, R18, R12 ;  /* 0x000000121810723c */ /* 0x004fe2000000180c */
[----:B------:R-:W2:Y:S01]  /*30510*/  LDL.LU.64 R14, [R1+0x1bb0] ;  /* 0x001bb000010e7983 */ /* 0x000ea20000300a00 */
[----:B------:R-:W2:Y:S03]  /*30520*/  LDL.LU.64 R12, [R1+0x1ba8] ;  /* 0x001ba800010c7983 */ /* 0x000ea60000300a00 */
[----:B------:R-:W0:Y:S11]  /*30530*/  LDSM.16.MT88.4 R24, [R5+0x4380] ;  /* 0x004380000518783b */ /* 0x000e360000004200 */
[----:B------:R-:W-:Y:S07]  /*30540*/  @!UPT UIADD3 URZ, URZ, URZ, URZ ;  /* 0x0000003f3f3ff290 */ /* 0x000fee000fffe03f */
[----:B------:R-:W-:Y:S01]  /*30550*/  STL.64 [R1+0x380], R16 ;  /* 0x0003801001007387 */ /* 0x000fe20000100a00 */
[----:B------:R1:W-:Y:S03]  /*30560*/  STL.64 [R1+0x388], R18 ;  /* 0x0003881201007387 */ /* 0x0003e60000100a00 */
[----:B-1----:R-:W2:Y:S04]  /*30570*/  LDL.LU.64 R18, [R1+0x1ba0] ;  /* 0x001ba00001127983 */ /* 0x002ea80000300a00 */
[----:B0-----:R0:W-:Y:S01]  /*30580*/  STL.64 [R1+0x1a08], R26 ;  /* 0x001a081a01007387 */ /* 0x0011e20000100a00 */
[----:B------:R1:W-:Y:S02]  /*30590*/  STL.64 [R1+0x1a00], R24 ;  /* 0x001a001801007387 */ /* 0x0003e40000100a00 */
[----:B0-----:R-:W-:-:S02]  /*305a0*/  IMAD.MOV.U32 R26, RZ, RZ, R2 ;  /* 0x000000ffff1a7224 */ /* 0x001fc400078e0002 */
[----:B-1----:R-:W-:Y:S02]  /*305b0*/  IMAD.MOV.U32 R24, RZ, RZ, R4 ;  /* 0x000000ffff187224 */ /* 0x002fe400078e0004 */
[----:B------:R-:W-:Y:S02]  /*305c0*/  IMAD.MOV.U32 R25, RZ, RZ, R3 ;  /* 0x000000ffff197224 */ /* 0x000fe400078e0003 */
[----:B------:R-:W-:-:S07]  /*305d0*/  IMAD.MOV.U32 R27, RZ, RZ, R0 ;  /* 0x000000ffff1b7224 */ /* 0x000fce00078e0000 */
        /* <DEDUP_REMOVED lines=42> */
[----:B------:R-:W3:Y:S02]  /*30880*/  LDL.LU R16, [R1+0x10c0] ;  /* 0x0010c00001107983 */ /* 0x000ee40000300800 */
[----:B------:R-:W3:Y:S01]  /*30890*/  LDL.LU R17, [R1+0x10c4] ;  /* 0x0010c40001117983 */ /* 0x000ee20000300800 */
[----:B0-----:R-:W3:Y:S01]  /*308a0*/  LDL.LU R18, [R1+0x10c8] ;  /* 0x0010c80001127983 */ /* 0x001ee20000300800 */
        /* <DEDUP_REMOVED lines=8> */
[----:B------:R-:W2:Y:S02]  /*30930*/  LDL.LU R12, [R1+0x300] ;  /* 0x00030000010c7983 */ /* 0x000ea40000300800 */
[----:B------:R-:W2:Y:S01]  /*30940*/  LDL.LU R13, [R1+0x304] ;  /* 0x00030400010d7983 */ /* 0x000ea20000300800 */
[----:B0-----:R-:W2:Y:S01]  /*30950*/  LDL.LU R14, [R1+0x308] ;  /* 0x00030800010e7983 */ /* 0x001ea20000300800 */
[----:B------:R-:W2:Y:S02]  /*30960*/  LDL.LU R15, [R1+0x30c] ;  /* 0x00030c00010f7983 */ /* 0x000ea40000300800 */
[C---:B--2---:R-:W-:Y:S01]  /*30970*/  HMMA.16816.F32 R12, R24.reuse, R10, R12 ;  /* 0x0000000a180c723c */ /* 0x044fe2000000180c */
[----:B------:R-:W-:Y:S01]  /*30980*/  STL [R1+0x1a30], R10 ;  /* 0x001a300a01007387 */ /* 0x000fe20000100800 */
[----:B------:R-:W-:Y:S11]  /*30990*/  STL [R1+0x1a2c], R11 ;  /* 0x001a2c0b01007387 */ /* 0x000ff60000100800 */
[----:B------:R-:W-:Y:S10]  /*309a0*/  @!UPT UIADD3 URZ, URZ, URZ, URZ ;  /* 0x0000003f3f3ff290 */ /* 0x000ff4000fffe03f */
[----:B------:R-:W-:Y:S01]  /*309b0*/  STL.64 [R1+0x300], R12 ;  /* 0x0003000c01007387 */ /* 0x000fe20000100a00 */
[----:B------:R3:W-:Y:S02]  /*309c0*/  STL.64 [R1+0x308], R14 ;  /* 0x0003080e01007387 */ /* 0x0007e40000100a00 */
[----:B------:R-:W2:Y:S01]  /*309d0*/  LDL.LU R8, [R1+0x9a0] ;  /* 0x0009a00001087983 */ /* 0x000ea20000300800 */
[----:B---3--:R-:W-:Y:S11]  /*309e0*/  HMMA.16816.F32 R12, R24, R6, R16 ;  /* 0x00000006180c723c */ /* 0x008ff60000001810 */
[----:B------:R-:W-:Y:S11]  /*309f0*/  @!UPT UIADD3 URZ, URZ, URZ, URZ ;  /* 0x0000003f3f3ff290 */ /* 0x000ff6000fffe03f */
[----:B------:R-:W-:Y:S01]  /*30a00*/  @!UPT UIADD3 URZ, URZ, URZ, URZ ;  /* 0x0000003f3f3ff290 */ /* 0x000fe2000fffe03f */
[----:B------:R-:W-:Y:S01]  /*30a10*/  STL.64 [R1], R12 ;  /* 0x0000000c01007387 */ /* 0x000fe20000100a00 */
[----:B------:R-:W-:Y:S02]  /*30a20*/  STL.64 [R1+0x8], R14 ;  /* 0x0000080e01007387 */ /* 0x000fe40000100a00 */
[----:B------:R-:W2:Y:S02]  /*30a30*/  LDL.LU R9, [R1+0x9a4] ;  /* 0x0009a40001097983 */ /* 0x000ea40000300800 */
[----:B------:R-:W2:Y:S01]  /*30a40*/  LDL.LU R10, [R1+0x9a8] ;  /* 0x0009a800010a7983 */ /* 0x000ea20000300800 */
[----:B------:R-:W2:Y:S01]  /*30a50*/  LDL.LU R11, [R1+0x9ac] ;  /* 0x0009ac00010b7983 */ /* 0x000ea20000300800 */
[----:B------:R0:W-:Y:S02]  /*30a60*/  STL.64 [R1+0x1ac0], R6 ;  /* 0x001ac00601007387 */ /* 0x0001e40000100a00 */
[----:B------:R-:W3:Y:S02]  /*30a70*/  LDL.LU R4, [R1+0x940] ;  /* 0x0009400001047983 */ /* 0x000ee40000300800 */
[----:B------:R-:W3:Y:S01]  /*30a80*/  LDL.LU R5, [R1+0x944] ;  /* 0x0009440001057983 */ /* 0x000ee20000300800 */
[----:B0-----:R-:W4:Y:S01]  /*30a90*/  LDL.LU R6, [R1+0x948] ;  /* 0x0009480001067983 */ /* 0x001f220000300800 */
[----:B------:R-:W4:Y:S02]  /*30aa0*/  LDL.LU R7, [R1+0x94c] ;  /* 0x00094c0001077983 */ /* 0x000f240000300800 */
[----:B------:R-:W2:Y:S02]  /*30ab0*/  LDL.LU R24, [R1+0x990] ;  /* 0x0009900001187983 */ /* 0x000ea40000300800 */
[----:B------:R-:W2:Y:S01]  /*30ac0*/  LDL.LU R25, [R1+0x994] ;  /* 0x0009940001197983 */ /* 0x000ea20000300800 */
[----:B------:R-:W2:Y:S01]  /*30ad0*/  LDL.LU R26, [R1+0x998] ;  /* 0x00099800011a7983 */ /* 0x000ea20000300800 */
[----:B------:R-:W2:Y:S03]  /*30ae0*/  LDL.LU R27, [R1+0x99c] ;  /* 0x00099c00011b7983 */ /* 0x000ea60000300800 */
[----:B--2---:R0:W-:Y:S01]  /*30af0*/  STL.64 [R1+0x1b10], R26 ;  /* 0x001b101a01007387 */ /* 0x0041e20000100a00 */
[----:B------:R-:W-:Y:S03]  /*30b00*/  STL.64 [R1+0x1b08], R24 ;  /* 0x001b081801007387 */ /* 0x000fe60000100a00 */
[----:B0-----:R-:W2:Y:S01]  /*30b10*/  LDL.LU.64 R26, [R1+0xc8] ;  /* 0x0000c800011a7983 */ /* 0x001ea20000300a00 */
[----:B------:R-:W2:Y:S03]  /*30b20*/  LDL.LU.64 R14, [R1+0xa8] ;  /* 0x0000a800010e7983 */ /* 0x000ea60000300a00 */
[----:B--2---:R0:W-:Y:S04]  /*30b30*/  STL.64 [R1+0x1b00], R14 ;  /* 0x001b000e01007387 */ /* 0x0041e80000100a00 */
[----:B0-----:R-:W2:Y:S01]  /*30b40*/  LDL.LU.64 R14, [R1+0xb8] ;  /* 0x0000b800010e7983 */ /* 0x001ea20000300a00 */
[----:B----4-:R0:W-:Y:S02]  /*30b50*/  STL.64 [R1+0x1ad0], R6 ;  /* 0x001ad00601007387 */ /* 0x0101e40000100a00 */
[----:B---3--:R-:W-:Y:S01]  /*30b60*/  STL.64 [R1+0x1ac8], R4 ;  /* 0x001ac80401007387 */ /* 0x008fe20000100a00 */
[----:B0-----:R-:W3:Y:S04]  /*30b70*/  LDL.LU.64 R6, [R1+0x78] ;  /* 0x0000780001067983 */ /* 0x001ee80000300a00 */
[----:B---3--:R0:W-:Y:S04]  /*30b80*/  STL.64 [R1+0x1ad8], R6 ;  /* 0x001ad80601007387 */ /* 0x0081e80000100a00 */
[----:B0-----:R-:W3:Y:S04]  /*30b90*/  LDL.LU.64 R6, [R1+0x88] ;  /* 0x0000880001067983 */ /* 0x001ee80000300a00 */
[----:B---3--:R0:W-:Y:S04]  /*30ba0*/  STL.64 [R1+0x1ae8], R6 ;  /* 0x001ae80601007387 */ /* 0x0081e80000100a00 */
[----:B0-----:R-:W3:Y:S01]  /*30bb0*/  LDL.LU.64 R6, [R1+0x98] ;  /* 0x0000980001067983 */ /* 0x001ee20000300a00 */
[----:B------:R-:W4:Y:S01]  /*30bc0*/  LDL.LU.64 R18, [R1+0x68] ;  /* 0x0000680001127983 */ /* 0x000f220000300a00 */
[----:B------:R-:W-:Y:S02]  /*30bd0*/  HMMA.16816.F32 R8, R20, R26, R8 ;  /* 0x0000001a1408723c */ /* 0x000fe40000001808 */
[----:B----4-:R0:W-:Y:S01]  /*30be0*/  STL.64 [R1+0x1ae0], R18 ;  /* 0x001ae01201007387 */ /* 0x0101e20000100a00 */
[----:B------:R-:W4:Y:S02]  /*30bf0*/  LDL.LU R16, [R1+0x960] ;  /* 0x0009600001107983 */ /* 0x000f240000300800 */
[----:B------:R-:W4:Y:S01]  /*30c00*/  LDL.LU R17, [R1+0x964] ;  /* 0x0009640001117983 */ /* 0x000f220000300800 */
[----:B0-----:R-:W2:Y:S01]  /*30c10*/  LDL.LU R18, [R1+0x968] ;  /* 0x0009680001127983 */ /* 0x001ea20000300800 */
[----:B------:R-:W2:Y:S03]  /*30c20*/  LDL.LU R19, [R1+0x96c] ;  /* 0x00096c0001137983 */ /* 0x000ea60000300800 */
[----:B--2---:R-:W-:Y:S01]  /*30c30*/  STL.64 [R1+0x1af8], R18 ;  /* 0x001af81201007387 */ /* 0x004fe20000100a00 */
[----:B----4-:R0:W-:Y:S03]  /*30c40*/  STL.64 [R1+0x1af0], R16 ;  /* 0x001af01001007387 */ /* 0x0101e60000100a00 */
[----:B0-----:R-:W3:Y:S01]  /*30c50*/  LDL.LU R16, [R1+0x970] ;  /* 0x0009700001107983 */ /* 0x001ee20000300800 */
[----:B------:R-:W3:Y:S02]  /*30c60*/  LDL.LU R17, [R1+0x974] ;  /* 0x0009740001117983 */ /* 0x000ee40000300800 */
[----:B------:R-:W3:Y:S02]  /*30c70*/  LDL.LU R18, [R1+0x978] ;  /* 0x0009780001127983 */ /* 0x000ee40000300800 */
[----:B------:R-:W3:Y:S04]  /*30c80*/  LDL.LU R19, [R1+0x97c] ;  /* 0x00097c0001137983 */ /* 0x000ee80000300800 */
[----:B------:R0:W-:Y:S01]  /*30c90*/  STL.64 [R1+0x9a0], R8 ;  /* 0x0009a00801007387 */ /* 0x0001e20000100a00 */
[----:B------:R-:W-:Y:S02]  /*30ca0*/  STL.64 [R1+0x9a8], R10 ;  /* 0x0009a80a01007387 */ /* 0x000fe40000100a00 */
[----:B0-----:R-:W-:-:S02]  /*30cb0*/  IMAD.MOV.U32 R9, RZ, RZ, R26 ;  /* 0x000000ffff097224 */ /* 0x001fc400078e001a */
[----:B------:R-:W-:Y:S02]  /*30cc0*/  IMAD.MOV.U32 R8, RZ, RZ, R27 ;  /* 0x000000ffff087224 */ /* 0x000fe400078e001b */
[----:B------:R-:W2:Y:S01]  /*30cd0*/  LDL.LU.64 R26, [R1+0x1b10] ;  /* 0x001b1000011a7983 */ /* 0x000ea20000300a00 */
[----:B------:R-:W2:Y:S02]  /*30ce0*/  LDL.LU.64 R24, [R1+0x1b08] ;  /* 0x001b080001187983 */ /* 0x000ea40000300a00 */
[----:B------:R0:W-:Y:S02]  /*30cf0*/  STL [R1+0x1a38], R8 ;  /* 0x001a380801007387 */ /* 0x0001e40000100800 */
[----:B------:R1:W-:Y:S01]  /*30d00*/  STL [R1+0x1a34], R9 ;  /* 0x001a340901007387 */ /* 0x0003e20000100800 */
[----:B0-----:R-:W4:Y:S01]  /*30d10*/  LDL.LU R8, [R1+0x950] ;  /* 0x0009500001087983 */ /* 0x001f220000300800 */
[----:B-1----:R-:W4:Y:S02]  /*30d20*/  LDL.LU R9, [R1+0x954] ;  /* 0x0009540001097983 */ /* 0x002f240000300800 */
[----:B------:R-:W4:Y:S02]  /*30d30*/  LDL.LU R10, [R1+0x958] ;  /* 0x00095800010a7983 */ /* 0x000f240000300800 */
[----:B------:R-:W4:Y:S01]  /*30d40*/  LDL.LU R11, [R1+0x95c] ;  /* 0x00095c00010b7983 */ /* 0x000f220000300800 */
[C---:B--2---:R-:W-:Y:S11]  /*30d50*/  HMMA.16816.F32 R24, R20.reuse, R14, R24 ;  /* 0x0000000e1418723c */ /* 0x044ff60000001818 */
[----:B------:R-:W-:Y:S11]  /*30d60*/  @!UPT UIADD3 URZ, URZ, URZ, URZ ;  /* 0x0000003f3f3ff290 */ /* 0x000ff6000fffe03f */
[----:B------:R-:W-:Y:S01]  /*30d70*/  @!UPT UIADD3 URZ, URZ, URZ, URZ ;  /* 0x0000003f3f3ff290 */ /* 0x000fe2000fffe03f */
[----:B------:R0:W-:Y:S01]  /*30d80*/  STL.64 [R1+0x990], R24 ;  /* 0x0009901801007387 */ /* 0x0001e20000100a00 */
[----:B------:R-:W-:Y:S02]  /*30d90*/  STL.64 [R1+0x998], R26 ;  /* 0x0009981a01007387 */ /* 0x000fe40000100a00 */
[----:B0-----:R-:W-:Y:S02]  /*30da0*/  IMAD.MOV.U32 R24, RZ, RZ, R15 ;  /* 0x000000ffff187224 */ /* 0x001fe400078e000f */
[----:B------:R-:W-:Y:S02]  /*30db0*/  IMAD.MOV.U32 R25, RZ, RZ, R14 ;  /* 0x000000ffff197224 */ /* 0x000fe400078e000e */
[----:B------:R-:W2:Y:S01]  /*30dc0*/  LDL.LU.64 R14, [R1+0x1b00] ;  /* 0x001b0000010e7983 */ /* 0x000ea20000300a00 */
[----:B------:R0:W-:Y:S02]  /*30dd0*/  STL [R1+0x1a40], R24 ;  /* 0x001a401801007387 */ /* 0x0001e40000100800 */
[----:B------:R1:W-:Y:S01]  /*30de0*/  STL [R1+0x1a3c], R25 ;  /* 0x001a3c1901007387 */ /* 0x0003e20000100800 */
[----:B0-----:R-:W2:Y:S01]  /*30df0*/  LDL.LU R24, [R1+0x980] ;  /* 0x0009800001187983 */ /* 0x001ea20000300800 */
[----:B-1----:R-:W2:Y:S02]  /*30e00*/  LDL.LU R25, [R1+0x984] ;  /* 0x0009840001197983 */ /* 0x002ea40000300800 */
[----:B------:R-:W2:Y:S02]  /*30e10*/  LDL.LU R26, [R1+0x988] ;  /* 0x00098800011a7983 */ /* 0x000ea40000300800 */
[----:B------:R-:W2:Y:S01]  /*30e20*/  LDL.LU R27, [R1+0x98c] ;  /* 0x00098c00011b7983 */ /* 0x000ea20000300800 */
[----:B---3--:R-:W-:Y:S01]  /*30e30*/  HMMA.16816.F32 R16, R20, R6, R16 ;  /* 0x000000061410723c */ /* 0x008fe20000001810 */
[----:B------:R-:W-:-:S02]  /*30e40*/  IMAD.MOV.U32 R3, RZ, RZ, R6 ;  /* 0x000000ffff037224 */ /* 0x000fc400078e0006 */
[----:B------:R-:W-:-:S05]  /*30e50*/  IMAD.MOV.U32 R29, RZ, RZ, R7 ;  /* 0x000000ffff1d7224 */ /* 0x000fca00078e0007 */
[C---:B--2---:R-:W-:Y:S11]  /*30e60*/  HMMA.16816.F32 R24, R20.reuse, R14, R24 ;  /* 0x0000000e1418723c */ /* 0x044ff60000001818 */
[----:B------:R-:W-:Y:S11]  /*30e70*/  @!UPT UIADD3 URZ, URZ, URZ, URZ ;  /* 0x0000003f3f3ff290 */ /* 0x000ff6000fffe03f */
[----:B------:R-:W-:Y:S01]  /*30e80*/  @!UPT UIADD3 URZ, URZ, URZ, URZ ;  /* 0x0000003f3f3ff290 */ /* 0x000fe2000fffe03f */
[----:B------:R-:W-:Y:S01]  /*30e90*/  STL.64 [R1+0x980], R24 ;  /* 0x0009801801007387 */ /* 0x000fe20000100a00 */
[----:B------:R0:W-:Y:S02]  /*30ea0*/  STL.64 [R1+0x988], R26 ;  /* 0x0009881a01007387 */ /* 0x0001e40000100a00 */
[----:B0-----:R-:W-:Y:S02]  /*30eb0*/  IMAD.MOV.U32 R26, RZ, RZ, R15 ;  /* 0x000000ffff1a7224 */ /* 0x001fe400078e000f */
[----:B------:R-:W-:Y:S02]  /*30ec0*/  IMAD.MOV.U32 R27, RZ, RZ, R14 ;  /* 0x000000ffff1b7224 */ /* 0x000fe400078e000e */
[----:B------:R-:W2:Y:S01]  /*30ed0*/  LDL.LU.64 R14, [R1+0x58] ;  /* 0x00005800010e7983 */ /* 0x000ea20000300a00 */
[----:B------:R0:W-:Y:S02]  /*30ee0*/  STL [R1+0x1a48], R26 ;  /* 0x001a481a01007387 */ /* 0x0001e40000100800 */
[----:B------:R1:W-:Y:S02]  /*30ef0*/  STL [R1+0x1a44], R27 ;  /* 0x001a441b01007387 */ /* 0x0003e40000100800 */
[----:B------:R-:W2:Y:S01]  /*30f00*/  LDL.LU R24, [R1+0x930] ;  /* 0x0009300001187983 */ /* 0x000ea20000300800 */
[----:B------:R-:W2:Y:S04]  /*30f10*/  LDL.LU R25, [R1+0x934] ;  /* 0x0009340001197983 */ /* 0x000ea80000300800 */
[----:B0-----:R-:W2:Y:S01]  /*30f20*/  LDL.LU R26, [R1+0x938] ;  /* 0x00093800011a7983 */ /* 0x001ea20000300800 */
[----:B-1----:R-:W2:Y:S02]  /*30f30*/  LDL.LU R27, [R1+0x93c] ;  /* 0x00093c00011b7983 */ /* 0x002ea40000300800 */
[----:B------:R-:W-:Y:S02]  /*30f40*/  STL.64 [R1+0x970], R16 ;  /* 0x0009701001007387 */ /* 0x000fe40000100a00 */
[----:B------:R0:W-:Y:S02]  /*30f50*/  STL.64 [R1+0x978], R18 ;  /* 0x0009781201007387 */ /* 0x0001e40000100a00 */
[----:B0-----:R-:W3:Y:S01]  /*30f60*/  LDL.LU.64 R18, [R1+0x1af8] ;  /* 0x001af80001127983 */ /* 0x001ee20000300a00 */
[----:B------:R-:W3:Y:S02]  /*30f70*/  LDL.LU.64 R16, [R1+0x1af0] ;  /* 0x001af00001107983 */ /* 0x000ee40000300a00 */
[----:B------:R-:W3:Y:S02]  /*30f80*/  LDL.LU.64 R6, [R1+0x1ae8] ;  /* 0x001ae80001067983 */ /* 0x000ee40000300a00 */
[----:B------:R-:W-:Y:S01]  /*30f90*/  STL [R1+0x1a50], R29 ;  /* 0x001a501d01007387 */ /* 0x000fe20000100800 */
[----:B------:R-:W-:Y:S01]  /*30fa0*/  STL [R1+0x1a4c], R3 ;  /* 0x001a4c0301007387 */ /* 0x000fe20000100800 */
[----:B---3--:R-:W-:Y:S01]  /*30fb0*/  HMMA.16816.F32 R16, R20, R6, R16 ;  /* 0x000000061410723c */ /* 0x008fe20000001810 */
[----:B------:R-:W-:-:S02]  /*30fc0*/  IMAD.MOV.U32 R0, RZ, RZ, R6 ;  /* 0x000000ffff007224 */ /* 0x000fc400078e0006 */
[----:B------:R-:W-:Y:S11]  /*30fd0*/  IMAD.MOV.U32 R2, RZ, RZ, R7 ;  /* 0x000000ffff027224 */ /* 0x000ff600078e0007 */
[----:B------:R-:W-:Y:S09]  /*30fe0*/  @!UPT UIADD3 URZ, URZ, URZ, URZ ;  /* 0x0000003f3f3ff290 */ /* 0x000ff2000fffe03f */
[----:B------:R-:W-:Y:S01]  /*30ff0*/  STL.64 [R1+0x960], R16 ;  /* 0x0009601001007387 */ /* 0x000fe20000100a00 */
[----:B------:R0:W-:Y:S03]  /*31000*/  STL.64 [R1+0x968], R18 ;  /* 0x0009681201007387 */ /* 0x0001e60000100a00 */
[----:B0-----:R-:W3:Y:S01]  /*31010*/  LDL.LU.64 R18, [R1+0x1ae0] ;  /* 0x001ae00001127983 */ /* 0x001ee20000300a00 */
[----:B------:R-:W4:Y:S02]  /*31020*/  LDL.LU.64 R6, [R1+0x1ad8] ;  /* 0x001ad80001067983 */ /* 0x000f240000300a00 */
[----:B----4-:R-:W-:Y:S11]  /*31030*/  HMMA.16816.F32 R8, R20, R6, R8 ;  /* 0x000000061408723c */ /* 0x010ff60000001808 */
[----:B------:R-:W-:Y:S11]  /*31040*/  @!UPT UIADD3 URZ, URZ, URZ, URZ ;  /* 0x0000003f3f3ff290 */ /* 0x000ff6000fffe03f */
[----:B------:R-:W-:Y:S01]  /*31050*/  @!UPT UIADD3 URZ, URZ, URZ, URZ ;  /* 0x0000003f3f3ff290 */ /* 0x000fe2000fffe03f */
[----:B------:R-:W-:Y:S01]  /*31060*/  STL.64 [R1+0x950], R8 ;  /* 0x0009500801007387 */ /* 0x000fe20000100a00 */
[----:B------:R0:W-:Y:S02]  /*31070*/  STL.64 [R1+0x958], R10 ;  /* 0x0009580a01007387 */ /* 0x0001e40000100a00 */
[----:B0-----:R-:W-:Y:S02]  /*31080*/  IMAD.MOV.U32 R10, RZ, RZ, R6 ;  /* 0x000000ffff0a7224 */ /* 0x001fe400078e0006 */
[----:B------:R-:W-:Y:S02]  /*31090*/  IMAD.MOV.U32 R11, RZ, RZ, R7 ;  /* 0x000000ffff0b7224 */ /* 0x000fe400078e0007 */
[----:B------:R-:W4:Y:S01]  /*310a0*/  LDL.LU.64 R6, [R1+0x1ad0] ;  /* 0x001ad00001067983 */ /* 0x000f220000300a00 */
[----:B------:R-:W4:Y:S02]  /*310b0*/  LDL.LU.64 R4, [R1+0x1ac8] ;  /* 0x001ac80001047983 */ /* 0x000f240000300a00 */
[----:B---3--:R-:W-:-:S02]  /*310c0*/  IMAD.MOV.U32 R8, RZ, RZ, R18 ;  /* 0x000000ffff087224 */ /* 0x008fc400078e0012 */
[----:B------:R-:W-:Y:S01]  /*310d0*/  IMAD.MOV.U32 R9, RZ, RZ, R19 ;  /* 0x000000ffff097224 */ /* 0x000fe200078e0013 */
[C---:B----4-:R-:W-:Y:S11]  /*310e0*/  HMMA.16816.F32 R4, R20.reuse, R18, R4 ;  /* 0x000000121404723c */ /* 0x050ff60000001804 */
[----:B------:R-:W-:Y:S11]  /*310f0*/  @!UPT UIADD3 URZ, URZ, URZ, URZ ;  /* 0x0000003f3f3ff290 */ /* 0x000ff6000fffe03f */
[----:B------:R-:W-:Y:S01]  /*31100*/  @!UPT UIADD3 URZ, URZ, URZ, URZ ;  /* 0x0000003f3f3ff290 */ /* 0x000fe2000fffe03f */
[----:B------:R-:W-:Y:S01]  /*31110*/  STL.64 [R1+0x940], R4 ;  /* 0x0009400401007387 */ /* 0x000fe20000100a00 */
[----:B------:R0:W-:Y:S03]  /*31120*/  STL.64 [R1+0x948], R6 ;  /* 0x0009480601007387 */ /* 0x0001e60000100a00 */
[----:B0-----:R-:W3:Y:S01]  /*31130*/  LDL.LU.64 R6, [R1+0x1ac0] ;  /* 0x001ac00001067983 */ /* 0x001ee20000300a00 */
[----:B------:R-:W-:Y:S02]  /*31140*/  STL.64 [R1+0x1a60], R10 ;  /* 0x001a600a01007387 */ /* 0x000fe40000100a00 */
[----:B------:R0:W-:Y:S02]  /*31150*/  STL.64 [R1+0x1a58], R8 ;  /* 0x001a580801007387 */ /* 0x0001e40000100a00 */
[----:B0-----:R-:W4:Y:S01]  /*31160*/  LDL.LU R8, [R1+0x8e0] ;  /* 0x0008e00001087983 */ /* 0x001f220000300800 */
[----:B------:R-:W4:Y:S02]  /*31170*/  LDL.LU R9, [R1+0x8e4] ;  /* 0x0008e40001097983 */ /* 0x000f240000300800 */
[----:B------:R-:W2:Y:S02]  /*31180*/  LDL.LU R10, [R1+0x8e8] ;  /* 0x0008e800010a7983 */ /* 0x000ea40000300800 */
[----:B------:R-:W2:Y:S01]  /*31190*/  LDL.LU R11, [R1+0x8ec] ;  /* 0x0008ec00010b7983 */ /* 0x000ea20000300800 */
[----:B------:R-:W3:Y:S04]  /*311a0*/  LDL.LU.64 R18, [R1+0x48] ;  /* 0x0000480001127983 */ /* 0x000ee80000300a00 */
[----:B--2---:R0:W-:Y:S01]  /*311b0*/  STL.64 [R1+0x1a70], R10 ;  /* 0x001a700a01007387 */ /* 0x0041e20000100a00 */
[----:B----4-:R-:W-:Y:S03]  /*311c0*/  STL.64 [R1+0x1a68], R8 ;  /* 0x001a680801007387 */ /* 0x010fe60000100a00 */
[----:B0-----:R-:W2:Y:S01]  /*311d0*/  LDL.LU.64 R10, [R1+0x18] ;  /* 0x00001800010a7983 */ /* 0x001ea20000300a00 */
[----:B------:R-:W-:Y:S03]  /*311e0*/  HMMA.16816.F32 R24, R20, R14, R24 ;  /* 0x0000000e1418723c */ /* 0x000fe60000001818 */
[----:B--2---:R0:W-:Y:S04]  /*311f0*/  STL.64 [R1+0x1a88], R10 ;  /* 0x001a880a01007387 */ /* 0x0041e80000100a00 */
[----:B0-----:R-:W2:Y:S04]  /*31200*/  LDL.LU.64 R10, [R1+0x28] ;  /* 0x00002800010a7983 */ /* 0x001ea80000300a00 */
[----:B--2---:R0:W-:Y:S04]  /*31210*/  STL.64 [R1+0x1a98], R10 ;  /* 0x001a980a01007387 */ /* 0x0041e80000100a00 */
[----:B0-----:R-:W2:Y:S08]  /*31220*/  LDL.LU.64 R10, [R1+0x38] ;  /* 0x00003800010a7983 */ /* 0x001eb00000300a00 */
[----:B------:R0:W-:Y:S02]  /*31230*/  STL.64 [R1+0x930], R24 ;  /* 0x0009301801007387 */ /* 0x0001e40000100a00 */
[----:B------:R-:W-:Y:S02]  /*31240*/  STL.64 [R1+0x938], R26 ;  /* 0x0009381a01007387 */ /* 0x000fe40000100a00 */
[----:B0-----:R-:W-:-:S02]  /*31250*/  IMAD.MOV.U32 R24, RZ, RZ, R14 ;  /* 0x000000ffff187224 */ /* 0x001fc400078e000e */
[----:B------:R-:W-:Y:S02]  /*31260*/  IMAD.MOV.U32 R25, RZ, RZ, R15 ;  /* 0x000000ffff197224 */ /* 0x000fe400078e000f */
[----:B------:R-:W4:Y:S03]  /*31270*/  LDL.LU.64 R14, [R1+0x1ab8] ;  /* 0x001ab800010e7983 */ /* 0x000f260000300a00 */
[----:B------:R0:W-:Y:S02]  /*31280*/  STL.64 [R1+0x1a90], R24 ;  /* 0x001a901801007387 */ /* 0x0001e40000100a00 */
[----:B0-----:R-:W2:Y:S01]  /*31290*/  LDL.LU R24, [R1+0x900] ;  /* 0x0009000001187983 */ /* 0x001ea20000300800 */
        /* <DEDUP_REMOVED lines=9> */
[----:B------:R-:W2:Y:S01]  /*31330*/  LDL.LU.64 R4, [R1+0x10f8] ;  /* 0x0010f80001047983 */ /* 0x000ea20000300a00 */
[----:B---3--:R-:W-:Y:S03]  /*31340*/  STL.64 [R1+0x1a18], R6 ;  /* 0x001a180601007387 */ /* 0x008fe60000100a00 */
[----:B--2---:R0:W-:Y:S04]  /*31350*/  STL.64 [R1+0x1a10], R4 ;  /* 0x001a100401007387 */ /* 0x0041e80000100a00 */
[----:B0-----:R-:W2:Y:S01]  /*31360*/  LDL.LU R4, [R1+0x920] ;  /* 0x0009200001047983 */ /* 0x001ea20000300800 */
[----:B------:R-:W2:Y:S02]  /*31370*/  LDL.LU R5, [R1+0x924] ;  /* 0x0009240001057983 */ /* 0x000ea40000300800 */
[----:B------:R-:W2:Y:S02]  /*31380*/  LDL.LU R6, [R1+0x928] ;  /* 0x0009280001067983 */ /* 0x000ea40000300800 */
[----:B------:R-:W2:Y:S01]  /*31390*/  LDL.LU R7, [R1+0x92c] ;  /* 0x00092c0001077983 */ /* 0x000ea20000300800 */
[----:B------:R-:W3:Y:S01]  /*313a0*/  LDL.LU.64 R12, [R1+0x10f0] ;  /* 0x0010f000010c7983 */ /* 0x000ee20000300a00 */
[----:B------:R-:W-:Y:S01]  /*313b0*/  HMMA.16816.F32 R24, R20, R10, R24 ;  /* 0x0000000a1418723c */ /* 0x000fe20000001818 */
[----:B----4-:R0:W-:Y:S02]  /*313c0*/  STL.64 [R1+0x1a80], R14 ;  /* 0x001a800e01007387 */ /* 0x0101e40000100a00 */
[----:B0-----:R-:W-:-:S05]  /*313d0*/  IMAD.MOV.U32 R15, RZ, RZ, R28 ;  /* 0x000000ffff0f7224 */ /* 0x001fca00078e001c */
[----:B--2---:R-:W-:Y:S01]  /*313e0*/  HMMA.16816.F32 R4, R20, R18, R4 ;  /* 0x000000121404723c */ /* 0x004fe20000001804 */
[----:B---3--:R0:W-:Y:S04]  /*313f0*/  STL.64 [R1+0x1a78], R12 ;  /* 0x001a780c01007387 */ /* 0x0081e80000100a00 */
[----:B0-----:R-:W2:Y:S01]  /*31400*/  LDL.LU R12, [R1+0x8f0] ;  /* 0x0008f000010c7983 */ /* 0x001ea20000300800 */
[----:B------:R-:W2:Y:S02]  /*31410*/  LDL.LU R13, [R1+0x8f4] ;  /* 0x0008f400010d7983 */ /* 0x000ea40000300800 */
[----:B------:R-:W2:Y:S02]  /*31420*/  LDL.LU R14, [R1+0x8f8] ;  /* 0x0008f800010e7983 */ /* 0x000ea40000300800 */
[----:B------:R-:W3:Y:S11]  /*31430*/  LDL.LU R28, [R1+0x1254] ;  /* 0x00125400011c7983 */ /* 0x000ef60000300800 */
[----:B------:R-:W-:Y:S02]  /*31440*/  @!UPT UIADD3 URZ, URZ, URZ, URZ ;  /* 0x0000003f3f3ff290 */ /* 0x000fe4000fffe03f */
[----:B------:R0:W-:Y:S01]  /*31450*/  STL.64 [R1+0x920], R4 ;  /* 0x0009200401007387 */ /* 0x0001e20000100a00 */
[----:B------:R1:W-:Y:S02]  /*31460*/  STL.64 [R1+0x928], R6 ;  /* 0x0009280601007387 */ /* 0x0003e40000100a00 */
[----:B0-----:R-:W-:Y:S02]  /*31470*/  IMAD.MOV.U32 R5, RZ, RZ, R18 ;  /* 0x000000ffff057224 */ /* 0x001fe400078e0012 */
[----:B------:R-:W-:Y:S02]  /*31480*/  IMAD.MOV.U32 R4, RZ, RZ, R19 ;  /* 0x000000ffff047224 */ /* 0x000fe400078e0013 */
[----:B------:R-:W4:Y:S01]  /*31490*/  LDL.LU.64 R18, [R1+0x1ab0] ;  /* 0x001ab00001127983 */ /* 0x000f220000300a00 */
[----:B------:R-:W2:Y:S02]  /*314a0*/  LDL.LU.64 R16, [R1+0x10e8] ;  /* 0x0010e80001107983 */ /* 0x000ea40000300a00 */
[----:B------:R-:W-:Y:S02]  /*314b0*/  STL.64 [R1+0x910], R24 ;  /* 0x0009101801007387 */ /* 0x000fe40000100a00 */
[----:B------:R0:W-:Y:S02]  /*314c0*/  STL.64 [R1+0x918], R26 ;  /* 0x0009181a01007387 */ /* 0x0001e40000100a00 */
[----:B-1----:R-:W-:-:S02]  /*314d0*/  IMAD.MOV.U32 R7, RZ, RZ, R10 ;  /* 0x000000ffff077224 */ /* 0x002fc400078e000a */
[----:B------:R-:W-:Y:S01]  /*314e0*/  IMAD.MOV.U32 R6, RZ, RZ, R11 ;  /* 0x000000ffff067224 */ /* 0x000fe200078e000b */
[----:B0-----:R-:W2:Y:S01]  /*314f0*/  LDL.LU.64 R26, [R1+0x1aa8] ;  /* 0x001aa800011a7983 */ /* 0x001ea20000300a00 */
[----:B------:R-:W2:Y:S02]  /*31500*/  LDL.LU.64 R24, [R1+0x1aa0] ;  /* 0x001aa00001187983 */ /* 0x000ea40000300a00 */
[----:B------:R-:W2:Y:S02]  /*31510*/  LDL.LU.64 R10, [R1+0x1a98] ;  /* 0x001a9800010a7983 */ /* 0x000ea40000300a00 */
        /* <DEDUP_REMOVED lines=26> */
[----:B------:R-:W-:Y:S02]  /*316c0*/  STL.64 [R1+0x18e0], R18 ;  /* 0x0018e01201007387 */ /* 0x000fe40000100a00 */
[----:B------:R0:W-:Y:S02]  /*316d0*/  STL.64 [R1+0x18d8], R16 ;  /* 0x0018d81001007387 */ /* 0x0001e40000100a00 */
[----:B0-----:R-:W2:Y:S01]  /*316e0*/  LDL.LU R16, [R1+0x8d0] ;  /* 0x0008d00001107983 */ /* 0x001ea20000300800 */
[----:B------:R-:W2:Y:S02]  /*316f0*/  LDL.LU R17, [R1+0x8d4] ;  /* 0x0008d40001117983 */ /* 0x000ea40000300800 */
[----:B------:R-:W2:Y:S02]  /*31700*/  LDL.LU R18, [R1+0x8d8] ;  /* 0x0008d80001127983 */ /* 0x000ea40000300800 */
[----:B------:R-:W2:Y:S02]  /*31710*/  LDL.LU R19, [R1+0x8dc] ;  /* 0x0008dc0001137983 */ /* 0x000ea40000300800 */
[----:B--2---:R-:W-:Y:S11]  /*31720*/  HMMA.16816.F32 R16, R20, R14, R16 ;  /* 0x0000000e1410723c */ /* 0x004ff60000001810 */
[----:B------:R-:W-:Y:S11]  /*31730*/  @!UPT UIADD3 URZ, URZ, URZ, URZ ;  /* 0x0000003f3f3ff290 */ /* 0x000ff6000fffe03f */
[----:B------:R-:W-:Y:S01]  /*31740*/  @!UPT UIADD3 URZ, URZ, URZ, URZ ;  /* 0x0000003f3f3ff290 */ /* 0x000fe2000fffe03f */
[----:B------:R-:W-:Y:S01]  /*31750*/  STL.64 [R1+0x8d0], R16 ;  /* 0x0008d01001007387 */ /* 0x000fe20000100a00 */
[----:B------:R0:W-:Y:S02]  /*31760*/  STL.64 [R1+0x8d8], R18 ;  /* 0x0008d81201007387 */ /* 0x0001e40000100a00 */
[----:B0-----:R-:W-:Y:S02]  /*31770*/  IMAD.MOV.U32 R18, RZ, RZ, R29 ;  /* 0x000000ffff127224 */ /* 0x001fe400078e001d */
[----:B------:R-:W-:Y:S01]  /*31780*/  IMAD.MOV.U32 R19, RZ, RZ, R3 ;  /* 0x000000ffff137224 */ /* 0x000fe200078e0003 */
[----:B------:R-:W2:Y:S01]  /*31790*/  LDL.LU R29, [R1+0x1a50] ;  /* 0x001a5000011d7983 */ /* 0x000ea20000300800 */
[----:B------:R-:W2:Y:S03]  /*317a0*/  LDL.LU R3, [R1+0x1a4c] ;  /* 0x001a4c0001037983 */ /* 0x000ea60000300800 */
[----:B------:R-:W-:Y:S01]  /*317b0*/  STL.64 [R1+0x18f8], R18 ;  /* 0x0018f81201007387 */ /* 0x000fe20000100a00 */
[----:B------:R-:W-:Y:S02]  /*317c0*/  STL.64 [R1+0x18d0], R14 ;  /* 0x0018d00e01007387 */ /* 0x000fe40000100a00 */
[----:B------:R0:W-:Y:S02]  /*317d0*/  STL.64 [R1+0x18c8], R12 ;  /* 0x0018c80c01007387 */ /* 0x0001e40000100a00 */
        /* <DEDUP_REMOVED lines=49> */
[----:B----4-:R-:W-:Y:S02]  /*31af0*/  IMAD.MOV.U32 R18, RZ, RZ, R10 ;  /* 0x000000ffff127224 */ /* 0x010fe400078e000a */
[----:B------:R-:W-:Y:S01]  /*31b00*/  IMAD.MOV.U32 R19, RZ, RZ, R11 ;  /* 0x000000ffff137224 */ /* 0x000fe200078e000b */
[----:B------:R-:W4:Y:S01]  /*31b10*/  LDL.LU R10, [R1+0x1a30] ;  /* 0x001a3000010a7983 */ /* 0x000f220000300800 */
[----:B------:R-:W4:Y:S03]  /*31b20*/  LDL.LU R11, [R1+0x1a2c] ;  /* 0x001a2c00010b7983 */ /* 0x000f260000300800 */
        /* <DEDUP_REMOVED lines=28> */
[----:B---3--:R-:W-:-:S02]  /*31cf0*/  IMAD.MOV.U32 R18, RZ, RZ, R27 ;  /* 0x000000ffff127224 */ /* 0x008fc400078e001b */
[----:B------:R-:W-:-:S05]  /*31d00*/  IMAD.MOV.U32 R19, RZ, RZ, R26 ;  /* 0x000000ffff137224 */ /* 0x000fca00078e001a */
[----:B------:R-:W-:Y:S04]  /*31d10*/  STL.64 [R1+0x19d0], R18 ;  /* 0x0019d01201007387 */ /* 0x000fe80000100a00 */
[----:B--2---:R-:W-:Y:S01]  /*31d20*/  STL.64 [R1+0x1998], R14 ;  /* 0x0019980e01007387 */ /* 0x004fe20000100a00 */
[----:B------:R0:W-:Y:S03]  /*31d30*/  STL.64 [R1+0x1990], R12 ;  /* 0x0019900c01007387 */ /* 0x0001e60000100a00 */
[----:B0-----:R-:W2:Y:S01]  /*31d40*/  LDL.LU R12, [R1+0x1a0] ;  /* 0x0001a000010c7983 */ /* 0x001ea20000300800 */
[----:B------:R-:W2:Y:S02]  /*31d50*/  LDL.LU R13, [R1+0x1a4] ;  /* 0x0001a400010d7983 */ /* 0x000ea40000300800 */
[----:B------:R-:W3:Y:S02]  /*31d60*/  LDL.LU R14, [R1+0x1a8] ;  /* 0x0001a800010e7983 */ /* 0x000ee40000300800 */
[----:B------:R-:W3:Y:S02]  /*31d70*/  LDL.LU R15, [R1+0x1ac] ;  /* 0x0001ac00010f7983 */ /* 0x000ee40000300800 */
[----:B------:R-:W-:-:S02]  /*31d80*/  IMAD.MOV.U32 R18, RZ, RZ, R25 ;  /* 0x000000ffff127224 */ /* 0x000fc400078e0019 */
[----:B------:R-:W-:Y:S01]  /*31d90*/  IMAD.MOV.U32 R19, RZ, RZ, R24 ;  /* 0x000000ffff137224 */ /* 0x000fe200078e0018 */
[----:B------:R-:W4:Y:S01]  /*31da0*/  LDL.LU R4, [R1+0x8c0] ;  /* 0x0008c00001047983 */ /* 0x000f220000300800 */
[----:B------:R-:W4:Y:S02]  /*31db0*/  LDL.LU R5, [R1+0x8c4] ;  /* 0x0008c40001057983 */ /* 0x000f240000300800 */
[----:B------:R-:W4:Y:S02]  /*31dc0*/  LDL.LU R6, [R1+0x8c8] ;  /* 0x0008c80001067983 */ /* 0x000f240000300800 */
[----:B------:R-:W4:Y:S01]  /*31dd0*/  LDL.LU R7, [R1+0x8cc] ;  /* 0x0008cc0001077983 */ /* 0x000f220000300800 */
[----:B------:R-:W-:Y:S01]  /*31de0*/  STL.64 [R1+0x19e8], R18 ;  /* 0x0019e81201007387 */ /* 0x000fe20000100a00 */
[----:B------:R-:W4:Y:S02]  /*31df0*/  LDL.LU R24, [R1+0x2e0] ;  /* 0x0002e00001187983 */ /* 0x000f240000300800 */
[----:B------:R-:W4:Y:S02]  /*31e00*/  LDL.LU R25, [R1+0x2e4] ;  /* 0x0002e40001197983 */ /* 0x000f240000300800 */
[----:B------:R-:W4:Y:S01]  /*31e10*/  LDL.LU R26, [R1+0x2e8] ;  /* 0x0002e800011a7983 */ /* 0x000f220000300800 */
[----:B------:R-:W4:Y:S04]  /*31e20*/  LDL.LU R27, [R1+0x2ec] ;  /* 0x0002ec00011b7983 */ /* 0x000f280000300800 */
        /* <DEDUP_REMOVED lines=28> */
[----:B------:R-:W4:Y:S02]  /*31ff0*/  LDL.LU.64 R4, [R1+0x1a10] ;  /* 0x001a100001047983 */ /* 0x000f240000300a00 */
[----:B------:R-:W-:-:S02]  /*32000*/  IMAD.MOV.U32 R19, RZ, RZ, R8 ;  /* 0x000000ffff137224 */ /* 0x000fc400078e0008 */
[----:B------:R0:W-:Y:S02]  /*32010*/  STL.64 [R1+0x18c0], R10 ;  /* 0x0018c00a01007387 */ /* 0x0001e40000100a00 */
[----:B------:R-:W-:Y:S01]  /*32020*/  IMAD.MOV.U32 R18, RZ, RZ, R9 ;  /* 0x000000ffff127224 */ /* 0x000fe200078e0009 */
[----:B------:R-:W2:Y:S01]  /*32030*/  LDL.LU R8, [R1+0x890] ;  /* 0x0008900001087983 */ /* 0x000ea20000300800 */
[----:B------:R-:W2:Y:S03]  /*32040*/  LDL.LU R9, [R1+0x894] ;  /* 0x0008940001097983 */ /* 0x000ea60000300800 */
[----:B0-----:R-:W2:Y:S01]  /*32050*/  LDL.LU R10, [R1+0x898] ;  /* 0x00089800010a7983 */ /* 0x001ea20000300800 */
[----:B------:R-:W2:Y:S01]  /*32060*/  LDL.LU R11, [R1+0x89c] ;  /* 0x00089c00010b7983 */ /* 0x000ea20000300800 */
[----:B---3--:R-:W-:Y:S02]  /*32070*/  HMMA.16816.F32 R20, R20, R6, R24 ;  /* 0x000000061414723c */ /* 0x008fe40000001818 */
[----:B------:R-:W2:Y:S01]  /*32080*/  LDL.LU.64 R26, [R1+0x1a08] ;  /* 0x001a0800011a7983 */ /* 0x000ea20000300a00 */
[----:B------:R-:W2:Y:S02]  /*32090*/  LDL.LU.64 R24, [R1+0x1a00] ;  /* 0x001a000001187983 */ /* 0x000ea40000300a00 */
[----:B------:R-:W-:Y:S02]  /*320a0*/  STL.64 [R1+0x18b8], R6 ;  /* 0x0018b80601007387 */ /* 0x000fe40000100a00 */
[----:B----4-:R0:W-:Y:S11]  /*320b0*/  STL.64 [R1+0x18b0], R4 ;  /* 0x0018b00401007387 */ /* 0x0101f60000100a00 */
[----:B------:R-:W-:Y:S05]  /*320c0*/  @!UPT UIADD3 URZ, URZ, URZ, URZ ;  /* 0x0000003f3f3ff290 */ /* 0x000fea000fffe03f */
[----:B------:R1:W-:Y:S01]  /*320d0*/  STL.64 [R1+0x2e0], R20 ;  /* 0x0002e01401007387 */ /* 0x0003e20000100a00 */
[----:B------:R-:W-:Y:S02]  /*320e0*/  STL.64 [R1+0x2e8], R22 ;  /* 0x0002e81601007387 */ /* 0x000fe40000100a00 */
[----:B0-----:R-:W3:Y:S02]  /*320f0*/  LDL.LU R4, [R1+0x880] ;  /* 0x0008800001047983 */ /* 0x001ee40000300800 */
[----:B------:R-:W3:Y:S01]  /*32100*/  LDL.LU R5, [R1+0x884] ;  /* 0x0008840001057983 */ /* 0x000ee20000300800 */
[----:B------:R-:W3:Y:S01]  /*32110*/  LDL.LU R6, [R1+0x888] ;  /* 0x0008880001067983 */ /* 0x000ee20000300800 */
[----:B------:R-:W3:Y:S03]  /*32120*/  LDL.LU R7, [R1+0x88c] ;  /* 0x00088c0001077983 */ /* 0x000ee60000300800 */
[----:B-1----:R-:W4:Y:S01]  /*32130*/  LDL.LU R20, [R1+0x130] ;  /* 0x0001300001147983 */ /* 0x002f220000300800 */
[C---:B--2---:R-:W-:Y:S03]  /*32140*/  HMMA.16816.F32 R16, R24.reuse, R18, R12 ;  /* 0x000000121810723c */ /* 0x044fe6000000180c */
[----:B------:R-:W2:Y:S01]  /*32150*/  LDL.LU.64 R14, [R1+0x19f8] ;  /* 0x0019f800010e7983 */ /* 0x000ea20000300a00 */
[----:B------:R-:W2:Y:S11]  /*32160*/  LDL.LU.64 R12, [R1+0x19f0] ;  /* 0x0019f000010c7983 */ /* 0x000eb60000300a00 */
[----:B------:R-:W-:Y:S08]  /*32170*/  @!UPT UIADD3 URZ, URZ, URZ, URZ ;  /* 0x0000003f3f3ff290 */ /* 0x000ff0000fffe03f */
        /* <DEDUP_REMOVED lines=82> */
[----:B------:R-:W3:Y:S01]  /*326a0*/  LDL.LU.64 R16, [R1+0x18d8] ;  /* 0x0018d80001107983 */ /* 0x000ee20000300a00 */
[C---:B--2---:R-:W-:Y:S11]  /*326b0*/  HMMA.16816.F32 R12, R24.reuse, R18, R12 ;  /* 0x00000012180c723c */ /* 0x044ff6000000180c */
[----:B------:R-:W-:Y:S11]  /*326c0*/  @!UPT UIADD3 URZ, URZ, URZ, URZ ;  /* 0x0000003f3f3ff290 */ /* 0x000ff6000fffe03f */
[----:B------:R-:W-:Y:S01]  /*326d0*/  @!UPT UIADD3 URZ, URZ, URZ, URZ ;  /* 0x0000003f3f3ff290 */ /* 0x000fe2000fffe03f */
        /* <DEDUP_REMOVED lines=9> */
[----:B0-----:R-:W3:Y:S02]  /*32770*/  LDL.LU.64 R10, [R1+0x18c0] ;  /* 0x0018c000010a7983 */ /* 0x001ee40000300a00 */
[----:B---3--:R-:W-:Y:S02]  /*32780*/  HMMA.16816.F32 R8, R24, R10, R4 ;  /* 0x0000000a1808723c */ /* 0x008fe40000001804 */
[----:B------:R-:W4:Y:S01]  /*32790*/  LDL.LU.64 R6, [R1+0x18b8] ;  /* 0x0018b80001067983 */ /* 0x000f220000300a00 */
[----:B------:R-:W2:Y:S02]  /*327a0*/  LDL.LU.64 R4, [R1+0x18b0] ;  /* 0x0018b00001047983 */ /* 0x000ea40000300a00 */
[----:B------:R-:W-:-:S02]  /*327b0*/  IMAD.MOV.U32 R22, RZ, RZ, R2 ;  /* 0x000000ffff167224 */ /* 0x000fc400078e0002 */
[----:B------:R-:W-:Y:S11]  /*327c0*/  IMAD.MOV.U32 R23, RZ, RZ, R0 ;  /* 0x000000ffff177224 */ /* 0x000ff600078e0000 */
[----:B------:R-:W-:Y:S05]  /*327d0*/  @!UPT UIADD3 URZ, URZ, URZ, URZ ;  /* 0x0000003f3f3ff290 */ /* 0x000fea000fffe03f */
[----:B------:R-:W-:Y:S01]  /*327e0*/  STL.64 [R1+0x880], R8 ;  /* 0x0008800801007387 */ /* 0x000fe20000100a00 */
[----:B------:R0:W-:Y:S02]  /*327f0*/  STL.64 [R1+0x888], R10 ;  /* 0x0008880a01007387 */ /* 0x0001e40000100a00 */
[----:B0-----:R-:W-:Y:S02]  /*32800*/  IADD3 R10, P1, R12, UR12, RZ ;  /* 0x0000000c0c0a7c10 */ /* 0x001fe4000ff3e0ff */
[----:B------:R-:W-:Y:S02]  /*32810*/  IADD3 R11, P2, R16, UR12, RZ ;  /* 0x0000000c100b7c10 */ /* 0x000fe4000ff5e0ff */
[----:B------:R-:W-:Y:S02]  /*32820*/  IADD3 R28, R28, 0x1, RZ ;  /* 0x000000011c1c7810 */ /* 0x000fe40007ffe0ff */
[----:B------:R-:W-:Y:S01]  /*32830*/  IADD3.X R8, R17, UR6, RZ, P2, !PT ;  /* 0x0000000611087c10 */ /* 0x000fe200097fe4ff */
[----:B------:R-:W-:Y:S01]  /*32840*/  STL [R1+0x1898], R10 ;  /* 0x0018980a01007387 */ /* 0x000fe20000100800 */
[----:B------:R-:W-:Y:S01]  /*32850*/  STL [R1+0x189c], R11 ;  /* 0x00189c0b01007387 */ /* 0x000fe20000100800 */
[----:B--2---:R-:W-:-:S04]  /*32860*/  IADD3 R9, P0, R4, UR12, RZ ;  /* 0x0000000c04097c10 */ /* 0x004fc8000ff1e0ff */
[----:B------:R-:W-:Y:S01]  /*32870*/  IADD3.X R4, R5, UR6, RZ, P0, !PT ;  /* 0x0000000605047c10 */ /* 0x000fe200087fe4ff */
[----:B------:R-:W-:Y:S02]  /*32880*/  IADD3.X R5, R13, UR6, RZ, P1, !PT ;  /* 0x000000060d057c10 */ /* 0x000fe40008ffe4ff */
[----:B----4-:R-:W-:Y:S03]  /*32890*/  HMMA.16816.F32 R12, R24, R6, R20 ;  /* 0x00000006180c723c */ /* 0x010fe60000001814 */
[----:B------:R0:W-:Y:S01]  /*328a0*/  STL [R1+0x18a0], R5 ;  /* 0x0018a00501007387 */ /* 0x0001e20000100800 */
[----:B------:R1:W-:Y:S02]  /*328b0*/  STL [R1+0x1254], R28 ;  /* 0x0012541c01007387 */ /* 0x0003e40000100800 */
[----:B------:R-:W-:Y:S11]  /*328c0*/  STL [R1+0x18a4], R8 ;  /* 0x0018a40801007387 */ /* 0x000ff60000100800 */
[----:B------:R-:W-:Y:S06]  /*328d0*/  @!UPT UIADD3 URZ, URZ, URZ, URZ ;  /* 0x0000003f3f3ff290 */ /* 0x000fec000fffe03f */
[----:B------:R-:W-:Y:S01]  /*328e0*/  STL.64 [R1+0x130], R12 ;  /* 0x0001300c01007387 */ /* 0x000fe20000100a00 */
[----:B------:R-:W-:Y:S02]  /*328f0*/  STL.64 [R1+0x138], R14 ;  /* 0x0001380e01007387 */ /* 0x000fe40000100a00 */
[----:B------:R-:W2:Y:S02]  /*32900*/  LDL.LU R2, [R1+0x127c] ;  /* 0x00127c0001027983 */ /* 0x000ea40000300800 */
[----:B------:R-:W-:Y:S02]  /*32910*/  IMAD.MOV.U32 R6, RZ, RZ, R15 ;  /* 0x000000ffff067224 */ /* 0x000fe400078e000f */
[----:B------:R-:W-:Y:S02]  /*32920*/  IMAD.MOV.U32 R7, RZ, RZ, R14 ;  /* 0x000000ffff077224 */ /* 0x000fe400078e000e */
[----:B0-----:R-:W-:Y:S02]  /*32930*/  IMAD.MOV.U32 R5, RZ, RZ, R4 ;  /* 0x000000ffff057224 */ /* 0x001fe400078e0004 */
[----:B------:R-:W-:Y:S01]  /*32940*/  IMAD.MOV.U32 R4, RZ, RZ, R9 ;  /* 0x000000ffff047224 */ /* 0x000fe200078e0009 */
[----:B------:R-:W-:Y:S01]  /*32950*/  ISETP.NE.U32.AND P0, PT, R28, UR7, PT ;  /* 0x000000071c007c0c */ /* 0x000fe2000bf05070 */
[----:B------:R-:W-:Y:S01]  /*32960*/  STL [R1+0x18ac], R6 ;  /* 0x0018ac0601007387 */ /* 0x000fe20000100800 */
[----:B------:R-:W-:Y:S02]  /*32970*/  STL [R1+0x18a8], R7 ;  /* 0x0018a80701007387 */ /* 0x000fe40000100800 */
[----:B-1----:R-:W3:Y:S01]  /*32980*/  LDL.LU R28, [R1+0x1274] ;  /* 0x00127400011c7983 */ /* 0x002ee20000300800 */
[----:B------:R-:W-:Y:S01]  /*32990*/  IADD3 R3, P2, R3, UR12, RZ ;  /* 0x0000000c03037c10 */ /* 0x000fe2000ff5e0ff */
[----:B------:R0:W-:Y:S01]  /*329a0*/  STL.64 [R1+0x10f8], R4 ;  /* 0x0010f80401007387 */ /* 0x0001e20000100a00 */
[----:B------:R-:W4:Y:S03]  /*329b0*/  LDL.LU R9, [R1+0x126c] ;  /* 0x00126c0001097983 */ /* 0x000f260000300800 */
[----:B0-----:R-:W4:Y:S01]  /*329c0*/  LDL.LU R4, [R1+0x1264] ;  /* 0x0012640001047983 */ /* 0x001f220000300800 */
[----:B------:R-:W4:Y:S02]  /*329d0*/  LDL.LU R7, [R1+0x1378] ;  /* 0x0013780001077983 */ /* 0x000f240000300800 */
[----:B------:R0:W-:Y:S02]  /*329e0*/  STL [R1+0x125c], R3 ;  /* 0x00125c0301007387 */ /* 0x0001e40000100800 */
        /* <DEDUP_REMOVED lines=22> */
[----:B0-----:R-:W4:Y:S02]  /*32b50*/  LDL.LU R3, [R1+0x1344] ;  /* 0x0013440001037983 */ /* 0x001f240000300800 */
[----:B------:R-:W4:Y:S01]  /*32b60*/  LDL.LU R0, [R1+0x1318] ;  /* 0x0013180001007983 */ /* 0x000f220000300800 */
[----:B--2---:R-:W-:-:S05]  /*32b70*/  IADD3 R2, P6, R2, UR12, RZ ;  /* 0x0000000c02027c10 */ /* 0x004fca000ffde0ff */
[----:B------:R0:W-:Y:S04]  /*32b80*/  STL [R1+0x127c], R2 ;  /* 0x00127c0201007387 */ /* 0x0001e80000100800 */
[----:B0-----:R-:W2:Y:S01]  /*32b90*/  LDL.LU R2, [R1+0x133c] ;  /* 0x00133c0001027983 */ /* 0x001ea20000300800 */
[----:B---3--:R-:W-:Y:S02]  /*32ba0*/  IADD3 R28, P5, R28, UR12, RZ ;  /* 0x0000000c1c1c7c10 */ /* 0x008fe4000ffbe0ff */
[----:B----4-:R-:W-:-:S03]  /*32bb0*/  IADD3 R9, P1, R9, UR12, RZ ;  /* 0x0000000c09097c10 */ /* 0x010fc6000ff3e0ff */
[----:B------:R0:W-:Y:S01]  /*32bc0*/  STL [R1+0x1274], R28 ;  /* 0x0012741c01007387 */ /* 0x0001e20000100800 */
[----:B------:R-:W-:Y:S02]  /*32bd0*/  IADD3 R4, P4, R4, UR12, RZ ;  /* 0x0000000c04047c10 */ /* 0x000fe4000ff9e0ff */
[----:B------:R-:W-:Y:S02]  /*32be0*/  IADD3 R7, P3, R7, UR12, RZ ;  /* 0x0000000c07077c10 */ /* 0x000fe4000ff7e0ff */
[----:B------:R-:W-:Y:S01]  /*32bf0*/  IADD3.X R6, R6, UR6, RZ, P2, !PT ;  /* 0x0000000606067c10 */ /* 0x000fe200097fe4ff */
[----:B------:R-:W-:Y:S01]  /*32c00*/  IADD3 R24, P2, R24, UR12, RZ ;  /* 0x0000000c18187c10 */ /* 0x000fe2000ff5e0ff */
[----:B------:R-:W-:Y:S01]  /*32c10*/  IADD3.X R25, R25, UR6, RZ, P6, !PT ;  /* 0x0000000619197c10 */ /* 0x000fe2000b7fe4ff */
[----:B0-----:R-:W3:Y:S01]  /*32c20*/  LDL.LU R28, [R1+0x1310] ;  /* 0x00131000011c7983 */ /* 0x001ee20000300800 */
[----:B------:R-:W-:Y:S02]  /*32c30*/  STL [R1+0x126c], R9 ;  /* 0x00126c0901007387 */ /* 0x000fe40000100800 */
[----:B------:R-:W-:Y:S01]  /*32c40*/  STL [R1+0x1264], R4 ;  /* 0x0012640401007387 */ /* 0x000fe20000100800 */
[----:B------:R-:W-:Y:S01]  /*32c50*/  IADD3 R26, P6, R26, UR12, RZ ;  /* 0x0000000c1a1a7c10 */ /* 0x000fe2000ffde0ff */
[----:B------:R-:W-:Y:S01]  /*32c60*/  STL [R1+0x1378], R7 ;  /* 0x0013780701007387 */ /* 0x000fe20000100800 */
[----:B------:R-:W-:Y:S01]  /*32c70*/  IADD3.X R27, R27, UR6, RZ, P5, !PT ;  /* 0x000000061b1b7c10 */ /* 0x000fe2000affe4ff */
        /* <DEDUP_REMOVED lines=33> */
[----:B------:R-:W-:Y:S01]  /*32e90*/  IADD3.X R16, R16, UR6, RZ, P4, !PT ;  /* 0x0000000610107c10 */ /* 0x000fe2000a7fe4ff */
[----:B------:R-:W-:Y:S01]  /*32ea0*/  STL [R1+0x1330], R13 ;  /* 0x0013300d01007387 */ /* 0x000fe20000100800 */
[----:B------:R-:W-:Y:S02]  /*32eb0*/  STL [R1+0x1354], R17 ;  /* 0x0013541101007387 */ /* 0x000fe40000100800 */
[----:B------:R-:W-:Y:S02]  /*32ec0*/  STL [R1+0x1328], R12 ;  /* 0x0013280c01007387 */ /* 0x000fe40000100800 */
[----:B------:R0:W-:Y:S01]  /*32ed0*/  STL [R1+0x1344], R3 ;  /* 0x0013440301007387 */ /* 0x0001e20000100800 */
[----:B------:R-:W-:Y:S01]  /*32ee0*/  IADD3 R29, P4, R29, UR12, RZ ;  /* 0x0000000c1d1d7c10 */ /* 0x000fe2000ff9e0ff */
[----:B------:R-:W-:Y:S04]  /*32ef0*/  STL [R1+0x134c], R16 ;  /* 0x00134c1001007387 */ /* 0x000fe80000100800 */
[----:B0-----:R-:W4:Y:S01]  /*32f00*/  LDL.LU R3, [R1+0x1334] ;  /* 0x0013340001037983 */ /* 0x001f220000300800 */
[----:B------:R-:W-:Y:S01]  /*32f10*/  STL [R1+0x1320], R29 ;  /* 0x0013201d01007387 */ /* 0x000fe20000100800 */
[----:B--2---:R-:W-:-:S05]  /*32f20*/  IADD3.X R2, R2, UR6, RZ, P2, !PT ;  /* 0x0000000602027c10 */ /* 0x004fca00097fe4ff */
[----:B------:R0:W-:Y:S04]  /*32f30*/  STL [R1+0x133c], R2 ;  /* 0x00133c0201007387 */ /* 0x0001e80000100800 */
[----:B0-----:R-:W2:Y:S01]  /*32f40*/  LDL.LU R2, [R1+0x1308] ;  /* 0x0013080001027983 */ /* 0x001ea20000300800 */
[----:B------:R-:W-:Y:S02]  /*32f50*/  IADD3 R0, P3, R0, UR12, RZ ;  /* 0x0000000c00007c10 */ /* 0x000fe4000ff7e0ff */
[----:B---3--:R-:W-:-:S03]  /*32f60*/  IADD3 R28, P2, R28, UR12, RZ ;  /* 0x0000000c1c1c7c10 */ /* 0x008fc6000ff5e0ff */
[----:B------:R-:W-:Y:S01]  /*32f70*/  STL [R1+0x1318], R0 ;  /* 0x0013180001007387 */ /* 0x000fe20000100800 */
[----:B------:R-:W3:Y:S02]  /*32f80*/  LDL.LU R9, [R1+0x132c] ;  /* 0x00132c0001097983 */ /* 0x000ee40000300800 */
[----:B------:R-:W3:Y:S02]  /*32f90*/  LDL.LU R4, [R1+0x1300] ;  /* 0x0013000001047983 */ /* 0x000ee40000300800 */
[----:B------:R-:W3:Y:S01]  /*32fa0*/  LDL.LU R7, [R1+0x1324] ;  /* 0x0013240001077983 */ /* 0x000ee20000300800 */
[----:B------:R0:W-:Y:S01]  /*32fb0*/  STL [R1+0x1310], R28 ;  /* 0x0013101c01007387 */ /* 0x0001e20000100800 */
[----:B------:R-:W3:Y:S02]  /*32fc0*/  LDL.LU R6, [R1+0x12f8] ;  /* 0x0012f80001067983 */ /* 0x000ee40000300800 */
[----:B------:R-:W3:Y:S02]  /*32fd0*/  LDL.LU R24, [R1+0x131c] ;  /* 0x00131c0001187983 */ /* 0x000ee40000300800 */
[----:B------:R-:W3:Y:S01]  /*32fe0*/  LDL.LU R25, [R1+0x12f0] ;  /* 0x0012f00001197983 */ /* 0x000ee20000300800 */
        /* <DEDUP_REMOVED lines=19> */
[----:B0-----:R-:W3:Y:S01]  /*33120*/  LDL.LU R28, [R1+0x138c] ;  /* 0x00138c00011c7983 */ /* 0x001ee20000300800 */
[----:B------:R-:W3:Y:S01]  /*33130*/  LDL.LU R0, [R1+0x12c4] ;  /* 0x0012c40001007983 */ /* 0x000ee20000300800 */
[----:B----4-:R-:W-:-:S05]  /*33140*/  IADD3.X R3, R3, UR6, RZ, P6, !PT ;  /* 0x0000000603037c10 */ /* 0x010fca000b7fe4ff */
[----:B------:R0:W-:Y:S04]  /*33150*/  STL [R1+0x1334], R3 ;  /* 0x0013340301007387 */ /* 0x0001e80000100800 */
[----:B0-----:R-:W4:Y:S01]  /*33160*/  LDL.LU R3, [R1+0x1384] ;  /* 0x0013840001037983 */ /* 0x001f220000300800 */
[----:B--2---:R-:W-:-:S05]  /*33170*/  IADD3 R2, P6, R2, UR12, RZ ;  /* 0x0000000c02027c10 */ /* 0x004fca000ffde0ff */
[----:B------:R0:W-:Y:S04]  /*33180*/  STL [R1+0x1308], R2 ;  /* 0x0013080201007387 */ /* 0x0001e80000100800 */
[----:B0-----:R-:W2:Y:S01]  /*33190*/  LDL.LU R2, [R1+0x12bc] ;  /* 0x0012bc0001027983 */ /* 0x001ea20000300800 */
[----:B---3--:R-:W-:Y:S01]  /*331a0*/  IADD3.X R9, R9, UR6, RZ, P5, !PT ;  /* 0x0000000609097c10 */ /* 0x008fe2000affe4ff */
[----:B------:R-:W-:Y:S01]  /*331b0*/  IADD3 R4, P5, R4, UR12, RZ ;  /* 0x0000000c04047c10 */ /* 0x000fe2000ffbe0ff */
[----:B------:R-:W-:Y:S01]  /*331c0*/  IADD3.X R7, R7, UR6, RZ, P1, !PT ;  /* 0x0000000607077c10 */ /* 0x000fe20008ffe4ff */
[----:B------:R-:W-:Y:S01]  /*331d0*/  IADD3 R6, P1, R6, UR12, RZ ;  /* 0x0000000c06067c10 */ /* 0x000fe2000ff3e0ff */
        /* <DEDUP_REMOVED lines=36> */
[----:B------:R-:W-:-:S02]  /*33420*/  IADD3.X R12, R12, UR6, RZ, P6, !PT ;  /* 0x000000060c0c7c10 */ /* 0x000fc4000b7fe4ff */
[----:B------:R-:W-:Y:S01]  /*33430*/  IADD3.X R29, R29, UR6, RZ, P5, !PT ;  /* 0x000000061d1d7c10 */ /* 0x000fe2000affe4ff */
[----:B------:R-:W-:Y:S01]  /*33440*/  STL [R1+0x12e4], R22 ;  /* 0x0012e41601007387 */ /* 0x000fe20000100800 */
[----:B------:R-:W-:Y:S01]  /*33450*/  IADD3 R28, P5, R28, UR12, RZ ;  /* 0x0000000c1c1c7c10 */ /* 0x000fe2000ffbe0ff */
[----:B------:R-:W-:Y:S01]  /*33460*/  STL [R1+0x12b8], R23 ;  /* 0x0012b81701007387 */ /* 0x000fe20000100800 */
[----:B------:R-:W-:Y:S01]  /*33470*/  IADD3 R16, P6, R16, UR12, RZ ;  /* 0x0000000c10107c10 */ /* 0x000fe2000ffde0ff */
[----:B------:R-:W-:Y:S01]  /*33480*/  STL [R1+0x12dc], R13 ;  /* 0x0012dc0d01007387 */ /* 0x000fe20000100800 */
[----:B------:R-:W-:Y:S02]  /*33490*/  STL [R1+0x12b0], R17 ;  /* 0x0012b01101007387 */ /* 0x000fe40000100800 */
[----:B------:R-:W-:Y:S02]  /*334a0*/  STL [R1+0x12d4], R12 ;  /* 0x0012d40c01007387 */ /* 0x000fe40000100800 */
[----:B------:R0:W-:Y:S01]  /*334b0*/  STL [R1+0x138c], R28 ;  /* 0x00138c1c01007387 */ /* 0x0001e20000100800 */
[----:B------:R-:W-:Y:S01]  /*334c0*/  STL [R1+0x1394], R16 ;  /* 0x0013941001007387 */ /* 0x000fe20000100800 */
[----:B------:R-:W-:-:S02]  /*334d0*/  IADD3.X R0, R0, UR6, RZ, P1, !PT ;  /* 0x0000000600007c10 */ /* 0x000fc40008ffe4ff */
[----:B----4-:R-:W-:Y:S01]  /*334e0*/  IADD3 R3, P1, R3, UR12, RZ ;  /* 0x0000000c03037c10 */ /* 0x010fe2000ff3e0ff */
[----:B0-----:R-:W3:Y:S01]  /*334f0*/  LDL.LU R28, [R1+0x137c] ;  /* 0x00137c00011c7983 */ /* 0x001ee20000300800 */
[----:B------:R-:W-:Y:S03]  /*33500*/  STL [R1+0x12cc], R29 ;  /* 0x0012cc1d01007387 */ /* 0x000fe60000100800 */
[----:B------:R0:W-:Y:S02]  /*33510*/  STL [R1+0x1384], R3 ;  /* 0x0013840301007387 */ /* 0x0001e40000100800 */
[----:B0-----:R-:W4:Y:S01]  /*33520*/  LDL.LU R3, [R1+0x12b4] ;  /* 0x0012b40001037983 */ /* 0x001f220000300800 */
[----:B------:R-:W-:Y:S02]  /*33530*/  STL [R1+0x12c4], R0 ;  /* 0x0012c40001007387 */ /* 0x000fe40000100800 */
[----:B------:R-:W4:Y:S02]  /*33540*/  LDL.LU R9, [R1+0x13b4] ;  /* 0x0013b40001097983 */ /* 0x000f240000300800 */
[----:B------:R-:W4:Y:S01]  /*33550*/  LDL.LU R4, [R1+0x12ac] ;  /* 0x0012ac0001047983 */ /* 0x000f220000300800 */
[----:B------:R-:W4:Y:S01]  /*33560*/  LDL.LU R7, [R1+0x13ac] ;  /* 0x0013ac0001077983 */ /* 0x000f220000300800 */
[----:B--2---:R-:W-:-:S05]  /*33570*/  IADD3.X R2, R2, UR6, RZ, P4, !PT ;  /* 0x0000000602027c10 */ /* 0x004fca000a7fe4ff */
[----:B------:R0:W-:Y:S01]  /*33580*/  STL [R1+0x12bc], R2 ;  /* 0x0012bc0201007387 */ /* 0x0001e20000100800 */
[----:B------:R-:W2:Y:S02]  /*33590*/  LDL.LU R6, [R1+0x1390] ;  /* 0x0013900001067983 */ /* 0x000ea40000300800 */
[----:B------:R-:W2:Y:S02]  /*335a0*/  LDL.LU R24, [R1+0x13a4] ;  /* 0x0013a40001187983 */ /* 0x000ea40000300800 */
[----:B------:R-:W2:Y:S01]  /*335b0*/  LDL.LU R25, [R1+0x1388] ;  /* 0x0013880001197983 */ /* 0x000ea20000300800 */
[----:B------:R-:W2:Y:S01]  /*335c0*/  LDL.LU R26, [R1+0x139c] ;  /* 0x00139c00011a7983 */ /* 0x000ea20000300800 */
        /* <DEDUP_REMOVED lines=18> */
[----:B0-----:R-:W2:Y:S01]  /*336f0*/  LDL.LU R2, [R1+0x13b8] ;  /* 0x0013b80001027983 */ /* 0x001ea20000300800 */
[----:B------:R-:W2:Y:S01]  /*33700*/  LDL.LU R0, [R1+0x140c] ;  /* 0x00140c0001007983 */ /* 0x000ea20000300800 */
[----:B---3--:R-:W-:-:S05]  /*33710*/  IADD3 R28, P4, R28, UR12, RZ ;  /* 0x0000000c1c1c7c10 */ /* 0x008fca000ff9e0ff */
[----:B------:R0:W-:Y:S01]  /*33720*/  STL [R1+0x137c], R28 ;  /* 0x00137c1c01007387 */ /* 0x0001e20000100800 */
[----:B----4-:R-:W-:-:S03]  /*33730*/  IADD3.X R3, R3, UR6, RZ, P3, !PT ;  /* 0x0000000603037c10 */ /* 0x010fc60009ffe4ff */
[----:B0-----:R-:W3:Y:S04]  /*33740*/  LDL.LU R28, [R1+0x13f0] ;  /* 0x0013f000011c7983 */ /* 0x001ee80000300800 */
[----:B------:R0:W-:Y:S01]  /*33750*/  STL [R1+0x12b4], R3 ;  /* 0x0012b40301007387 */ /* 0x0001e20000100800 */
[----:B------:R-:W-:Y:S02]  /*33760*/  IADD3 R9, P3, R9, UR12, RZ ;  /* 0x0000000c09097c10 */ /* 0x000fe4000ff7e0ff */
[----:B------:R-:W-:Y:S01]  /*33770*/  IADD3.X R4, R4, UR6, RZ, P2, !PT ;  /* 0x0000000604047c10 */ /* 0x000fe200097fe4ff */
[----:B------:R-:W-:Y:S01]  /*33780*/  IADD3 R7, P2, R7, UR12, RZ ;  /* 0x0000000c07077c10 */ /* 0x000fe2000ff5e0ff */
[----:B0-----:R-:W4:Y:S01]  /*33790*/  LDL.LU R3, [R1+0x1404] ;  /* 0x0014040001037983 */ /* 0x001f220000300800 */
[----:B------:R-:W-:Y:S02]  /*337a0*/  STL [R1+0x13b4], R9 ;  /* 0x0013b40901007387 */ /* 0x000fe40000100800 */
[----:B------:R-:W-:Y:S02]  /*337b0*/  STL [R1+0x12ac], R4 ;  /* 0x0012ac0401007387 */ /* 0x000fe40000100800 */
[----:B------:R-:W-:Y:S01]  /*337c0*/  STL [R1+0x13ac], R7 ;  /* 0x0013ac0701007387 */ /* 0x000fe20000100800 */
[----:B--2---:R-:W-:Y:S01]  /*337d0*/  IADD3.X R6, R6, UR6, RZ, P6, !PT ;  /* 0x0000000606067c10 */ /* 0x004fe2000b7fe4ff */
        /* <DEDUP_REMOVED lines=38> */
[----:B------:R-:W-:Y:S02]  /*33a40*/  STL [R1+0x13e4], R13 ;  /* 0x0013e40d01007387 */ /* 0x000fe40000100800 */
[----:B------:R-:W-:Y:S01]  /*33a50*/  STL [R1+0x13c8], R17 ;  /* 0x0013c81101007387 */ /* 0x000fe20000100800 */
[----:B------:R-:W-:Y:S01]  /*33a60*/  STL [R1+0x13dc], R12 ;  /* 0x0013dc0c01007387 */ /* 0x000fe20000100800 */
[----:B------:R0:W-:Y:S02]  /*33a70*/  STL [R1+0x13b8], R2 ;  /* 0x0013b80201007387 */ /* 0x0001e40000100800 */
[----:B------:R-:W-:Y:S01]  /*33a80*/  STL [R1+0x13c0], R16 ;  /* 0x0013c01001007387 */ /* 0x000fe20000100800 */
[----:B0-----:R-:W2:Y:S01]  /*33a90*/  LDL.LU R2, [R1+0x13e8] ;  /* 0x0013e80001027983 */ /* 0x001ea20000300800 */
[----:B------:R-:W-:-:S02]  /*33aa0*/  IADD3 R29, P3, R29, UR12, RZ ;  /* 0x0000000c1d1d7c10 */ /* 0x000fc4000ff7e0ff */
[----:B------:R-:W-:-:S03]  /*33ab0*/  IADD3 R0, P2, R0, UR12, RZ ;  /* 0x0000000c00007c10 */ /* 0x000fc6000ff5e0ff */
[----:B------:R-:W-:Y:S01]  /*33ac0*/  STL [R1+0x1414], R29 ;  /* 0x0014141d01007387 */ /* 0x000fe20000100800 */
[----:B---3--:R-:W-:-:S05]  /*33ad0*/  IADD3.X R28, R28, UR6, RZ, P6, !PT ;  /* 0x000000061c1c7c10 */ /* 0x008fca000b7fe4ff */
[----:B------:R0:W-:Y:S01]  /*33ae0*/  STL [R1+0x13f0], R28 ;  /* 0x0013f01c01007387 */ /* 0x0001e20000100800 */
[----:B----4-:R-:W-:-:S03]  /*33af0*/  IADD3 R3, P6, R3, UR12, RZ ;  /* 0x0000000c03037c10 */ /* 0x010fc6000ffde0ff */
[----:B0-----:R-:W3:Y:S01]  /*33b00*/  LDL.LU R28, [R1+0x13fc] ;  /* 0x0013fc00011c7983 */ /* 0x001ee20000300800 */
[----:B------:R-:W-:Y:S02]  /*33b10*/  STL [R1+0x140c], R0 ;  /* 0x00140c0001007387 */ /* 0x000fe40000100800 */
[----:B------:R-:W4:Y:S02]  /*33b20*/  LDL.LU R9, [R1+0x13e0] ;  /* 0x0013e00001097983 */ /* 0x000f240000300800 */
[----:B------:R-:W4:Y:S01]  /*33b30*/  LDL.LU R4, [R1+0x1434] ;  /* 0x0014340001047983 */ /* 0x000f220000300800 */
[----:B------:R-:W4:Y:S01]  /*33b40*/  LDL.LU R7, [R1+0x13d8] ;  /* 0x0013d80001077983 */ /* 0x000f220000300800 */
[----:B------:R0:W-:Y:S02]  /*33b50*/  STL [R1+0x1404], R3 ;  /* 0x0014040301007387 */ /* 0x0001e40000100800 */
        /* <DEDUP_REMOVED lines=22> */
[----:B0-----:R-:W4:Y:S01]  /*33cc0*/  LDL.LU R3, [R1+0x1494] ;  /* 0x0014940001037983 */ /* 0x001f220000300800 */
[----:B------:R-:W4:Y:S01]  /*33cd0*/  LDL.LU R0, [R1+0x1438] ;  /* 0x0014380001007983 */ /* 0x000f220000300800 */
[----:B--2---:R-:W-:-:S05]  /*33ce0*/  IADD3.X R2, R2, UR6, RZ, P5, !PT ;  /* 0x0000000602027c10 */ /* 0x004fca000affe4ff */
[----:B------:R0:W-:Y:S04]  /*33cf0*/  STL [R1+0x13e8], R2 ;  /* 0x0013e80201007387 */ /* 0x0001e80000100800 */
[----:B0-----:R-:W2:Y:S01]  /*33d00*/  LDL.LU R2, [R1+0x148c] ;  /* 0x00148c0001027983 */ /* 0x001ea20000300800 */
[----:B---3--:R-:W-:Y:S02]  /*33d10*/  IADD3 R28, P5, R28, UR12, RZ ;  /* 0x0000000c1c1c7c10 */ /* 0x008fe4000ffbe0ff */
[----:B----4-:R-:W-:Y:S01]  /*33d20*/  IADD3.X R9, R9, UR6, RZ, P1, !PT ;  /* 0x0000000609097c10 */ /* 0x010fe20008ffe4ff */
[----:B------:R-:W-:Y:S02]  /*33d30*/  IADD3 R4, P1, R4, UR12, RZ ;  /* 0x0000000c04047c10 */ /* 0x000fe4000ff3e0ff */
[----:B------:R0:W-:Y:S01]  /*33d40*/  STL [R1+0x13fc], R28 ;  /* 0x0013fc1c01007387 */ /* 0x0001e20000100800 */
[----:B------:R-:W-:Y:S01]  /*33d50*/  IADD3.X R7, R7, UR6, RZ, P4, !PT ;  /* 0x0000000607077c10 */ /* 0x000fe2000a7fe4ff */
[----:B------:R-:W-:Y:S01]  /*33d60*/  IADD3 R6, P4, R6, UR12, RZ ;  /* 0x0000000c06067c10 */ /* 0x000fe2000ff9e0ff */
[----:B------:R-:W-:Y:S01]  /*33d70*/  IADD3.X R24, R24, UR6, RZ, P3, !PT ;  /* 0x0000000618187c10 */ /* 0x000fe20009ffe4ff */
[----:B------:R-:W-:Y:S01]  /*33d80*/  IADD3 R25, P3, R25, UR12, RZ ;  /* 0x0000000c19197c10 */ /* 0x000fe2000ff7e0ff */
[----:B------:R-:W-:Y:S01]  /*33d90*/  IADD3.X R26, R26, UR6, RZ, P2, !PT ;  /* 0x000000061a1a7c10 */ /* 0x000fe200097fe4ff */
[----:B0-----:R-:W3:Y:S01]  /*33da0*/  LDL.LU R28, [R1+0x1470] ;  /* 0x00147000011c7983 */ /* 0x001ee20000300800 */
[----:B------:R-:W-:Y:S02]  /*33db0*/  STL [R1+0x13e0], R9 ;  /* 0x0013e00901007387 */ /* 0x000fe40000100800 */
        /* <DEDUP_REMOVED lines=38> */
[----:B------:R-:W-:Y:S02]  /*34020*/  STL [R1+0x1450], R13 ;  /* 0x0014500d01007387 */ /* 0x000fe40000100800 */
[----:B------:R-:W-:Y:S01]  /*34030*/  STL [R1+0x1464], R17 ;  /* 0x0014641101007387 */ /* 0x000fe20000100800 */
[----:B------:R-:W-:Y:S01]  /*34040*/  STL [R1+0x1448], R12 ;  /* 0x0014480c01007387 */ /* 0x000fe20000100800 */
[----:B------:R0:W-:Y:S02]  /*34050*/  STL [R1+0x1494], R3 ;  /* 0x0014940301007387 */ /* 0x0001e40000100800 */
[----:B------:R-:W-:Y:S01]  /*34060*/  STL [R1+0x145c], R16 ;  /* 0x00145c1001007387 */ /* 0x000fe20000100800 */
[----:B------:R-:W-:Y:S01]  /*34070*/  IADD3.X R0, R0, UR6, RZ, P4, !PT ;  /* 0x0000000600007c10 */ /* 0x000fe2000a7fe4ff */
[----:B0-----:R-:W4:Y:S01]  /*34080*/  LDL.LU R3, [R1+0x1484] ;  /* 0x0014840001037983 */ /* 0x001f220000300800 */
[----:B------:R-:W-:Y:S01]  /*34090*/  STL [R1+0x1440], R29 ;  /* 0x0014401d01007387 */ /* 0x000fe20000100800 */
[----:B--2---:R-:W-:-:S05]  /*340a0*/  IADD3 R2, P4, R2, UR12, RZ ;  /* 0x0000000c02027c10 */ /* 0x004fca000ff9e0ff */
[----:B------:R0:W-:Y:S04]  /*340b0*/  STL [R1+0x148c], R2 ;  /* 0x00148c0201007387 */ /* 0x0001e80000100800 */
[----:B0-----:R-:W2:Y:S01]  /*340c0*/  LDL.LU R2, [R1+0x1468] ;  /* 0x0014680001027983 */ /* 0x001ea20000300800 */
[----:B------:R-:W-:Y:S02]  /*340d0*/  STL [R1+0x1438], R0 ;  /* 0x0014380001007387 */ /* 0x000fe40000100800 */
[----:B------:R-:W2:Y:S02]  /*340e0*/  LDL.LU R9, [R1+0x147c] ;  /* 0x00147c0001097983 */ /* 0x000ea40000300800 */
[----:B------:R-:W2:Y:S01]  /*340f0*/  LDL.LU R4, [R1+0x1460] ;  /* 0x0014600001047983 */ /* 0x000ea20000300800 */
[----:B------:R-:W2:Y:S01]  /*34100*/  LDL.LU R7, [R1+0x14b4] ;  /* 0x0014b40001077983 */ /* 0x000ea20000300800 */
[----:B---3--:R-:W-:-:S05]  /*34110*/  IADD3.X R28, R28, UR6, RZ, P3, !PT ;  /* 0x000000061c1c7c10 */ /* 0x008fca0009ffe4ff */
        /* <DEDUP_REMOVED lines=25> */
[----:B----4-:R-:W-:-:S05]  /*342b0*/  IADD3 R3, P3, R3, UR12, RZ ;  /* 0x0000000c03037c10 */ /* 0x010fca000ff7e0ff */
[----:B------:R0:W-:Y:S04]  /*342c0*/  STL [R1+0x1484], R3 ;  /* 0x0014840301007387 */ /* 0x0001e80000100800 */
[----:B0-----:R-:W4:Y:S01]  /*342d0*/  LDL.LU R3, [R1+0x14b8] ;  /* 0x0014b80001037983 */ /* 0x001f220000300800 */
[----:B--2---:R-:W-:-:S05]  /*342e0*/  IADD3.X R2, R2, UR6, RZ, P2, !PT ;  /* 0x0000000602027c10 */ /* 0x004fca00097fe4ff */
[----:B------:R0:W-:Y:S04]  /*342f0*/  STL [R1+0x1468], R2 ;  /* 0x0014680201007387 */ /* 0x0001e80000100800 */
[----:B0-----:R-:W2:Y:S01]  /*34300*/  LDL.LU R2, [R1+0x150c] ;  /* 0x00150c0001027983 */ /* 0x001ea20000300800 */
[----:B------:R-:W-:Y:S02]  /*34310*/  IADD3 R9, P2, R9, UR12, RZ ;  /* 0x0000000c09097c10 */ /* 0x000fe4000ff5e0ff */
[----:B------:R-:W-:Y:S01]  /*34320*/  IADD3.X R4, R4, UR6, RZ, P6, !PT ;  /* 0x0000000604047c10 */ /* 0x000fe2000b7fe4ff */
[----:B------:R-:W-:Y:S02]  /*34330*/  IADD3 R7, P6, R7, UR12, RZ ;  /* 0x0000000c07077c10 */ /* 0x000fe4000ffde0ff */
[----:B------:R-:W-:Y:S01]  /*34340*/  STL [R1+0x147c], R9 ;  /* 0x00147c0901007387 */ /* 0x000fe20000100800 */
[----:B---3--:R-:W-:Y:S01]  /*34350*/  IADD3.X R6, R6, UR6, RZ, P5, !PT ;  /* 0x0000000606067c10 */ /* 0x008fe2000affe4ff */
        /* <DEDUP_REMOVED lines=43> */
[----:B------:R0:W-:Y:S01]  /*34610*/  STL [R1+0x14c0], R28 ;  /* 0x0014c01c01007387 */ /* 0x0001e20000100800 */
[----:B------:R-:W-:Y:S01]  /*34620*/  IADD3 R29, P2, R29, UR12, RZ ;  /* 0x0000000c1d1d7c10 */ /* 0x000fe2000ff5e0ff */
[----:B------:R-:W-:Y:S01]  /*34630*/  STL [R1+0x14c8], R16 ;  /* 0x0014c81001007387 */ /* 0x000fe20000100800 */
[----:B------:R-:W-:Y:S01]  /*34640*/  IADD3 R0, P6, R0, UR12, RZ ;  /* 0x0000000c00007c10 */ /* 0x000fe2000ffde0ff */
[----:B0-----:R-:W3:Y:S02]  /*34650*/  LDL.LU R28, [R1+0x14f0] ;  /* 0x0014f000011c7983 */ /* 0x001ee40000300800 */
[----:B------:R-:W-:Y:S01]  /*34660*/  STL [R1+0x14dc], R29 ;  /* 0x0014dc1d01007387 */ /* 0x000fe20000100800 */
[----:B----4-:R-:W-:-:S05]  /*34670*/  IADD3.X R3, R3, UR6, RZ, P5, !PT ;  /* 0x0000000603037c10 */ /* 0x010fca000affe4ff */
[----:B------:R0:W-:Y:S04]  /*34680*/  STL [R1+0x14b8], R3 ;  /* 0x0014b80301007387 */ /* 0x0001e80000100800 */
[----:B0-----:R-:W4:Y:S01]  /*34690*/  LDL.LU R3, [R1+0x1504] ;  /* 0x0015040001037983 */ /* 0x001f220000300800 */
[----:B------:R-:W-:Y:S02]  /*346a0*/  STL [R1+0x1514], R0 ;  /* 0x0015140001007387 */ /* 0x000fe40000100800 */
[----:B------:R-:W4:Y:S02]  /*346b0*/  LDL.LU R9, [R1+0x14e8] ;  /* 0x0014e80001097983 */ /* 0x000f240000300800 */
[----:B------:R-:W4:Y:S01]  /*346c0*/  LDL.LU R4, [R1+0x14fc] ;  /* 0x0014fc0001047983 */ /* 0x000f220000300800 */
[----:B------:R-:W4:Y:S01]  /*346d0*/  LDL.LU R7, [R1+0x14e0] ;  /* 0x0014e00001077983 */ /* 0x000f220000300800 */
[----:B--2---:R-:W-:-:S05]  /*346e0*/  IADD3 R2, P5, R2, UR12, RZ ;  /* 0x0000000c02027c10 */ /* 0x004fca000ffbe0ff */
        /* <DEDUP_REMOVED lines=25> */
[----:B---3--:R-:W-:-:S05]  /*34880*/  IADD3.X R28, R28, UR6, RZ, P1, !PT ;  /* 0x000000061c1c7c10 */ /* 0x008fca0008ffe4ff */
[----:B------:R0:W-:Y:S04]  /*34890*/  STL [R1+0x14f0], R28 ;  /* 0x0014f01c01007387 */ /* 0x0001e80000100800 */
[----:B0-----:R-:W3:Y:S01]  /*348a0*/  LDL.LU R28, [R1+0x1288] ;  /* 0x00128800011c7983 */ /* 0x001ee20000300800 */
[----:B----4-:R-:W-:Y:S02]  /*348b0*/  IADD3 R3, P1, R3, UR12, RZ ;  /* 0x0000000c03037c10 */ /* 0x010fe4000ff3e0ff */
[----:B------:R-:W-:Y:S01]  /*348c0*/  IADD3.X R9, R9, UR6, RZ, P4, !PT ;  /* 0x0000000609097c10 */ /* 0x000fe2000a7fe4ff */
[----:B------:R-:W-:Y:S02]  /*348d0*/  IADD3 R4, P4, R4, UR12, RZ ;  /* 0x0000000c04047c10 */ /* 0x000fe4000ff9e0ff */
[----:B------:R0:W-:Y:S01]  /*348e0*/  STL [R1+0x1504], R3 ;  /* 0x0015040301007387 */ /* 0x0001e20000100800 */
[----:B------:R-:W-:-:S03]  /*348f0*/  IADD3.X R7, R7, UR6, RZ, P3, !PT ;  /* 0x0000000607077c10 */ /* 0x000fc60009ffe4ff */
[----:B0-----:R-:W4:Y:S01]  /*34900*/  LDL.LU R3, [R1+0x1538] ;  /* 0x0015380001037983 */ /* 0x001f220000300800 */
[----:B------:R-:W-:Y:S02]  /*34910*/  STL [R1+0x14e8], R9 ;  /* 0x0014e80901007387 */ /* 0x000fe40000100800 */
[----:B------:R-:W-:Y:S02]  /*34920*/  STL [R1+0x14fc], R4 ;  /* 0x0014fc0401007387 */ /* 0x000fe40000100800 */
[----:B------:R-:W-:Y:S01]  /*34930*/  STL [R1+0x14e0], R7 ;  /* 0x0014e00701007387 */ /* 0x000fe20000100800 */
[----:B--2---:R-:W-:Y:S02]  /*34940*/  IADD3 R6, P3, R6, UR12, RZ ;  /* 0x0000000c06067c10 */ /* 0x004fe4000ff7e0ff */
[----:B------:R-:W-:Y:S01]  /*34950*/  IADD3.X R24, R24, UR6, RZ, P2, !PT ;  /* 0x0000000618187c10 */ /* 0x000fe200097fe4ff */
[----:B------:R-:W-:Y:S01]  /*34960*/  IADD3 R25, P2, R25, UR12, RZ ;  /* 0x0000000c19197c10 */ /* 0x000fe2000ff5e0ff */
[----:B------:R-:W-:Y:S01]  /*34970*/  IADD3.X R26, R26, UR6, RZ, P6, !PT ;  /* 0x000000061a1a7c10 */ /* 0x000fe2000b7fe4ff */
        /* <DEDUP_REMOVED lines=41> */
[----:B0-----:R-:W2:Y:S01]  /*34c10*/  LDL.LU R2, [R1+0x1568] ;  /* 0x0015680001027983 */ /* 0x001ea20000300800 */
[----:B------:R-:W-:Y:S01]  /*34c20*/  IADD3.X R0, R0, UR6, RZ, P3, !PT ;  /* 0x0000000600007c10 */ /* 0x000fe20009ffe4ff */
[----:B------:R-:W-:Y:S01]  /*34c30*/  STL [R1+0x1548], R29 ;  /* 0x0015481d01007387 */ /* 0x000fe20000100800 */
[----:B---3--:R-:W-:-:S05]  /*34c40*/  IADD3 R28, P3, R28, UR12, RZ ;  /* 0x0000000c1c1c7c10 */ /* 0x008fca000ff7e0ff */
[----:B------:R0:W-:Y:S04]  /*34c50*/  STL [R1+0x1288], R28 ;  /* 0x0012881c01007387 */ /* 0x0001e80000100800 */
[----:B0-----:R-:W3:Y:S01]  /*34c60*/  LDL.LU R28, [R1+0x12a4] ;  /* 0x0012a400011c7983 */ /* 0x001ee20000300800 */
[----:B------:R-:W-:Y:S02]  /*34c70*/  STL [R1+0x1540], R0 ;  /* 0x0015400001007387 */ /* 0x000fe40000100800 */
[----:B------:R-:W3:Y:S02]  /*34c80*/  LDL.LU R9, [R1+0x1564] ;  /* 0x0015640001097983 */ /* 0x000ee40000300800 */
[----:B------:R-:W3:Y:S01]  /*34c90*/  LDL.LU R4, [R1+0x129c] ;  /* 0x00129c0001047983 */ /* 0x000ee20000300800 */
[----:B------:R-:W3:Y:S01]  /*34ca0*/  LDL.LU R7, [R1+0x156c] ;  /* 0x00156c0001077983 */ /* 0x000ee20000300800 */
[----:B----4-:R-:W-:-:S05]  /*34cb0*/  IADD3.X R3, R3, UR6, RZ, P2, !PT ;  /* 0x0000000603037c10 */ /* 0x010fca00097fe4ff */
[----:B------:R0:W-:Y:S01]  /*34cc0*/  STL [R1+0x1538], R3 ;  /* 0x0015380301007387 */ /* 0x0001e20000100800 */
        /* <DEDUP_REMOVED lines=22> */
[----:B0-----:R-:W4:Y:S01]  /*34e30*/  LDL.LU R3, [R1+0x1594] ;  /* 0x0015940001037983 */ /* 0x001f220000300800 */
[----:B------:R-:W4:Y:S01]  /*34e40*/  LDL.LU R0, [R1+0x15cc] ;  /* 0x0015cc0001007983 */ /* 0x000f220000300800 */
[----:B--2---:R-:W-:-:S05]  /*34e50*/  IADD3 R2, P2, R2, UR12, RZ ;  /* 0x0000000c02027c10 */ /* 0x004fca000ff5e0ff */
[----:B------:R0:W-:Y:S04]  /*34e60*/  STL [R1+0x1568], R2 ;  /* 0x0015680201007387 */ /* 0x0001e80000100800 */
[----:B0-----:R-:W2:Y:S01]  /*34e70*/  LDL.LU R2, [R1+0x15a0] ;  /* 0x0015a00001027983 */ /* 0x001ea20000300800 */
[----:B---3--:R-:W-:Y:S02]  /*34e80*/  IADD3.X R28, R28, UR6, RZ, P6, !PT ;  /* 0x000000061c1c7c10 */ /* 0x008fe4000b7fe4ff */
[----:B------:R-:W-:Y:S02]  /*34e90*/  IADD3 R9, P6, R9, UR12, RZ ;  /* 0x0000000c09097c10 */ /* 0x000fe4000ffde0ff */
[----:B------:R-:W-:Y:S01]  /*34ea0*/  IADD3.X R4, R4, UR6, RZ, P5, !PT ;  /* 0x0000000604047c10 */ /* 0x000fe2000affe4ff */
[----:B------:R-:W-:Y:S01]  /*34eb0*/  IADD3 R7, P5, R7, UR12, RZ ;  /* 0x0000000c07077c10 */ /* 0x000fe2000ffbe0ff */
[----:B------:R0:W-:Y:S01]  /*34ec0*/  STL [R1+0x12a4], R28 ;  /* 0x0012a41c01007387 */ /* 0x0001e20000100800 */
[----:B----4-:R-:W-:-:S03]  /*34ed0*/  IADD3.X R6, R6, UR6, RZ, P1, !PT ;  /* 0x0000000606067c10 */ /* 0x010fc60008ffe4ff */
[----:B0-----:R-:W3:Y:S01]  /*34ee0*/  LDL.LU R28, [R1+0x15d8] ;  /* 0x0015d800011c7983 */ /* 0x001ee20000300800 */
        /* <DEDUP_REMOVED lines=47> */
[----:B0-----:R-:W4:Y:S03]  /*351e0*/  LDL.LU R3, [R1+0x159c] ;  /* 0x00159c0001037983 */ /* 0x001f260000300800 */
[----:B------:R-:W-:Y:S01]  /*351f0*/  STL [R1+0x15c4], R29 ;  /* 0x0015c41d01007387 */ /* 0x000fe20000100800 */
[----:B--2---:R-:W-:-:S05]  /*35200*/  IADD3.X R2, R2, UR6, RZ, P1, !PT ;  /* 0x0000000602027c10 */ /* 0x004fca0008ffe4ff */
[----:B------:R0:W-:Y:S04]  /*35210*/  STL [R1+0x15a0], R2 ;  /* 0x0015a00201007387 */ /* 0x0001e80000100800 */
[----:B0-----:R-:W2:Y:S01]  /*35220*/  LDL.LU R2, [R1+0x15e8] ;  /* 0x0015e80001027983 */ /* 0x001ea20000300800 */
[----:B------:R-:W-:-:S05]  /*35230*/  IADD3 R0, P5, R0, UR12, RZ ;  /* 0x0000000c00007c10 */ /* 0x000fca000ffbe0ff */
[----:B------:R-:W-:Y:S01]  /*35240*/  STL [R1+0x15cc], R0 ;  /* 0x0015cc0001007387 */ /* 0x000fe20000100800 */
[----:B------:R-:W2:Y:S02]  /*35250*/  LDL.LU R9, [R1+0x15b0] ;  /* 0x0015b00001097983 */ /* 0x000ea40000300800 */
[----:B------:R-:W2:Y:S02]  /*35260*/  LDL.LU R4, [R1+0x15e4] ;  /* 0x0015e40001047983 */ /* 0x000ea40000300800 */
[----:B------:R-:W2:Y:S01]  /*35270*/  LDL.LU R7, [R1+0x15b4] ;  /* 0x0015b40001077983 */ /* 0x000ea20000300800 */
[----:B---3--:R-:W-:-:S05]  /*35280*/  IADD3 R28, P1, R28, UR12, RZ ;  /* 0x0000000c1c1c7c10 */ /* 0x008fca000ff3e0ff */
        /* <DEDUP_REMOVED lines=31> */
[----:B------:R-:W-:Y:S01]  /*35480*/  IADD3.X R9, R9, UR6, RZ, P3, !PT ;  /* 0x0000000609097c10 */ /* 0x000fe20009ffe4ff */
[----:B------:R-:W-:Y:S01]  /*35490*/  IADD3 R4, P3, R4, UR12, RZ ;  /* 0x0000000c04047c10 */ /* 0x000fe2000ff7e0ff */
[----:B------:R-:W-:-:S03]  /*354a0*/  IADD3.X R7, R7, UR6, RZ, P2, !PT ;  /* 0x0000000607077c10 */ /* 0x000fc600097fe4ff */
[----:B------:R-:W-:Y:S01]  /*354b0*/  STL [R1+0x15b0], R9 ;  /* 0x0015b00901007387 */ /* 0x000fe20000100800 */
[----:B---3--:R-:W-:Y:S02]  /*354c0*/  IADD3 R6, P2, R6, UR12, RZ ;  /* 0x0000000c06067c10 */ /* 0x008fe4000ff5e0ff */
        /* <DEDUP_REMOVED lines=44> */
[----:B------:R-:W-:Y:S01]  /*35790*/  IADD3.X R0, R0, UR6, RZ, P2, !PT ;  /* 0x0000000600007c10 */ /* 0x000fe200097fe4ff */
[----:B------:R0:W-:Y:S02]  /*357a0*/  STL [R1+0x1658], R28 ;  /* 0x0016581c01007387 */ /* 0x0001e40000100800 */
[----:B------:R-:W-:Y:S01]  /*357b0*/  STL [R1+0x1640], R16 ;  /* 0x0016401001007387 */ /* 0x000fe20000100800 */
[----:B0-----:R-:W3:Y:S01]  /*357c0*/  LDL.LU R28, [R1+0x1738] ;  /* 0x00173800011c7983 */ /* 0x001ee20000300800 */
[----:B------:R-:W-:Y:S01]  /*357d0*/  STL [R1+0x160c], R29 ;  /* 0x00160c1d01007387 */ /* 0x000fe20000100800 */
[----:B----4-:R-:W-:-:S05]  /*357e0*/  IADD3 R3, P2, R3, UR9, RZ ;  /* 0x0000000903037c10 */ /* 0x010fca000ff5e0ff */
[----:B------:R0:W-:Y:S04]  /*357f0*/  STL [R1+0x173c], R3 ;  /* 0x00173c0301007387 */ /* 0x0001e80000100800 */
        /* <DEDUP_REMOVED lines=32> */
[----:B------:R0:W-:Y:S04]  /*35a00*/  STL [R1+0x1738], R28 ;  /* 0x0017381c01007387 */ /* 0x0001e80000100800 */
[----:B0-----:R-:W3:Y:S01]  /*35a10*/  LDL.LU R28, [R1+0x16fc] ;  /* 0x0016fc00011c7983 */ /* 0x001ee20000300800 */
[----:B----4-:R-:W-:Y:S02]  /*35a20*/  IADD3.X R3, R3, UR6, RZ, P5, !PT ;  /* 0x0000000603037c10 */ /* 0x010fe4000affe4ff */
[----:B------:R-:W-:Y:S02]  /*35a30*/  IADD3 R9, P5, R9, UR9, RZ ;  /* 0x0000000909097c10 */ /* 0x000fe4000ffbe0ff */
[----:B------:R-:W-:Y:S01]  /*35a40*/  IADD3.X R4, R4, UR6, RZ, P1, !PT ;  /* 0x0000000604047c10 */ /* 0x000fe20008ffe4ff */
[----:B------:R-:W-:Y:S01]  /*35a50*/  IADD3 R7, P1, R7, UR9, RZ ;  /* 0x0000000907077c10 */ /* 0x000fe2000ff3e0ff */
[----:B------:R0:W-:Y:S04]  /*35a60*/  STL [R1+0x161c], R3 ;  /* 0x00161c0301007387 */ /* 0x0001e80000100800 */
        /* <DEDUP_REMOVED lines=53> */
[----:B------:R0:W-:Y:S04]  /*35dc0*/  STL [R1+0x16fc], R28 ;  /* 0x0016fc1c01007387 */ /* 0x0001e80000100800 */
[----:B0-----:R-:W3:Y:S01]  /*35dd0*/  LDL.LU R28, [R1+0x16c8] ;  /* 0x0016c800011c7983 */ /* 0x001ee20000300800 */
[----:B------:R-:W-:Y:S02]  /*35de0*/  STL [R1+0x16d8], R0 ;  /* 0x0016d80001007387 */ /* 0x000fe40000100800 */
[----:B------:R-:W3:Y:S02]  /*35df0*/  LDL.LU R9, [R1+0x16ec] ;  /* 0x0016ec0001097983 */ /* 0x000ee40000300800 */
[----:B------:R-:W3:Y:S01]  /*35e00*/  LDL.LU R4, [R1+0x16c0] ;  /* 0x0016c00001047983 */ /* 0x000ee20000300800 */
[----:B------:R-:W3:Y:S01]  /*35e10*/  LDL.LU R7, [R1+0x16e4] ;  /* 0x0016e40001077983 */ /* 0x000ee20000300800 */
[----:B----4-:R-:W-:-:S05]  /*35e20*/  IADD3 R3, P4, R3, UR9, RZ ;  /* 0x0000000903037c10 */ /* 0x010fca000ff9e0ff */
        /* <DEDUP_REMOVED lines=25> */
[----:B--2---:R-:W-:-:S05]  /*35fc0*/  IADD3.X R2, R2, UR8, RZ, P3, !PT ;  /* 0x0000000802027c10 */ /* 0x004fca0009ffe4ff */
[----:B------:R0:W-:Y:S04]  /*35fd0*/  STL [R1+0x16f4], R2 ;  /* 0x0016f40201007387 */ /* 0x0001e80000100800 */
[----:B0-----:R-:W2:Y:S01]  /*35fe0*/  LDL.LU R2, [R1+0x1758] ;  /* 0x0017580001027983 */ /* 0x001ea20000300800 */
[----:B---3--:R-:W-:Y:S02]  /*35ff0*/  IADD3 R28, P3, R28, UR9, RZ ;  /* 0x000000091c1c7c10 */ /* 0x008fe4000ff7e0ff */
[----:B------:R-:W-:Y:S01]  /*36000*/  IADD3.X R9, R9, UR8, RZ, P2, !PT ;  /* 0x0000000809097c10 */ /* 0x000fe200097fe4ff */
[----:B------:R-:W-:Y:S01]  /*36010*/  IADD3 R4, P2, R4, UR9, RZ ;  /* 0x0000000904047c10 */ /* 0x000fe2000ff5e0ff */
[----:B------:R-:W-:Y:S01]  /*36020*/  IADD3.X R7, R7, UR8, RZ, P6, !PT ;  /* 0x0000000807077c10 */ /* 0x000fe2000b7fe4ff */
[----:B------:R0:W-:Y:S01]  /*36030*/  STL [R1+0x16c8], R28 ;  /* 0x0016c81c01007387 */ /* 0x0001e20000100800 */
[----:B----4-:R-:W-:-:S03]  /*36040*/  IADD3 R6, P6, R6, UR9, RZ ;  /* 0x0000000906067c10 */ /* 0x010fc6000ffde0ff */
[----:B0-----:R-:W3:Y:S01]  /*36050*/  LDL.LU R28, [R1+0x1688] ;  /* 0x00168800011c7983 */ /* 0x001ee20000300800 */
        /* <DEDUP_REMOVED lines=48> */
[----:B0-----:R-:W4:Y:S01]  /*36360*/  LDL.LU R3, [R1+0x17ac] ;  /* 0x0017ac0001037983 */ /* 0x001f220000300800 */
[----:B------:R-:W-:Y:S01]  /*36370*/  STL [R1+0x1690], R29 ;  /* 0x0016901d01007387 */ /* 0x000fe20000100800 */
[----:B--2---:R-:W-:-:S05]  /*36380*/  IADD3 R2, P6, R2, UR9, RZ ;  /* 0x0000000902027c10 */ /* 0x004fca000ffde0ff */
[----:B------:R0:W-:Y:S04]  /*36390*/  STL [R1+0x1758], R2 ;  /* 0x0017580201007387 */ /* 0x0001e80000100800 */
[----:B0-----:R-:W2:Y:S01]  /*363a0*/  LDL.LU R2, [R1+0x1684] ;  /* 0x0016840001027983 */ /* 0x001ea20000300800 */
[----:B------:R0:W-:Y:S02]  /*363b0*/  STL [R1+0x168c], R0 ;  /* 0x00168c0001007387 */ /* 0x0001e40000100800 */
        /* <DEDUP_REMOVED lines=28> */
[----:B-1----:R-:W3:Y:S01]  /*36580*/  LDL.LU R28, [R1+0x17c8] ;  /* 0x0017c800011c7983 */ /* 0x002ee20000300800 */
        /* <DEDUP_REMOVED lines=9> */
[----:B------:R-:W-:Y:S02]  /*36620*/  STL [R1+0x17a8], R9 ;  /* 0x0017a80901007387 */ /* 0x000fe40000100800 */
[----:B------:R-:W-:Y:S02]  /*36630*/  STL [R1+0x1680], R4 ;  /* 0x0016800401007387 */ /* 0x000fe40000100800 */
[----:B------:R-:W-:Y:S01]  /*36640*/  STL [R1+0x17a4], R7 ;  /* 0x0017a40701007387 */ /* 0x000fe20000100800 */
        /* <DEDUP_REMOVED lines=35> */
[----:B------:R0:W-:Y:S02]  /*36880*/  STL [R1+0x17d8], R22 ;  /* 0x0017d81601007387 */ /* 0x0001e40000100800 */
[----:B------:R1:W-:Y:S01]  /*36890*/  STL [R1+0x1674], R23 ;  /* 0x0016741701007387 */ /* 0x0003e20000100800 */
[----:B------:R-:W-:Y:S01]  /*368a0*/  IADD3.X R16, R16, UR8, RZ, P1, !PT ;  /* 0x0000000810107c10 */ /* 0x000fe20008ffe4ff */
[----:B------:R-:W-:Y:S01]  /*368b0*/  STL [R1+0x17d4], R13 ;  /* 0x0017d40d01007387 */ /* 0x000fe20000100800 */
[----:B------:R-:W-:Y:S01]  /*368c0*/  IADD3 R29, P1, R29, UR9, RZ ;  /* 0x000000091d1d7c10 */ /* 0x000fe2000ff3e0ff */
[----:B------:R2:W-:Y:S01]  /*368d0*/  STL [R1+0x1670], R17 ;  /* 0x0016701101007387 */ /* 0x0005e20000100800 */
[----:B------:R-:W-:Y:S01]  /*368e0*/  IADD3.X R0, R0, UR8, RZ, P4, !PT ;  /* 0x0000000800007c10 */ /* 0x000fe2000a7fe4ff */
[----:B------:R-:W-:Y:S01]  /*368f0*/  STL [R1+0x17d0], R12 ;  /* 0x0017d00c01007387 */ /* 0x000fe20000100800 */
[----:B0-----:R-:W2:Y:S01]  /*36900*/  LDL.LU R22, [R1+0x1780] ;  /* 0x0017800001167983 */ /* 0x001ea20000300800 */
[----:B------:R-:W-:Y:S01]  /*36910*/  IADD3 R28, P4, R28, UR9, RZ ;  /* 0x000000091c1c7c10 */ /* 0x000fe2000ff9e0ff */
[----:B------:R0:W-:Y:S01]  /*36920*/  STL [R1+0x178c], R16 ;  /* 0x00178c1001007387 */ /* 0x0001e20000100800 */
[----:B------:R0:W-:Y:S01]  /*36930*/  STL [R1+0x17cc], R29 ;  /* 0x0017cc1d01007387 */ /* 0x0001e20000100800 */
[----:B------:R0:W-:Y:S02]  /*36940*/  STL [R1+0x1788], R0 ;  /* 0x0017880001007387 */ /* 0x0001e40000100800 */
[----:B-1----:R-:W2:Y:S02]  /*36950*/  LDL.LU R23, [R1+0x17e8] ;  /* 0x0017e80001177983 */ /* 0x002ea40000300800 */
[----:B------:R1:W-:Y:S01]  /*36960*/  STL [R1+0x17c8], R28 ;  /* 0x0017c81c01007387 */ /* 0x0003e20000100800 */
[----:B------:R-:W2:Y:S01]  /*36970*/  LDL.LU R6, [R1+0x177c] ;  /* 0x00177c0001067983 */ /* 0x000ea20000300800 */
[----:B----4-:R-:W-:-:S05]  /*36980*/  IADD3.X R3, R3, UR8, RZ, P3, !PT ;  /* 0x0000000803037c10 */ /* 0x010fca0009ffe4ff */
[----:B------:R4:W-:Y:S01]  /*36990*/  STL [R1+0x1784], R3 ;  /* 0x0017840301007387 */ /* 0x0009e20000100800 */
[----:B------:R-:W2:Y:S02]  /*369a0*/  LDL.LU R7, [R1+0x17f0] ;  /* 0x0017f00001077983 */ /* 0x000ea40000300800 */
[----:B------:R-:W2:Y:S02]  /*369b0*/  LDL.LU R8, [R1+0x1778] ;  /* 0x0017780001087983 */ /* 0x000ea40000300800 */
[----:B--2---:R-:W-:-:S05]  /*369c0*/  IADD3 R2, P3, R2, UR9, RZ ;  /* 0x0000000902027c10 */ /* 0x004fca000ff7e0ff */
[----:B------:R2:W-:Y:S01]  /*369d0*/  STL [R1+0x17c4], R2 ;  /* 0x0017c40201007387 */ /* 0x0005e20000100800 */
[----:B------:R-:W3:Y:S02]  /*369e0*/  LDL.LU R5, [R1+0x17f8] ;  /* 0x0017f80001057983 */ /* 0x000ee40000300800 */
[----:B------:R-:W3:Y:S02]  /*369f0*/  LDL.LU R11, [R1+0x166c] ;  /* 0x00166c00010b7983 */ /* 0x000ee40000300800 */
[----:B------:R-:W3:Y:S01]  /*36a00*/  LDL.LU R10, [R1+0x1800] ;  /* 0x00180000010a7983 */ /* 0x000ee20000300800 */
[----:B--2---:R-:W2:Y:S01]  /*36a10*/  LDL.LU R17, [R1+0x1668] ;  /* 0x0016680001117983 */ /* 0x004ea20000300800 */
[----:B------:R-:W2:Y:S02]  /*36a20*/  LDL.LU R13, [R1+0x1808] ;  /* 0x00180800010d7983 */ /* 0x000ea40000300800 */
[----:B0-----:R-:W2:Y:S02]  /*36a30*/  LDL.LU R16, [R1+0x17c0] ;  /* 0x0017c00001107983 */ /* 0x001ea40000300800 */
[----:B------:R-:W2:Y:S01]  /*36a40*/  LDL.LU R12, [R1+0x1810] ;  /* 0x00181000010c7983 */ /* 0x000ea20000300800 */
[----:B------:R-:W2:Y:S01]  /*36a50*/  LDL.LU R29, [R1+0x17bc] ;  /* 0x0017bc00011d7983 */ /* 0x000ea20000300800 */
[----:B------:R-:W2:Y:S02]  /*36a60*/  LDL.LU R0, [R1+0x1818] ;  /* 0x0018180001007983 */ /* 0x000ea40000300800 */
[----:B-1----:R-:W2:Y:S02]  /*36a70*/  LDL.LU R28, [R1+0x17b8] ;  /* 0x0017b800011c7983 */ /* 0x002ea40000300800 */
[----:B----4-:R-:W4:Y:S01]  /*36a80*/  LDL.LU R3, [R1+0x1820] ;  /* 0x0018200001037983 */ /* 0x010f220000300800 */
        /* <DEDUP_REMOVED lines=13> */
[----:B------:R-:W-:-:S02]  /*36b60*/  IADD3.X R22, R22, UR8, RZ, P2, !PT ;  /* 0x0000000816167c10 */ /* 0x000fc400097fe4ff */
[----:B------:R-:W-:-:S03]  /*36b70*/  IADD3 R23, P2, R23, UR9, RZ ;  /* 0x0000000917177c10 */ /* 0x000fc6000ff5e0ff */
[----:B------:R0:W-:Y:S01]  /*36b80*/  STL [R1+0x1780], R22 ;  /* 0x0017801601007387 */ /* 0x0001e20000100800 */
[----:B------:R-:W-:-:S03]  /*36b90*/  IADD3.X R6, R6, UR8, RZ, P6, !PT ;  /* 0x0000000806067c10 */ /* 0x000fc6000b7fe4ff */
[----:B0-----:R-:W4:Y:S01]  /*36ba0*/  LDL.LU R22, [R1+0x17f4] ;  /* 0x0017f40001167983 */ /* 0x001f220000300800 */
[----:B------:R0:W-:Y:S03]  /*36bb0*/  STL [R1+0x17e8], R23 ;  /* 0x0017e81701007387 */ /* 0x0001e60000100800 */
[----:B0-----:R-:W4:Y:S01]  /*36bc0*/  LDL.LU R23, [R1+0x1804] ;  /* 0x0018040001177983 */ /* 0x001f220000300800 */
[----:B------:R-:W-:Y:S02]  /*36bd0*/  IADD3 R7, P6, R7, UR9, RZ ;  /* 0x0000000907077c10 */ /* 0x000fe4000ffde0ff */
[----:B------:R-:W-:Y:S01]  /*36be0*/  IADD3.X R8, R8, UR8, RZ, P5, !PT ;  /* 0x0000000808087c10 */ /* 0x000fe2000affe4ff */
[----:B------:R0:W-:Y:S04]  /*36bf0*/  STL [R1+0x177c], R6 ;  /* 0x00177c0601007387 */ /* 0x0001e80000100800 */
[----:B0-----:R0:W5:Y:S01]  /*36c00*/  LDL.LU R6, [R1+0x18ac] ;  /* 0x0018ac0001067983 */ /* 0x0011620000300800 */
[----:B------:R1:W-:Y:S03]  /*36c10*/  STL [R1+0x17f0], R7 ;  /* 0x0017f00701007387 */ /* 0x0003e60000100800 */
[----:B-1----:R0:W5:Y:S01]  /*36c20*/  LDL.LU R7, [R1+0x18a8] ;  /* 0x0018a80001077983 */ /* 0x0021620000300800 */
[----:B------:R1:W-:Y:S03]  /*36c30*/  STL [R1+0x1778], R8 ;  /* 0x0017780801007387 */ /* 0x0003e60000100800 */
[----:B-1----:R-:W4:Y:S01]  /*36c40*/  LDL.LU R8, [R1+0x18a4] ;  /* 0x0018a40001087983 */ /* 0x002f220000300800 */
[----:B---3--:R-:W-:-:S02]  /*36c50*/  IADD3 R5, P5, R5, UR9, RZ ;  /* 0x0000000905057c10 */ /* 0x008fc4000ffbe0ff */
[----:B------:R-:W-:Y:S01]  /*36c60*/  IADD3.X R11, R11, UR8, RZ, P1, !PT ;  /* 0x000000080b0b7c10 */ /* 0x000fe20008ffe4ff */
[----:B------:R-:W-:Y:S01]  /*36c70*/  IADD3 R10, P1, R10, UR9, RZ ;  /* 0x000000090a0a7c10 */ /* 0x000fe2000ff3e0ff */
[----:B--2---:R-:W-:Y:S01]  /*36c80*/  IADD3.X R17, R17, UR8, RZ, P4, !PT ;  /* 0x0000000811117c10 */ /* 0x004fe2000a7fe4ff */
[----:B------:R1:W-:Y:S01]  /*36c90*/  STL [R1+0x17f8], R5 ;  /* 0x0017f80501007387 */ /* 0x0003e20000100800 */
[----:B------:R-:W-:Y:S02]  /*36ca0*/  IADD3 R13, P4, R13, UR9, RZ ;  /* 0x000000090d0d7c10 */ /* 0x000fe4000ff9e0ff */
[----:B------:R-:W-:Y:S01]  /*36cb0*/  IADD3.X R16, R16, UR8, RZ, P3, !PT ;  /* 0x0000000810107c10 */ /* 0x000fe20009ffe4ff */
[----:B------:R-:W-:Y:S01]  /*36cc0*/  IADD3 R12, P3, R12, UR9, RZ ;  /* 0x000000090c0c7c10 */ /* 0x000fe2000ff7e0ff */
[----:B-1----:R-:W2:Y:S01]  /*36cd0*/  LDL.LU R5, [R1+0x18a0] ;  /* 0x0018a00001057983 */ /* 0x002ea20000300800 */
[----:B------:R1:W-:Y:S01]  /*36ce0*/  STL [R1+0x166c], R11 ;  /* 0x00166c0b01007387 */ /* 0x0003e20000100800 */
[----:B------:R-:W-:Y:S01]  /*36cf0*/  IADD3.X R29, R29, UR8, RZ, P2, !PT ;  /* 0x000000081d1d7c10 */ /* 0x000fe200097fe4ff */
[----:B------:R-:W-:Y:S01]  /*36d00*/  IADD3 R0, P2, R0, UR9, RZ ;  /* 0x0000000900007c10 */ /* 0x000fe2000ff5e0ff */
[----:B-1----:R-:W3:Y:S01]  /*36d10*/  LDL.LU R11, [R1+0x189c] ;  /* 0x00189c00010b7983 */ /* 0x002ee20000300800 */
[----:B------:R1:W-:Y:S01]  /*36d20*/  STL [R1+0x1800], R10 ;  /* 0x0018000a01007387 */ /* 0x0003e20000100800 */
[----:B------:R-:W-:-:S02]  /*36d30*/  IADD3.X R28, R28, UR8, RZ, P6, !PT ;  /* 0x000000081c1c7c10 */ /* 0x000fc4000b7fe4ff */
[----:B-1----:R-:W2:Y:S01]  /*36d40*/  LDL.LU R10, [R1+0x1898] ;  /* 0x00189800010a7983 */ /* 0x002ea20000300800 */
[----:B------:R1:W-:Y:S01]  /*36d50*/  STL [R1+0x1668], R17 ;  /* 0x0016681101007387 */ /* 0x0003e20000100800 */
[----:B----4-:R-:W-:Y:S02]  /*36d60*/  IADD3 R3, P6, R3, UR9, RZ ;  /* 0x0000000903037c10 */ /* 0x010fe4000ffde0ff */
[----:B-1----:R0:W5:Y:S01]  /*36d70*/  LDL.LU R17, [R1+0x1894] ;  /* 0x0018940001117983 */ /* 0x0021620000300800 */
[----:B------:R1:W-:Y:S01]  /*36d80*/  STL [R1+0x1808], R13 ;  /* 0x0018080d01007387 */ /* 0x0003e20000100800 */
[----:B------:R-:W-:Y:S02]  /*36d90*/  IADD3.X R2, R2, UR8, RZ, P5, !PT ;  /* 0x0000000802027c10 */ /* 0x000fe4000affe4ff */
[----:B-1----:R0:W5:Y:S01]  /*36da0*/  LDL.LU R13, [R1+0x1890] ;  /* 0x00189000010d7983 */ /* 0x0021620000300800 */
[----:B------:R1:W-:Y:S03]  /*36db0*/  STL [R1+0x17c0], R16 ;  /* 0x0017c01001007387 */ /* 0x0003e60000100800 */
        /* <DEDUP_REMOVED lines=8> */
[----:B-1----:R-:W4:Y:S01]  /*36e40*/  LDL.LU R28, [R1+0x187c] ;  /* 0x00187c00011c7983 */ /* 0x002f220000300800 */
[----:B------:R1:W-:Y:S03]  /*36e50*/  STL [R1+0x1820], R3 ;  /* 0x0018200301007387 */ /* 0x0003e60000100800 */
[----:B-1----:R-:W2:Y:S01]  /*36e60*/  LDL.LU R3, [R1+0x1878] ;  /* 0x0018780001037983 */ /* 0x002ea20000300800 */
[----:B------:R1:W-:Y:S03]  /*36e70*/  STL [R1+0x17b4], R2 ;  /* 0x0017b40201007387 */ /* 0x0003e60000100800 */
[----:B-1----:R-:W3:Y:S01]  /*36e80*/  LDL.LU R2, [R1+0x1874] ;  /* 0x0018740001027983 */ /* 0x002ee20000300800 */
[----:B------:R-:W-:-:S02]  /*36e90*/  IADD3 R9, P5, R9, UR9, RZ ;  /* 0x0000000909097c10 */ /* 0x000fc4000ffbe0ff */
        /* <DEDUP_REMOVED lines=13> */
[----:B------:R-:W-:Y:S01]  /*36f70*/  STL [R1+0x1660], R27 ;  /* 0x0016601b01007387 */ /* 0x000fe20000100800 */
[----:B------:R-:W-:Y:S01]  /*36f80*/  IADD3.X R19, R19, UR8, RZ, P6, !PT ;  /* 0x0000000813137c10 */ /* 0x000fe2000b7fe4ff */
[----:B------:R-:W-:Y:S01]  /*36f90*/  STL [R1+0x1830], R14 ;  /* 0x0018300e01007387 */ /* 0x000fe20000100800 */
[----:B------:R-:W-:Y:S01]  /*36fa0*/  STL [R1+0x165c], R15 ;  /* 0x00165c0f01007387 */ /* 0x000fe20000100800 */
[----:B------:R-:W-:Y:S01]  /*36fb0*/  STL [R1+0x182c], R18 ;  /* 0x00182c1201007387 */ /* 0x000fe20000100800 */
[----:B------:R-:W-:-:S02]  /*36fc0*/  IADD3 R20, P6, R20, UR9, RZ ;  /* 0x0000000914147c10 */ /* 0x000fc4000ffde0ff */
[----:B--2---:R-:W-:Y:S02]  /*36fd0*/  IADD3.X R3, R3, UR8, RZ, P4, !PT ;  /* 0x0000000803037c10 */ /* 0x004fe4000a7fe4ff */
[----:B---3--:R-:W-:Y:S01]  /*36fe0*/  IADD3.X R2, R2, UR8, RZ, P5, !PT ;  /* 0x0000000802027c10 */ /* 0x008fe2000affe4ff */
[----:B------:R-:W-:-:S04]  /*36ff0*/  IADD3 R21, P5, R21, UR9, RZ ;  /* 0x0000000915157c10 */ /* 0x000fc8000ffbe0ff */
[----:B------:R1:W-:Y:S01]  /*37000*/  STL [R1+0x17ec], R2 ;  /* 0x0017ec0201007387 */ /* 0x0003e20000100800 */
[----:B------:R-:W-:Y:S03]  /*37010*/  STL [R1+0x17e4], R19 ;  /* 0x0017e41301007387 */ /* 0x000fe60000100800 */
[----:B-1----:R-:W2:Y:S01]  /*37020*/  LDL.LU R2, [R1+0x1870] ;  /* 0x0018700001027983 */ /* 0x002ea20000300800 */
[----:B------:R-:W-:Y:S02]  /*37030*/  STL [R1+0x1828], R20 ;  /* 0x0018281401007387 */ /* 0x000fe40000100800 */
[----:B------:R1:W-:Y:S02]  /*37040*/  STL [R1+0x17fc], R3 ;  /* 0x0017fc0301007387 */ /* 0x0003e40000100800 */
[----:B------:R-:W-:Y:S01]  /*37050*/  STL [R1+0x1824], R21 ;  /* 0x0018241501007387 */ /* 0x000fe20000100800 */
[----:B-1----:R-:W3:Y:S01]  /*37060*/  LDL.LU R3, [R1+0x186c] ;  /* 0x00186c0001037983 */ /* 0x002ee20000300800 */
[----:B------:R-:W-:-:S02]  /*37070*/  IADD3.X R22, R22, UR8, RZ, P1, !PT ;  /* 0x0000000816167c10 */ /* 0x000fc40008ffe4ff */
[----:B----4-:R-:W-:Y:S02]  /*37080*/  IADD3.X R28, R28, UR8, RZ, P2, !PT ;  /* 0x000000081c1c7c10 */ /* 0x010fe400097fe4ff */
[----:B------:R-:W-:Y:S01]  /*37090*/  IADD3.X R23, R23, UR8, RZ, P3, !PT ;  /* 0x0000000817177c10 */ /* 0x000fe20009ffe4ff */
[----:B------:R-:W-:Y:S02]  /*370a0*/  STL [R1+0x17f4], R22 ;  /* 0x0017f41601007387 */ /* 0x000fe40000100800 */
[----:B------:R1:W-:Y:S02]  /*370b0*/  STL [R1+0x180c], R28 ;  /* 0x00180c1c01007387 */ /* 0x0003e40000100800 */
[----:B------:R-:W-:Y:S02]  /*370c0*/  IMAD.MOV.U32 R15, RZ, RZ, R5 ;  /* 0x000000ffff0f7224 */ /* 0x000fe400078e0005 */
[----:B------:R-:W-:Y:S02]  /*370d0*/  IMAD.MOV.U32 R4, RZ, RZ, R11 ;  /* 0x000000ffff047224 */ /* 0x000fe400078e000b */
[----:B------:R-:W-:Y:S01]  /*370e0*/  IMAD.MOV.U32 R5, RZ, RZ, R8 ;  /* 0x000000ffff057224 */ /* 0x000fe200078e0008 */
[----:B-1----:R0:W5:Y:S01]  /*370f0*/  LDL.LU R28, [R1+0x1868] ;  /* 0x00186800011c7983 */ /* 0x0021620000300800 */
[----:B------:R-:W-:Y:S02]  /*37100*/  STL [R1+0x1804], R23 ;  /* 0x0018041701007387 */ /* 0x000fe40000100800 */
[----:B------:R-:W-:Y:S01]  /*37110*/  IMAD.MOV.U32 R14, RZ, RZ, R10 ;  /* 0x000000ffff0e7224 */ /* 0x000fe200078e000a */
[----:B--2---:R-:W-:-:S05]  /*37120*/  IADD3.X R2, R2, UR8, RZ, P6, !PT ;  /* 0x0000000802027c10 */ /* 0x004fca000b7fe4ff */
[----:B------:R1:W-:Y:S01]  /*37130*/  STL [R1+0x1814], R2 ;  /* 0x0018140201007387 */ /* 0x0003e20000100800 */
[----:B---3--:R-:W-:-:S03]  /*37140*/  IADD3.X R3, R3, UR8, RZ, P5, !PT ;  /* 0x0000000803037c10 */ /* 0x008fc6000affe4ff */
[----:B-1----:R-:W1:Y:S04]  /*37150*/  S2R R2, SR_TID.X ;  /* 0x0000000000027919 */ /* 0x002e680000002100 */
[----:B------:R2:W-:Y:S04]  /*37160*/  STL [R1+0x181c], R3 ;  /* 0x00181c0301007387 */ /* 0x0005e80000100800 */
[----:B--2---:R0:W5:Y:S01]  /*37170*/  LDL.LU R3, [R1+0x1864] ;  /* 0x0018640001037983 */ /* 0x0041620000300800 */
[----:B------:R0:W-:Y:S02]  /*37180*/  STL.64 [R1+0x10e8], R4 ;  /* 0x0010e80401007387 */ /* 0x0001e40000100a00 */
[----:B------:R0:W-:Y:S01]  /*37190*/  STL.64 [R1+0x10f0], R14 ;  /* 0x0010f00e01007387 */ /* 0x0001e20000100a00 */
[----:B-1----:R-:W-:-:S05]  /*371a0*/  LOP3.LUT R2, R2, 0x7f, RZ, 0xc0, !PT ;  /* 0x0000007f02027812 */ /* 0x002fca00078ec0ff */
[----:B------:R-:W-:Y:S01]  /*371b0*/  IMAD.SHL.U32 R2, R2, 0x2, RZ ;  /* 0x0000000202027824 */ /* 0x000fe200078e00ff */
[----:B0-----:R-:W-:Y:S01]  /*371c0*/  @!P0 CALL.REL.NOINC `(.L_x_2) ;  /* 0x0000001000008944 */ /* 0x001fe20003c00000 */
[----:B------:R-:W-:Y:S05]  /*371d0*/  BRA `(.L_x_3) ;  /* 0xfffd759000007947 */ /* 0x000fea000383ffff */
.L_x_2:
[----:B-----5:R-:W2:Y:S04]  /*371e0*/  LDL.LU R0, [R1+0x2e0] ;  /* 0x0002e00001007983 */ /* 0x020ea80000300800 */
[----:B--2---:R0:W-:Y:S04]  /*371f0*/  STL [R1+0x20a0], R0 ;  /* 0x0020a00001007387 */ /* 0x0041e80000100800 */
[----:B0-----:R-:W2:Y:S04]  /*37200*/  LDL.LU R0, [R1+0x8cc] ;  /* 0x0008cc0001007983 */ /* 0x001ea80000300800 */
        /* <DEDUP_REMOVED lines=33> */
[----:B------:R-:W2:Y:S01]  /*37420*/  LDL.LU R2, [R1+0x8c4] ;  /* 0x0008c40001027983 */ /* 0x000ea20000300800 */
[----:B0-----:R-:W-:-:S03]  /*37430*/  IMAD.MOV.U32 R0, RZ, RZ, R7 ;  /* 0x000000ffff007224 */ /* 0x001fc600078e0007 */
        /* <DEDUP_REMOVED lines=33> */
[----:B------:R-:W2:Y:S04]  /*37650*/  LDL.LU R29, [R1+0x8c0] ;  /* 0x0008c000011d7983 */ /* 0x000ea80000300800 */
[----:B------:R-:W3:Y:S04]  /*37660*/  LDL.LU R11, [R1+0x8d4] ;  /* 0x0008d400010b7983 */ /* 0x000ee80000300800 */
[----:B------:R-:W3:Y:S04]  /*37670*/  LDL.LU R8, [R1+0x8d0] ;  /* 0x0008d00001087983 */ /* 0x000ee80000300800 */
[----:B------:R-:W4:Y:S04]  /*37680*/  LDL.LU R10, [R1+0x8e4] ;  /* 0x0008e400010a7983 */ /* 0x000f280000300800 */
[----:B------:R-:W4:Y:S04]  /*37690*/  LDL.LU R5, [R1+0x8e0] ;  /* 0x0008e00001057983 */ /* 0x000f280000300800 */
[----:B------:R-:W2:Y:S04]  /*376a0*/  LDL.LU R9, [R1+0x2fc] ;  /* 0x0002fc0001097983 */ /* 0x000ea80000300800 */
[----:B------:R-:W2:Y:S01]  /*376b0*/  LDL.LU R4, [R1+0x2f8] ;  /* 0x0002f80001047983 */ /* 0x000ea20000300800 */
[----:B0-----:R-:W-:-:S03]  /*376c0*/  IMAD.MOV.U32 R2, RZ, RZ, R6 ;  /* 0x000000ffff027224 */ /* 0x001fc600078e0006 */
[----:B------:R-:W2:Y:S04]  /*376d0*/  LDL.LU R24, [R1+0x9bc] ;  /* 0x0009bc0001187983 */ /* 0x000ea80000300800 */
        /* <DEDUP_REMOVED lines=13> */
[----:B------:R0:W-:Y:S01]  /*377b0*/  STL [R1+0x1890], R13 ;  /* 0x0018900d01007387 */ /* 0x0001e20000100800 */
[----:B------:R-:W-:-:S03]  /*377c0*/  F2FP.PACK_AB R0, R2, R0 ;  /* 0x000000000200723e */ /* 0x000fc600000000ff */
        /* <DEDUP_REMOVED lines=11> */
[----:B------:R-:W2:Y:S04]  /*37880*/  LDL.LU R2, [R1+0x2128] ;  /* 0x0021280001027983 */ /* 0x000ea80000300800 */
[----:B------:R0:W-:Y:S04]  /*37890*/  STL [R1+0x123c], R0 ;  /* 0x00123c0001007387 */ /* 0x0001e80000100800 */
[----:B0-----:R-:W2:Y:S02]  /*378a0*/  LDL.LU R0, [R1+0x2124] ;  /* 0x0021240001007983 */ /* 0x001ea40000300800 */
[----:B--2---:R-:W-:-:S02]  /*378b0*/  F2FP.PACK_AB R0, R2, R0 ;  /* 0x000000000200723e */ /* 0x004fc400000000ff */
        /* <DEDUP_REMOVED lines=62> */
[----:B0-----:R-:W2:Y:S01]  /*37ca0*/  LDL.LU R0, [R1+0x20a4] ;  /* 0x0020a40001007983 */ /* 0x001ea20000300800 */
[----:B------:R-:W-:Y:S02]  /*37cb0*/  F2FP.PACK_AB R16, R28, R16 ;  /* 0x000000101c10723e */ /* 0x000fe400000000ff */
[----:B--2---:R-:W-:-:S02]  /*37cc0*/  F2FP.PACK_AB R3, R0, R3 ;  /* 0x000000030003723e */ /* 0x004fc400000000ff */
[----:B------:R-:W2:Y:S01]  /*37cd0*/  LDL.LU R0, [R1+0x20a0] ;  /* 0x0020a00001007983 */ /* 0x000ea20000300800 */
[----:B------:R-:W-:-:S03]  /*37ce0*/  F2FP.PACK_AB R12, R17, R12 ;  /* 0x0000000c110c723e */ /* 0x000fc600000000ff */
[----:B------:R2:W-:Y:S01]  /*37cf0*/  STL [R1+0x11f8], R3 ;  /* 0x0011f80301007387 */ /* 0x0005e20000100800 */
[----:B------:R-:W-:-:S03]  /*37d00*/  F2FP.PACK_AB R2, R2, R29 ;  /* 0x0000001d0202723e */ /* 0x000fc600000000ff */
[----:B------:R-:W-:Y:S04]  /*37d10*/  STL [R1+0x11f4], R16 ;  /* 0x0011f41001007387 */ /* 0x000fe80000100800 */
[----:B------:R-:W-:Y:S01]  /*37d20*/  STL [R1+0x11f0], R12 ;  /* 0x0011f00c01007387 */ /* 0x000fe20000100800 */
[----:B--2---:R-:W-:Y:S02]  /*37d30*/  F2FP.PACK_AB R3, R13, R0 ;  /* 0x000000000d03723e */ /* 0x004fe400000000ff */
[----:B---3--:R-:W-:-:S03]  /*37d40*/  F2FP.PACK_AB R0, R11, R8 ;  /* 0x000000080b00723e */ /* 0x008fc600000000ff */
[----:B------:R4:W-:Y:S04]  /*37d50*/  STL [R1+0x11ec], R3 ;  /* 0x0011ec0301007387 */ /* 0x0009e80000100800 */
[----:B------:R0:W-:Y:S01]  /*37d60*/  STL [R1+0x11e8], R2 ;  /* 0x0011e80201007387 */ /* 0x0001e20000100800 */
[----:B----4-:R-:W-:-:S03]  /*37d70*/  F2FP.PACK_AB R3, R10, R5 ;  /* 0x000000050a03723e */ /* 0x010fc600000000ff */
[----:B------:R1:W-:Y:S01]  /*37d80*/  STL [R1+0x11e4], R0 ;  /* 0x0011e40001007387 */ /* 0x0003e20000100800 */
[----:B0-----:R-:W-:-:S03]  /*37d90*/  F2FP.PACK_AB R2, R9, R4 ;  /* 0x000000040902723e */ /* 0x001fc600000000ff */
[----:B------:R0:W-:Y:S01]  /*37da0*/  STL [R1+0x11e0], R3 ;  /* 0x0011e00301007387 */ /* 0x0001e20000100800 */
[----:B-1----:R-:W-:-:S03]  /*37db0*/  F2FP.PACK_AB R0, R24, R25 ;  /* 0x000000191800723e */ /* 0x002fc600000000ff */
[----:B------:R1:W-:Y:S01]  /*37dc0*/  STL [R1+0x11dc], R2 ;  /* 0x0011dc0201007387 */ /* 0x0003e20000100800 */
[----:B0-----:R-:W-:-:S03]  /*37dd0*/  F2FP.PACK_AB R3, R26, R27 ;  /* 0x0000001b1a03723e */ /* 0x001fc600000000ff */
[----:B------:R0:W-:Y:S04]  /*37de0*/  STL [R1+0x11d8], R0 ;  /* 0x0011d80001007387 */ /* 0x0001e80000100800 */
[----:B------:R2:W-:Y:S01]  /*37df0*/  STL [R1+0x11d4], R3 ;  /* 0x0011d40301007387 */ /* 0x0005e20000100800 */
[----:B-1----:R-:W-:Y:S02]  /*37e00*/  F2FP.PACK_AB R2, R6, R7 ;  /* 0x000000070602723e */ /* 0x002fe400000000ff */
[----:B0-----:R-:W-:-:S03]  /*37e10*/  F2FP.PACK_AB R0, R14, R15 ;  /* 0x0000000f0e00723e */ /* 0x001fc600000000ff */
[----:B------:R-:W-:Y:S01]  /*37e20*/  STL [R1+0x11d0], R2 ;  /* 0x0011d00201007387 */ /* 0x000fe20000100800 */
[----:B--2---:R-:W-:-:S03]  /*37e30*/  F2FP.PACK_AB R3, R18, R19 ;  /* 0x000000131203723e */ /* 0x004fc600000000ff */
[----:B------:R-:W-:Y:S04]  /*37e40*/  STL [R1+0x11cc], R0 ;  /* 0x0011cc0001007387 */ /* 0x000fe80000100800 */
[----:B------:R0:W-:Y:S04]  /*37e50*/  STL [R1+0x11c8], R3 ;  /* 0x0011c80301007387 */ /* 0x0001e80000100800 */
[----:B0-----:R-:W2:Y:S01]  /*37e60*/  LDL.LU R3, [R1+0xaa8] ;  /* 0x000aa80001037983 */ /* 0x001ea20000300800 */
[----:B------:R-:W-:Y:S02]  /*37e70*/  F2FP.PACK_AB R2, R20, R21 ;  /* 0x000000151402723e */ /* 0x000fe400000000ff */
[----:B------:R-:W-:-:S03]  /*37e80*/  F2FP.PACK_AB R0, R22, R23 ;  /* 0x000000171600723e */ /* 0x000fc600000000ff */
[----:B------:R-:W-:Y:S04]  /*37e90*/  STL [R1+0x11c4], R2 ;  /* 0x0011c40201007387 */ /* 0x000fe80000100800 */
[----:B--2---:R0:W-:Y:S04]  /*37ea0*/  STL [R1+0x2018], R3 ;  /* 0x0020180301007387 */ /* 0x0041e80000100800 */
[----:B------:R-:W-:Y:S04]  /*37eb0*/  STL [R1+0x11c0], R0 ;  /* 0x0011c00001007387 */ /* 0x000fe80000100800 */
        /* <DEDUP_REMOVED lines=24> */
[----:B0-----:R-:W2:Y:S04]  /*38040*/  LDL.LU R3, [R1] ;  /* 0x0000000001037983 */ /* 0x001ea80000300800 */
        /* <DEDUP_REMOVED lines=8> */
[----:B------:R-:W3:Y:S04]  /*380d0*/  LDL.LU R28, [R1+0xabc] ;  /* 0x000abc00011c7983 */ /* 0x000ee80000300800 */
[----:B---3--:R0:W-:Y:S04]  /*380e0*/  STL [R1+0x2014], R28 ;  /* 0x0020141c01007387 */ /* 0x0081e80000100800 */
[----:B0-----:R-:W3:Y:S04]  /*380f0*/  LDL.LU R28, [R1+0xaac] ;  /* 0x000aac00011c7983 */ /* 0x001ee80000300800 */
        /* <DEDUP_REMOVED lines=33> */
[----:B0-----:R-:W2:Y:S04]  /*38310*/  LDL.LU R28, [R1+0xc] ;  /* 0x00000c00011c7983 */ /* 0x001ea80000300800 */
[----:B------:R-:W3:Y:S04]  /*38320*/  LDL.LU R16, [R1+0xab8] ;  /* 0x000ab80001107983 */ /* 0x000ee80000300800 */
[----:B------:R-:W4:Y:S04]  /*38330*/  LDL.LU R17, [R1+0xacc] ;  /* 0x000acc0001117983 */ /* 0x000f280000300800 */
[----:B------:R-:W4:Y:S04]  /*38340*/  LDL.LU R12, [R1+0xac8] ;  /* 0x000ac800010c7983 */ /* 0x000f280000300800 */
[----:B------:R-:W3:Y:S04]  /*38350*/  LDL.LU R13, [R1+0x4e4] ;  /* 0x0004e400010d7983 */ /* 0x000ee80000300800 */
        /* <DEDUP_REMOVED lines=22> */
[----:B------:R-:W3:Y:S01]  /*384c0*/  LDL.LU R23, [R1+0xbb0] ;  /* 0x000bb00001177983 */ /* 0x000ee20000300800 */
[----:B--2---:R-:W-:-:S03]  /*384d0*/  F2FP.PACK_AB R3, R28, R3 ;  /* 0x000000031c03723e */ /* 0x004fc600000000ff */
        /* <DEDUP_REMOVED lines=68> */
[----:B------:R-:W2:Y:S01]  /*38920*/  LDL.LU R28, [R1+0x2014] ;  /* 0x00201400011c7983 */ /* 0x000ea20000300800 */
[----:B----4-:R-:W-:-:S03]  /*38930*/  F2FP.PACK_AB R12, R17, R12 ;  /* 0x0000000c110c723e */ /* 0x010fc600000000ff */
[----:B------:R0:W-:Y:S01]  /*38940*/  STL [R1+0x1178], R3 ;  /* 0x0011780301007387 */ /* 0x0001e20000100800 */
[----:B---3--:R-:W-:Y:S02]  /*38950*/  F2FP.PACK_AB R2, R2, R29 ;  /* 0x0000001d0202723e */ /* 0x008fe400000000ff */
[----:B0-----:R-:W-:Y:S02]  /*38960*/  F2FP.PACK_AB R3, R13, R0 ;  /* 0x000000000d03723e */ /* 0x001fe400000000ff */
[----:B------:R-:W-:Y:S02]  /*38970*/  F2FP.PACK_AB R0, R11, R8 ;  /* 0x000000080b00723e */ /* 0x000fe400000000ff */
[----:B--2---:R-:W-:-:S05]  /*38980*/  F2FP.PACK_AB R16, R28, R16 ;  /* 0x000000101c10723e */ /* 0x004fca00000000ff */
[----:B------:R-:W-:Y:S04]  /*38990*/  STL [R1+0x1174], R16 ;  /* 0x0011741001007387 */ /* 0x000fe80000100800 */
[----:B------:R-:W-:Y:S04]  /*389a0*/  STL [R1+0x1170], R12 ;  /* 0x0011700c01007387 */ /* 0x000fe80000100800 */
[----:B------:R0:W-:Y:S04]  /*389b0*/  STL [R1+0x116c], R3 ;  /* 0x00116c0301007387 */ /* 0x0001e80000100800 */
[----:B------:R1:W-:Y:S01]  /*389c0*/  STL [R1+0x1168], R2 ;  /* 0x0011680201007387 */ /* 0x0003e20000100800 */
[----:B0-----:R-:W-:-:S03]  /*389d0*/  F2FP.PACK_AB R3, R10, R5 ;  /* 0x000000050a03723e */ /* 0x001fc600000000ff */
[----:B------:R0:W-:Y:S01]  /*389e0*/  STL [R1+0x1164], R0 ;  /* 0x0011640001007387 */ /* 0x0001e20000100800 */
[----:B-1----:R-:W-:-:S03]  /*389f0*/  F2FP.PACK_AB R2, R9, R4 ;  /* 0x000000040902723e */ /* 0x002fc600000000ff */
[----:B------:R1:W-:Y:S01]  /*38a00*/  STL [R1+0x1160], R3 ;  /* 0x0011600301007387 */ /* 0x0003e20000100800 */
[----:B0-----:R-:W-:-:S03]  /*38a10*/  F2FP.PACK_AB R0, R24, R25 ;  /* 0x000000191800723e */ /* 0x001fc600000000ff */
[----:B------:R0:W-:Y:S01]  /*38a20*/  STL [R1+0x115c], R2 ;  /* 0x00115c0201007387 */ /* 0x0001e20000100800 */
[----:B-1----:R-:W-:-:S03]  /*38a30*/  F2FP.PACK_AB R3, R26, R27 ;  /* 0x0000001b1a03723e */ /* 0x002fc600000000ff */
[----:B------:R1:W-:Y:S04]  /*38a40*/  STL [R1+0x1158], R0 ;  /* 0x0011580001007387 */ /* 0x0003e80000100800 */
[----:B------:R2:W-:Y:S01]  /*38a50*/  STL [R1+0x1154], R3 ;  /* 0x0011540301007387 */ /* 0x0005e20000100800 */
[----:B0-----:R-:W-:Y:S02]  /*38a60*/  F2FP.PACK_AB R2, R6, R7 ;  /* 0x000000070602723e */ /* 0x001fe400000000ff */
[----:B-1----:R-:W-:-:S03]  /*38a70*/  F2FP.PACK_AB R0, R14, R15 ;  /* 0x0000000f0e00723e */ /* 0x002fc600000000ff */
        /* <DEDUP_REMOVED lines=762> */
[----:B------:R-:W2:Y:S03]  /*3ba20*/  LDL.LU R28, [R1+0x1df4] ;  /* 0x001df400011c7983 */ /* 0x000ea60000300800 */
[----:B------:R0:W-:Y:S02]  /*3ba30*/  STL [R1+0x7d0], R3 ;  /* 0x0007d00301007387 */ /* 0x0001e40000100800 */
[----:B0-----:R-:W2:Y:S02]  /*3ba40*/  LDL.LU R3, [R1+0x1df0] ;  /* 0x001df00001037983 */ /* 0x001ea40000300800 */
[----:B--2---:R-:W-:Y:S02]  /*3ba50*/  F2FP.PACK_AB R3, R28, R3 ;  /* 0x000000031c03723e */ /* 0x004fe400000000ff */
[----:B------:R-:W2:Y:S03]  /*3ba60*/  LDL.LU R28, [R1+0x1dec] ;  /* 0x001dec00011c7983 */ /* 0x000ea60000300800 */
[----:B------:R0:W-:Y:S02]  /*3ba70*/  STL [R1+0x7cc], R3 ;  /* 0x0007cc0301007387 */ /* 0x0001e40000100800 */
[----:B0-----:R-:W2:Y:S02]  /*3ba80*/  LDL.LU R3, [R1+0x1de8] ;  /* 0x001de80001037983 */ /* 0x001ea40000300800 */
[----:B--2---:R-:W-:-:S02]  /*3ba90*/  F2FP.PACK_AB R3, R28, R3 ;  /* 0x000000031c03723e */ /* 0x004fc400000000ff */
[----:B------:R-:W2:Y:S01]  /*3baa0*/  LDL.LU R28, [R1+0x1de4] ;  /* 0x001de400011c7983 */ /* 0x000ea20000300800 */
[----:B----4-:R-:W-:Y:S02]  /*3bab0*/  F2FP.PACK_AB R12, R17, R12 ;  /* 0x0000000c110c723e */ /* 0x010fe400000000ff */
[----:B------:R0:W-:Y:S01]  /*3bac0*/  STL [R1+0x7c8], R3 ;  /* 0x0007c80301007387 */ /* 0x0001e20000100800 */
[----:B---3--:R-:W-:Y:S02]  /*3bad0*/  F2FP.PACK_AB R2, R2, R29 ;  /* 0x0000001d0202723e */ /* 0x008fe400000000ff */
[----:B0-----:R-:W-:Y:S01]  /*3bae0*/  F2FP.PACK_AB R3, R13, R0 ;  /* 0x000000000d03723e */ /* 0x001fe200000000ff */
[----:B------:R-:W-:Y:S01]  /*3baf0*/  F2FP.PACK_AB R0, R11, R8 ;  /* 0x000000080b00723e */ /* 0x000fe200000000ff */
[----:B--2---:R-:W-:-:S05]  /*3bb00*/  F2FP.PACK_AB R16, R28, R16 ;  /* 0x000000101c10723e */ /* 0x004fca00000000ff */
[----:B------:R-:W-:Y:S01]  /*3bb10*/  STL [R1+0x7c4], R16 ;  /* 0x0007c41001007387 */ /* 0x000fe20000100800 */
[----:B------:R-:W-:Y:S02]  /*3bb20*/  STL [R1+0x7c0], R12 ;  /* 0x0007c00c01007387 */ /* 0x000fe40000100800 */
[----:B------:R0:W-:Y:S02]  /*3bb30*/  STL [R1+0x7bc], R3 ;  /* 0x0007bc0301007387 */ /* 0x0001e40000100800 */
[----:B------:R1:W-:Y:S01]  /*3bb40*/  STL [R1+0x7b8], R2 ;  /* 0x0007b80201007387 */ /* 0x0003e20000100800 */
[----:B------:R2:W-:Y:S01]  /*3bb50*/  STL [R1+0x7b4], R0 ;  /* 0x0007b40001007387 */ /* 0x0005e20000100800 */
[----:B0-----:R-:W-:Y:S02]  /*3bb60*/  F2FP.PACK_AB R3, R10, R5 ;  /* 0x000000050a03723e */ /* 0x001fe400000000ff */
[----:B-1----:R-:W-:Y:S02]  /*3bb70*/  F2FP.PACK_AB R2, R9, R4 ;  /* 0x000000040902723e */ /* 0x002fe400000000ff */
[----:B--2---:R-:W-:Y:S01]  /*3bb80*/  F2FP.PACK_AB R0, R24, R25 ;  /* 0x000000191800723e */ /* 0x004fe200000000ff */
[----:B------:R0:W-:Y:S02]  /*3bb90*/  STL [R1+0x7b0], R3 ;  /* 0x0007b00301007387 */ /* 0x0001e40000100800 */
[----:B------:R1:W-:Y:S02]  /*3bba0*/  STL [R1+0x72c], R2 ;  /* 0x00072c0201007387 */ /* 0x0003e40000100800 */
[----:B------:R2:W-:Y:S01]  /*3bbb0*/  STL [R1+0x728], R0 ;  /* 0x0007280001007387 */ /* 0x0005e20000100800 */
[----:B0-----:R-:W-:-:S02]  /*3bbc0*/  F2FP.PACK_AB R3, R26, R27 ;  /* 0x0000001b1a03723e */ /* 0x001fc400000000ff */
[----:B-1----:R-:W-:Y:S02]  /*3bbd0*/  F2FP.PACK_AB R2, R6, R7 ;  /* 0x000000070602723e */ /* 0x002fe400000000ff */
[----:B--2---:R-:W-:Y:S01]  /*3bbe0*/  F2FP.PACK_AB R0, R14, R15 ;  /* 0x0000000f0e00723e */ /* 0x004fe200000000ff */
[----:B------:R0:W-:Y:S02]  /*3bbf0*/  STL [R1+0x724], R3 ;  /* 0x0007240301007387 */ /* 0x0001e40000100800 */
[----:B------:R-:W-:Y:S02]  /*3bc00*/  STL [R1+0x720], R2 ;  /* 0x0007200201007387 */ /* 0x000fe40000100800 */
[----:B------:R-:W-:Y:S01]  /*3bc10*/  STL [R1+0x71c], R0 ;  /* 0x00071c0001007387 */ /* 0x000fe20000100800 */
[----:B0-----:R-:W-:-:S05]  /*3bc20*/  F2FP.PACK_AB R3, R18, R19 ;  /* 0x000000131203723e */ /* 0x001fca00000000ff */
[----:B------:R0:W-:Y:S04]  /*3bc30*/  STL [R1+0x718], R3 ;  /* 0x0007180301007387 */ /* 0x0001e80000100800 */
[----:B0-----:R-:W2:Y:S01]  /*3bc40*/  LDL.LU R3, [R1+0xcc8] ;  /* 0x000cc80001037983 */ /* 0x001ea20000300800 */
[----:B------:R-:W-:Y:S02]  /*3bc50*/  F2FP.PACK_AB R2, R20, R21 ;  /* 0x000000151402723e */ /* 0x000fe400000000ff */
[----:B------:R-:W-:-:S03]  /*3bc60*/  F2FP.PACK_AB R0, R22, R23 ;  /* 0x000000171600723e */ /* 0x000fc600000000ff */
[----:B------:R-:W-:Y:S04]  /*3bc70*/  STL [R1+0x714], R2 ;  /* 0x0007140201007387 */ /* 0x000fe80000100800 */
[----:B--2---:R0:W-:Y:S01]  /*3bc80*/  STL [R1+0x1d5c], R3 ;  /* 0x001d5c0301007387 */ /* 0x0041e20000100800 */
[----:B------:R-:W-:Y:S03]  /*3bc90*/  STL [R1+0x710], R0 ;  /* 0x0007100001007387 */ /* 0x000fe60000100800 */
        /* <DEDUP_REMOVED lines=32> */
[----:B0-----:R-:W2:Y:S01]  /*3bea0*/  LDL.LU R3, [R1+0x538] ;  /* 0x0005380001037983 */ /* 0x001ea20000300800 */
[----:B------:R-:W3:Y:S03]  /*3beb0*/  LDL.LU R28, [R1+0xcdc] ;  /* 0x000cdc00011c7983 */ /* 0x000ee60000300800 */
        /* <DEDUP_REMOVED lines=35> */
[----:B0-----:R-:W2:Y:S01]  /*3c0f0*/  LDL.LU R28, [R1+0x53c] ;  /* 0x00053c00011c7983 */ /* 0x001ea20000300800 */
[----:B------:R-:W3:Y:S02]  /*3c100*/  LDL.LU R16, [R1+0xcd8] ;  /* 0x000cd80001107983 */ /* 0x000ee40000300800 */
[----:B------:R-:W4:Y:S02]  /*3c110*/  LDL.LU R17, [R1+0xcec] ;  /* 0x000cec0001117983 */ /* 0x000f240000300800 */
[----:B------:R-:W4:Y:S01]  /*3c120*/  LDL.LU R12, [R1+0xce8] ;  /* 0x000ce800010c7983 */ /* 0x000f220000300800 */
        /* <DEDUP_REMOVED lines=93> */
[----:B------:R-:W2:Y:S01]  /*3c700*/  LDL.LU R28, [R1+0x1d58] ;  /* 0x001d5800011c7983 */ /* 0x000ea20000300800 */
[----:B----4-:R-:W-:-:S02]  /*3c710*/  F2FP.PACK_AB R12, R17, R12 ;  /* 0x0000000c110c723e */ /* 0x010fc400000000ff */
        /* <DEDUP_REMOVED lines=1604> */
[----:B------:R1:W-:Y:S02]  /*42b60*/  STL [R1+0x30], R2 ;  /* 0x0000300201007387 */ /* 0x0003e40000100800 */
[----:B------:R2:W-:Y:S01]  /*42b70*/  STL [R1+0x2c], R0 ;  /* 0x00002c0001007387 */ /* 0x0005e20000100800 */
[----:B0-----:R-:W-:-:S05]  /*42b80*/  F2FP.PACK_AB R3, R18, R19 ;  /* 0x000000131203723e */ /* 0x001fca00000000ff */
[----:B------:R-:W-:Y:S01]  /*42b90*/  STL [R1+0x28], R3 ;  /* 0x0000280301007387 */ /* 0x000fe20000100800 */
[----:B------:R-:W3:Y:S01]  /*42ba0*/  LDL.LU R7, [R1+0x1008] ;  /* 0x0010080001077983 */ /* 0x000ee20000300800 */
[----:B-1----:R-:W-:Y:S02]  /*42bb0*/  F2FP.PACK_AB R2, R20, R21 ;  /* 0x000000151402723e */ /* 0x002fe400000000ff */
[----:B--2---:R-:W-:-:S03]  /*42bc0*/  F2FP.PACK_AB R0, R22, R23 ;  /* 0x000000171600723e */ /* 0x004fc600000000ff */
[----:B------:R-:W-:Y:S04]  /*42bd0*/  STL [R1+0x24], R2 ;  /* 0x0000240201007387 */ /* 0x000fe80000100800 */
[----:B---3--:R0:W-:Y:S01]  /*42be0*/  STL [R1+0x18b8], R7 ;  /* 0x0018b80701007387 */ /* 0x0081e20000100800 */
        /* <DEDUP_REMOVED lines=35> */
[----:B------:R-:W3:Y:S03]  /*42e20*/  LDL.LU R5, [R1+0x1028] ;  /* 0x0010280001057983 */ /* 0x000ee60000300800 */
[----:B---3--:R0:W-:Y:S04]  /*42e30*/  STL [R1+0x18b0], R5 ;  /* 0x0018b00501007387 */ /* 0x0081e80000100800 */
[----:B0-----:R-:W3:Y:S01]  /*42e40*/  LDL.LU R5, [R1+0x101c] ;  /* 0x00101c0001057983 */ /* 0x001ee20000300800 */
[----:B------:R-:W4:Y:S03]  /*42e50*/  LDL.LU R4, [R1+0x1038] ;  /* 0x0010380001047983 */ /* 0x000f260000300800 */
[----:B----4-:R0:W-:Y:S04]  /*42e60*/  STL [R1+0x18ac], R4 ;  /* 0x0018ac0401007387 */ /* 0x0101e80000100800 */
[----:B0-----:R-:W4:Y:S01]  /*42e70*/  LDL.LU R4, [R1+0x102c] ;  /* 0x00102c0001047983 */ /* 0x001f220000300800 */
[----:B------:R-:W2:Y:S03]  /*42e80*/  LDL.LU R11, [R1+0x1000] ;  /* 0x00100000010b7983 */ /* 0x000ea60000300800 */
[----:B--2---:R0:W-:Y:S04]  /*42e90*/  STL [R1+0x18a8], R11 ;  /* 0x0018a80b01007387 */ /* 0x0041e80000100800 */
[----:B0-----:R-:W2:Y:S01]  /*42ea0*/  LDL.LU R11, [R1+0x103c] ;  /* 0x00103c00010b7983 */ /* 0x001ea20000300800 */
        /* <DEDUP_REMOVED lines=15> */
[----:B------:R-:W2:Y:S02]  /*42fa0*/  LDL.LU R14, [R1+0x1058] ;  /* 0x00105800010e7983 */ /* 0x000ea40000300800 */
[----:B------:R-:W2:Y:S02]  /*42fb0*/  LDL.LU R12, [R1+0x106c] ;  /* 0x00106c00010c7983 */ /* 0x000ea40000300800 */
[----:B------:R-:W2:Y:S02]  /*42fc0*/  LDL.LU R19, [R1+0x1040] ;  /* 0x0010400001137983 */ /* 0x000ea40000300800 */
        /* <DEDUP_REMOVED lines=16> */
[----:B------:R-:W2:Y:S01]  /*430d0*/  LDL.LU R28, [R1+0x10bc] ;  /* 0x0010bc00011c7983 */ /* 0x000ea20000300800 */
[----:B------:R-:W-:-:S02]  /*430e0*/  F2FP.PACK_AB R7, R6, R7 ;  /* 0x000000070607723e */ /* 0x000fc400000000ff */
[----:B--2---:R0:W-:Y:S04]  /*430f0*/  STL [R1+0x186c], R28 ;  /* 0x00186c1c01007387 */ /* 0x0041e80000100800 */
[----:B0-----:R-:W2:Y:S01]  /*43100*/  LDL.LU R28, [R1+0x10ac] ;  /* 0x0010ac00011c7983 */ /* 0x001ea20000300800 */
        /* <DEDUP_REMOVED lines=38> */
[----:B------:R0:W-:Y:S02]  /*43370*/  STL [R1], R7 ;  /* 0x0000000701007387 */ /* 0x0001e40000100800 */
[----:B0-----:R-:W2:Y:S02]  /*43380*/  LDL.LU R7, [R1+0x18b8] ;  /* 0x0018b80001077983 */ /* 0x001ea40000300800 */
[----:B--2---:R-:W-:Y:S02]  /*43390*/  F2FP.PACK_AB R7, R6, R7 ;  /* 0x000000070607723e */ /* 0x004fe400000000ff */
[----:B------:R-:W3:Y:S02]  /*433a0*/  LDL.LU R6, [R1+0x18b4] ;  /* 0x0018b40001067983 */ /* 0x000ee40000300800 */
[----:B---3--:R-:W-:-:S02]  /*433b0*/  F2FP.PACK_AB R6, R5, R6 ;  /* 0x000000060506723e */ /* 0x008fc400000000ff */
[----:B------:R-:W4:Y:S02]  /*433c0*/  LDL.LU R5, [R1+0x18b0] ;  /* 0x0018b00001057983 */ /* 0x000f240000300800 */
[----:B----4-:R-:W-:Y:S02]  /*433d0*/  F2FP.PACK_AB R5, R4, R5 ;  /* 0x000000050405723e */ /* 0x010fe400000000ff */
[----:B------:R-:W2:Y:S02]  /*433e0*/  LDL.LU R4, [R1+0x18ac] ;  /* 0x0018ac0001047983 */ /* 0x000ea40000300800 */
[----:B--2---:R-:W-:Y:S02]  /*433f0*/  F2FP.PACK_AB R4, R11, R4 ;  /* 0x000000040b04723e */ /* 0x004fe400000000ff */
[----:B------:R-:W2:Y:S02]  /*43400*/  LDL.LU R11, [R1+0x18a8] ;  /* 0x0018a800010b7983 */ /* 0x000ea40000300800 */
[----:B--2---:R-:W-:-:S02]  /*43410*/  F2FP.PACK_AB R11, R10, R11 ;  /* 0x0000000b0a0b723e */ /* 0x004fc400000000ff */
[----:B------:R-:W2:Y:S02]  /*43420*/  LDL.LU R10, [R1+0x18a4] ;  /* 0x0018a400010a7983 */ /* 0x000ea40000300800 */
[----:B--2---:R-:W-:Y:S02]  /*43430*/  F2FP.PACK_AB R10, R9, R10 ;  /* 0x0000000a090a723e */ /* 0x004fe400000000ff */
        /* <DEDUP_REMOVED lines=26> */
[----:B------:R-:W2:Y:S01]  /*435e0*/  LDL.LU R28, [R1+0x186c] ;  /* 0x00186c00011c7983 */ /* 0x000ea20000300800 */
[----:B------:R-:W-:Y:S02]  /*435f0*/  F2FP.PACK_AB R27, R3, R27 ;  /* 0x0000001b031b723e */ /* 0x000fe400000000ff */
[----:B------:R-:W-:-:S02]  /*43600*/  F2FP.PACK_AB R26, R0, R26 ;  /* 0x0000001a001a723e */ /* 0x000fc400000000ff */
[----:B--2---:R-:W-:Y:S02]  /*43610*/  F2FP.PACK_AB R20, R28, R20 ;  /* 0x000000141c14723e */ /* 0x004fe400000000ff */
[----:B------:R0:W5:Y:S01]  /*43620*/  LDL.LU R28, [R1+0x1868] ;  /* 0x00186800011c7983 */ /* 0x0001620000300800 */
[----:B------:R0:W5:Y:S01]  /*43630*/  LDL.LU R3, [R1+0x1864] ;  /* 0x0018640001037983 */ /* 0x0001620000300800 */
[----:B------:R-:W-:Y:S02]  /*43640*/  F2FP.PACK_AB R25, R2, R25 ;  /* 0x000000190219723e */ /* 0x000fe400000000ff */
[----:B------:R-:W-:Y:S02]  /*43650*/  F2FP.PACK_AB R24, R29, R24 ;  /* 0x000000181d18723e */ /* 0x000fe400000000ff */
.L_x_1:
[----:B0-----:R-:W2:Y:S04]  /*43660*/  LDL.LU R0, [R1+0x1860] ;  /* 0x0018600001007983 */ /* 0x001ea80000300800 */
[----:B-----5:R0:W-:Y:S04]  /*43670*/  STL [R1+0x1e98], R28 ;  /* 0x001e981c01007387 */ /* 0x0201e80000100800 */
[----:B0-----:R-:W0:Y:S02]  /*43680*/  S2R R28, SR_TID.X ;  /* 0x00000000001c7919 */ /* 0x001e240000002100 */
[----:B0-----:R-:W-:-:S02]  /*43690*/  IMAD.SHL.U32 R2, R28, 0x20, RZ ;  /* 0x000000201c027824 */ /* 0x001fc400078e00ff */
[----:B------:R-:W-:Y:S01]  /*436a0*/  IMAD.SHL.U32 R29, R28, 0x40, RZ ;  /* 0x000000401c1d7824 */ /* 0x000fe200078e00ff */
[----:B------:R-:W-:Y:S01]  /*436b0*/  BAR.SYNC.DEFER_BLOCKING 0x0 ;  /* 0x0000000000007b1d */ /* 0x000fe20000010000 */
[----:B--2---:R-:W-:-:S04]  /*436c0*/  LOP3.LUT R0, R0, 0x3000, RZ, 0xc0, !PT ;  /* 0x0000300000007812 */ /* 0x004fc800078ec0ff */
[----:B------:R-:W-:Y:S01]  /*436d0*/  LOP3.LUT R0, R0, 0x60, R2, 0xf8, !PT ;  /* 0x0000006000007812 */ /* 0x000fe200078ef802 */
[----:B------:R-:W-:Y:S01]  /*436e0*/  IMAD.SHL.U32 R2, R28, 0x4, RZ ;  /* 0x000000041c027824 */ /* 0x000fe200078e00ff */
[----:B------:R-:W-:Y:S02]  /*436f0*/  LOP3.LUT R28, R29, 0x800, RZ, 0xc0, !PT ;  /* 0x000008001d1c7812 */ /* 0x000fe400078ec0ff */
[C---:B------:R-:W-:Y:S02]  /*43700*/  IADD3 R29, R3.reuse, 0x2, RZ ;  /* 0x00000002031d7810 */ /* 0x040fe40007ffe0ff */
[----:B------:R-:W-:Y:S02]  /*43710*/  LOP3.LUT R0, R0, 0x170, R2, 0x78, !PT ;  /* 0x0000017000007812 */ /* 0x000fe400078e7802 */
[----:B------:R-:W-:-:S03]  /*43720*/  IADD3 R2, R3, 0x1, RZ ;  /* 0x0000000103027810 */ /* 0x000fc60007ffe0ff */
[----:B------:R-:W-:Y:S02]  /*43730*/  IMAD.IADD R0, R28, 0x1, R0 ;  /* 0x000000011c007824 */ /* 0x000fe400078e0200 */
[----:B------:R-:W2:Y:S01]  /*43740*/  LDL.LU R28, [R1+0x1e98] ;  /* 0x001e9800011c7983 */ /* 0x000ea20000300800 */
[----:B------:R-:W-:Y:S02]  /*43750*/  ISETP.GE.AND P2, PT, R29, c[0x0][0x17c], PT ;  /* 0x00005f001d007a0c */ /* 0x000fe40003f46270 */
[----:B------:R-:W-:Y:S01]  /*43760*/  ISETP.GE.AND P0, PT, R2, c[0x0][0x17c], PT ;  /* 0x00005f0002007a0c */ /* 0x000fe20003f06270 */
[----:B------:R0:W-:Y:S04]  /*43770*/  STS.128 [R0], R24 ;  /* 0x0000001800007388 */ /* 0x0001e80000000c00 */
[----:B------:R1:W-:Y:S04]  /*43780*/  STS.128 [R0+0x200], R16 ;  /* 0x0002001000007388 */ /* 0x0003e80000000c00 */
[----:B------:R-:W-:Y:S04]  /*43790*/  STS.128 [R0+0x280], R12 ;  /* 0x0002800c00007388 */ /* 0x000fe80000000c00 */
[----:B------:R-:W-:Y:S04]  /*437a0*/  STS.128 [R0+0x400], R8 ;  /* 0x0004000800007388 */ /* 0x000fe80000000c00 */
[----:B0-----:R-:W3:Y:S04]  /*437b0*/  LDL.LU R24, [R1+0x90] ;  /* 0x0000900001187983 */ /* 0x001ee80000300800 */
[----:B------:R-:W3:Y:S04]  /*437c0*/  LDL.LU R25, [R1+0x94] ;  /* 0x0000940001197983 */ /* 0x000ee80000300800 */
[----:B------:R-:W4:Y:S04]  /*437d0*/  LDL.LU R26, [R1+0x98] ;  /* 0x00009800011a7983 */ /* 0x000f280000300800 */
[----:B------:R-:W4:Y:S04]  /*437e0*/  LDL.LU R27, [R1+0x9c] ;  /* 0x00009c00011b7983 */ /* 0x000f280000300800 */
[----:B------:R-:W-:Y:S04]  /*437f0*/  STS.128 [R0+0x480], R4 ;  /* 0x0004800400007388 */ /* 0x000fe80000000c00 */
[----:B------:R-:W0:Y:S04]  /*43800*/  S2R R29, SR_TID.X ;  /* 0x00000000001d7919 */ /* 0x000e280000002100 */
[----:B------:R-:W1:Y:S04]  /*43810*/  S2R R2, SR_TID.X ;  /* 0x0000000000027919 */ /* 0x000e680000002100 */
[----:B------:R-:W-:Y:S01]  /*43820*/  STS.128 [R0+0x80], R20 ;  /* 0x0000801400007388 */ /* 0x000fe20000000c00 */
[----:B0-----:R-:W-:Y:S01]  /*43830*/  IMAD.SHL.U32 R29, R29, 0x800, RZ ;  /* 0x000008001d1d7824 */ /* 0x001fe200078e00ff */
[----:B-1----:R-:W-:-:S04]  /*43840*/  LOP3.LUT R2, R2, 0x7f, RZ, 0xc0, !PT ;  /* 0x0000007f02027812 */ /* 0x002fc800078ec0ff */
[----:B------:R-:W-:-:S05]  /*43850*/  LOP3.LUT R29, R29, 0x3000, RZ, 0xc0, !PT ;  /* 0x000030001d1d7812 */ /* 0x000fca00078ec0ff */
[----:B------:R-:W-:Y:S01]  /*43860*/  IMAD R2, R2, 0x10, R29 ;  /* 0x0000001002027824 */ /* 0x000fe200078e021d */
[----:B----4-:R-:W-:Y:S04]  /*43870*/  STL.64 [R1+0x1e50], R26 ;  /* 0x001e501a01007387 */ /* 0x010fe80000100a00 */
[----:B---3--:R0:W-:Y:S04]  /*43880*/  STL.64 [R1+0x1e48], R24 ;  /* 0x001e481801007387 */ /* 0x0081e80000100a00 */
[----:B------:R-:W-:Y:S04]  /*43890*/  STL [R1+0x18f8], R23 ;  /* 0x0018f81701007387 */ /* 0x000fe80000100800 */
[----:B------:R-:W3:Y:S04]  /*438a0*/  LDL.LU R16, [R1+0x80] ;  /* 0x0000800001107983 */ /* 0x000ee80000300800 */
[----:B------:R-:W3:Y:S04]  /*438b0*/  LDL.LU R17, [R1+0x84] ;  /* 0x0000840001117983 */ /* 0x000ee80000300800 */
[----:B------:R-:W4:Y:S04]  /*438c0*/  LDL.LU R18, [R1+0x88] ;  /* 0x0000880001127983 */ /* 0x000f280000300800 */
[----:B------:R-:W4:Y:S04]  /*438d0*/  LDL.LU R19, [R1+0x8c] ;  /* 0x00008c0001137983 */ /* 0x000f280000300800 */
[----:B----4-:R-:W-:Y:S04]  /*438e0*/  STL.64 [R1+0x1e60], R18 ;  /* 0x001e601201007387 */ /* 0x010fe80000100a00 */
[----:B---3--:R1:W-:Y:S04]  /*438f0*/  STL.64 [R1+0x1e58], R16 ;  /* 0x001e581001007387 */ /* 0x0083e80000100a00 */
[----:B0-----:R-:W3:Y:S04]  /*43900*/  LDL.LU R24, [R1+0x50] ;  /* 0x0000500001187983 */ /* 0x001ee80000300800 */
[----:B------:R-:W3:Y:S04]  /*43910*/  LDL.LU R25, [R1+0x54] ;  /* 0x0000540001197983 */ /* 0x000ee80000300800 */
[----:B------:R-:W4:Y:S04]  /*43920*/  LDL.LU R26, [R1+0x58] ;  /* 0x00005800011a7983 */ /* 0x000f280000300800 */
[----:B------:R-:W4:Y:S04]  /*43930*/  LDL.LU R27, [R1+0x5c] ;  /* 0x00005c00011b7983 */ /* 0x000f280000300800 */
[----:B----4-:R-:W-:Y:S04]  /*43940*/  STL.64 [R1+0x1e70], R26 ;  /* 0x001e701a01007387 */ /* 0x010fe80000100a00 */
[----:B---3--:R-:W-:Y:S04]  /*43950*/  STL.64 [R1+0x1e68], R24 ;  /* 0x001e681801007387 */ /* 0x008fe80000100a00 */
[----:B-1----:R-:W3:Y:S04]  /*43960*/  LDL.LU R16, [R1+0x40] ;  /* 0x0000400001107983 */ /* 0x002ee80000300800 */
        /* <DEDUP_REMOVED lines=10> */
[----:B---3--:R0:W-:Y:S04]  /*43a10*/  STL.64 [R1+0x1e88], R16 ;  /* 0x001e881001007387 */ /* 0x0081e80000100a00 */
[----:B0-----:R-:W3:Y:S04]  /*43a20*/  LDL.LU R16, [R1+0x10] ;  /* 0x0000100001107983 */ /* 0x001ee80000300800 */
[----:B------:R-:W3:Y:S04]  /*43a30*/  LDL.LU R17, [R1+0x14] ;  /* 0x0000140001117983 */ /* 0x000ee80000300800 */
[----:B------:R-:W3:Y:S04]  /*43a40*/  LDL.LU R18, [R1+0x18] ;  /* 0x0000180001127983 */ /* 0x000ee80000300800 */
[----:B------:R-:W3:Y:S04]  /*43a50*/  LDL.LU R19, [R1+0x1c] ;  /* 0x00001c0001137983 */ /* 0x000ee80000300800 */
[----:B------:R-:W4:Y:S04]  /*43a60*/  LDL.LU R24, [R1+0x30] ;  /* 0x0000300001187983 */ /* 0x000f280000300800 */
[----:B------:R-:W4:Y:S04]  /*43a70*/  LDL.LU R25, [R1+0x34] ;  /* 0x0000340001197983 */ /* 0x000f280000300800 */
[----:B------:R-:W4:Y:S04]  /*43a80*/  LDL.LU R26, [R1+0x38] ;  /* 0x00003800011a7983 */ /* 0x000f280000300800 */
[----:B------:R-:W4:Y:S04]  /*43a90*/  LDL.LU R27, [R1+0x3c] ;  /* 0x00003c00011b7983 */ /* 0x000f280000300800 */
        /* <DEDUP_REMOVED lines=8> */
[----:B------:R-:W2:Y:S04]  /*43b20*/  LDL.LU R4, [R1] ;  /* 0x0000000001047983 */ /* 0x000ea80000300800 */
[----:B------:R-:W2:Y:S04]  /*43b30*/  LDL.LU R5, [R1+0x4] ;  /* 0x0000040001057983 */ /* 0x000ea80000300800 */
[----:B------:R-:W2:Y:S04]  /*43b40*/  LDL.LU R6, [R1+0x8] ;  /* 0x0000080001067983 */ /* 0x000ea80000300800 */
[----:B------:R-:W2:Y:S01]  /*43b50*/  LDL.LU R7, [R1+0xc] ;  /* 0x00000c0001077983 */ /* 0x000ea20000300800 */
[----:B------:R-:W-:-:S03]  /*43b60*/  LOP3.LUT R29, R2, 0x20, RZ, 0x3c, !PT ;  /* 0x00000020021d7812 */ /* 0x000fc600078e3cff */
[----:B---3--:R-:W-:Y:S04]  /*43b70*/  STS.128 [R0+0x680], R16 ;  /* 0x0006801000007388 */ /* 0x008fe80000000c00 */
[----:B--2---:R-:W-:Y:S04]  /*43b80*/  STS.128 [R0+0x600], R4 ;  /* 0x0006000400007388 */ /* 0x004fe80000000c00 */
[----:B------:R-:W-:Y:S06]  /*43b90*/  BAR.SYNC.DEFER_BLOCKING 0x0 ;  /* 0x0000000000007b1d */ /* 0x000fec0000010000 */
[----:B------:R-:W0:Y:S04]  /*43ba0*/  LDS.128 R16, [R2] ;  /* 0x0000000002107984 */ /* 0x000e280000000c00 */
[----:B0-----:R-:W-:Y:S01]  /*43bb0*/  STL [R1+0x1b4], R17 ;  /* 0x0001b41101007387 */ /* 0x001fe20000100800 */
[----:B------:R-:W-:-:S03]  /*43bc0*/  IMAD.MOV.U32 R7, RZ, RZ, R16 ;  /* 0x000000ffff077224 */ /* 0x000fc600078e0010 */
[----:B------:R-:W-:Y:S04]  /*43bd0*/  STL.64 [R1+0x1b8], R18 ;  /* 0x0001b81201007387 */ /* 0x000fe80000100a00 */
[----:B------:R-:W0:Y:S04]  /*43be0*/  LDS.128 R16, [R2+0x800] ;  /* 0x0008000002107984 */ /* 0x000e280000000c00 */
[----:B0-----:R-:W-:Y:S04]  /*43bf0*/  STL.64 [R1+0x2c0], R16 ;  /* 0x0002c01001007387 */ /* 0x001fe80000100a00 */
[----:B------:R-:W-:Y:S04]  /*43c00*/  STL.64 [R1+0x2c8], R18 ;  /* 0x0002c81201007387 */ /* 0x000fe80000100a00 */
[----:B------:R-:W0:Y:S01]  /*43c10*/  LDS.128 R16, [R29] ;  /* 0x000000001d107984 */ /* 0x000e220000000c00 */
[----:B------:R-:W-:-:S03]  /*43c20*/  LOP3.LUT R5, R2, 0x40, RZ, 0x3c, !PT ;  /* 0x0000004002057812 */ /* 0x000fc600078e3cff */
[----:B0-----:R-:W-:Y:S01]  /*43c30*/  STL [R1+0x1c4], R17 ;  /* 0x0001c41101007387 */ /* 0x001fe20000100800 */
[----:B------:R-:W-:-:S03]  /*43c40*/  IMAD.MOV.U32 R22, RZ, RZ, R16 ;  /* 0x000000ffff167224 */ /* 0x000fc600078e0010 */
[----:B------:R-:W-:Y:S04]  /*43c50*/  STL.64 [R1+0x1c8], R18 ;  /* 0x0001c81201007387 */ /* 0x000fe80000100a00 */
[----:B------:R-:W0:Y:S04]  /*43c60*/  LDS.128 R16, [R29+0x800] ;  /* 0x000800001d107984 */ /* 0x000e280000000c00 */
[----:B------:R-:W-:Y:S04]  /*43c70*/  STL [R1+0x1928], R22 ;  /* 0x0019281601007387 */ /* 0x000fe80000100800 */
[----:B0-----:R-:W-:Y:S04]  /*43c80*/  STL.64 [R1+0x390], R16 ;  /* 0x0003901001007387 */ /* 0x001fe80000100a00 */
[----:B------:R-:W-:Y:S04]  /*43c90*/  STL.64 [R1+0x398], R18 ;  /* 0x0003981201007387 */ /* 0x000fe80000100a00 */
[----:B------:R-:W0:Y:S01]  /*43ca0*/  LDS.128 R16, [R5] ;  /* 0x0000000005107984 */ /* 0x000e220000000c00 */
[----:B------:R-:W-:-:S03]  /*43cb0*/  LOP3.LUT R4, R2, 0x60, RZ, 0x3c, !PT ;  /* 0x0000006002047812 */ /* 0x000fc600078e3cff */
[----:B0-----:R-:W-:Y:S04]  /*43cc0*/  STL.64 [R1+0x1d0], R16 ;  /* 0x0001d01001007387 */ /* 0x001fe80000100a00 */
[----:B------:R-:W-:Y:S04]  /*43cd0*/  STL.64 [R1+0x1d8], R18 ;  /* 0x0001d81201007387 */ /* 0x000fe80000100a00 */
[----:B------:R-:W0:Y:S04]  /*43ce0*/  LDS.128 R16, [R5+0x800] ;  /* 0x0008000005107984 */ /* 0x000e280000000c00 */
[----:B0-----:R-:W-:Y:S04]  /*43cf0*/  STL.64 [R1+0x3b0], R16 ;  /* 0x0003b01001007387 */ /* 0x001fe80000100a00 */
[----:B------:R-:W-:Y:S04]  /*43d00*/  STL.64 [R1+0x3b8], R18 ;  /* 0x0003b81201007387 */ /* 0x000fe80000100a00 */
[----:B------:R-:W0:Y:S04]  /*43d10*/  LDS.128 R16, [R4] ;  /* 0x0000000004107984 */ /* 0x000e280000000c00 */
[----:B0-----:R-:W-:Y:S04]  /*43d20*/  STL.64 [R1+0x2a0], R16 ;  /* 0x0002a01001007387 */ /* 0x001fe80000100a00 */
[----:B------:R-:W-:Y:S04]  /*43d30*/  STL.64 [R1+0x2a8], R18 ;  /* 0x0002a81201007387 */ /* 0x000fe80000100a00 */
[----:B------:R-:W0:Y:S04]  /*43d40*/  LDS.128 R16, [R4+0x800] ;  /* 0x0008000004107984 */ /* 0x000e280000000c00 */
[----:B------:R-:W-:Y:S06]  /*43d50*/  BAR.SYNC.DEFER_BLOCKING 0x0 ;  /* 0x0000000000007b1d */ /* 0x000fec0000010000 */
[----:B0-----:R-:W-:Y:S04]  /*43d60*/  STL.64 [R1+0x3d0], R16 ;  /* 0x0003d01001007387 */ /* 0x001fe80000100a00 */
[----:B------:R0:W-:Y:S04]  /*43d70*/  STL.64 [R1+0x3d8], R18 ;  /* 0x0003d81201007387 */ /* 0x0001e80000100a00 */
[----:B0-----:R-:W2:Y:S04]  /*43d80*/  LDL.LU.64 R18, [R1+0x1e90] ;  /* 0x001e900001127983 */ /* 0x001ea80000300a00 */
[----:B------:R-:W2:Y:S04]  /*43d90*/  LDL.LU.64 R16, [R1+0x1e88] ;  /* 0x001e880001107983 */ /* 0x000ea80000300a00 */
[----:B----4-:R-:W-:Y:S04]  /*43da0*/  STS.128 [R0+0x80], R24 ;  /* 0x0000801800007388 */ /* 0x010fe80000000c00 */
[----:B--2---:R0:W-:Y:S04]  /*43db0*/  STS.128 [R0], R16 ;  /* 0x0000001000007388 */ /* 0x0041e80000000c00 */
[----:B0-----:R-:W2:Y:S04]  /*43dc0*/  LDL.LU.64 R18, [R1+0x1e80] ;  /* 0x001e800001127983 */ /* 0x001ea80000300a00 */
[----:B------:R-:W2:Y:S04]  /*43dd0*/  LDL.LU.64 R16, [R1+0x1e78] ;  /* 0x001e780001107983 */ /* 0x000ea80000300a00 */
[----:B------:R-:W3:Y:S04]  /*43de0*/  LDL.LU.64 R26, [R1+0x1e70] ;  /* 0x001e7000011a7983 */ /* 0x000ee80000300a00 */
[----:B------:R-:W3:Y:S04]  /*43df0*/  LDL.LU.64 R24, [R1+0x1e68] ;  /* 0x001e680001187983 */ /* 0x000ee80000300a00 */
[----:B--2---:R0:W-:Y:S04]  /*43e00*/  STS.128 [R0+0x200], R16 ;  /* 0x0002001000007388 */ /* 0x0041e80000000c00 */
[----:B---3--:R1:W-:Y:S04]  /*43e10*/  STS.128 [R0+0x280], R24 ;  /* 0x0002801800007388 */ /* 0x0083e80000000c00 */
[----:B0-----:R-:W2:Y:S04]  /*43e20*/  LDL.LU.64 R18, [R1+0x1e60] ;  /* 0x001e600001127983 */ /* 0x001ea80000300a00 */
[----:B------:R-:W2:Y:S04]  /*43e30*/  LDL.LU.64 R16, [R1+0x1e58] ;  /* 0x001e580001107983 */ /* 0x000ea80000300a00 */
[----:B-1----:R-:W3:Y:S04]  /*43e40*/  LDL.LU.64 R26, [R1+0x1e50] ;  /* 0x001e5000011a7983 */ /* 0x002ee80000300a00 */
[----:B------:R-:W3:Y:S04]  /*43e50*/  LDL.LU.64 R24, [R1+0x1e48] ;  /* 0x001e480001187983 */ /* 0x000ee80000300a00 */
[----:B------:R-:W-:Y:S04]  /*43e60*/  STS.128 [R0+0x400], R8 ;  /* 0x0004000800007388 */ /* 0x000fe80000000c00 */
[----:B------:R-:W-:Y:S04]  /*43e70*/  STS.128 [R0+0x480], R12 ;  /* 0x0004800c00007388 */ /* 0x000fe80000000c00 */
[----:B--2---:R-:W-:Y:S04]  /*43e80*/  STS.128 [R0+0x600], R16 ;  /* 0x0006001000007388 */ /* 0x004fe80000000c00 */
[----:B---3--:R-:W-:Y:S04]  /*43e90*/  STS.128 [R0+0x680], R24 ;  /* 0x0006801800007388 */ /* 0x008fe80000000c00 */
[----:B------:R-:W-:Y:S06]  /*43ea0*/  BAR.SYNC.DEFER_BLOCKING 0x0 ;  /* 0x0000000000007b1d */ /* 0x000fec0000010000 */
[----:B------:R-:W0:Y:S04]  /*43eb0*/  LDS.128 R12, [R2] ;  /* 0x00000000020c7984 */ /* 0x000e280000000c00 */
[----:B------:R-:W1:Y:S04]  /*43ec0*/  LDS.128 R8, [R2+0x800] ;  /* 0x0008000002087984 */ /* 0x000e680000000c00 */
[----:B------:R-:W2:Y:S04]  /*43ed0*/  LDS.128 R16, [R29] ;  /* 0x000000001d107984 */ /* 0x000ea80000000c00 */
[----:B0-----:R-:W-:Y:S04]  /*43ee0*/  STL.64 [R1+0x40], R12 ;  /* 0x0000400c01007387 */ /* 0x001fe80000100a00 */
[----:B------:R-:W-:Y:S04]  /*43ef0*/  STL.64 [R1+0x48], R14 ;  /* 0x0000480e01007387 */ /* 0x000fe80000100a00 */
[----:B------:R-:W0:Y:S04]  /*43f00*/  LDS.128 R12, [R29+0x800] ;  /* 0x000800001d0c7984 */ /* 0x000e280000000c00 */
[----:B-1----:R-:W-:Y:S04]  /*43f10*/  STL.64 [R1+0x2b0], R8 ;  /* 0x0002b00801007387 */ /* 0x002fe80000100a00 */
[----:B------:R-:W-:Y:S04]  /*43f20*/  STL.64 [R1+0x2b8], R10 ;  /* 0x0002b80a01007387 */ /* 0x000fe80000100a00 */
[----:B------:R-:W1:Y:S04]  /*43f30*/  LDS.128 R8, [R5] ;  /* 0x0000000005087984 */ /* 0x000e680000000c00 */
[----:B--2---:R-:W-:Y:S04]  /*43f40*/  STL.64 [R1+0x60], R16 ;  /* 0x0000601001007387 */ /* 0x004fe80000100a00 */
[----:B------:R-:W-:Y:S04]  /*43f50*/  STL.64 [R1+0x68], R18 ;  /* 0x0000681201007387 */ /* 0x000fe80000100a00 */
[----:B------:R-:W2:Y:S04]  /*43f60*/  LDL.LU R24, [R1+0x190] ;  /* 0x0001900001187983 */ /* 0x000ea80000300800 */
[----:B0-----:R0:W-:Y:S04]  /*43f70*/  STL.64 [R1+0x2d0], R12 ;  /* 0x0002d00c01007387 */ /* 0x0011e80000100a00 */
[----:B------:R3:W-:Y:S04]  /*43f80*/  STL.64 [R1+0x2d8], R14 ;  /* 0x0002d80e01007387 */ /* 0x0007e80000100a00 */
[----:B-1----:R1:W-:Y:S04]  /*43f90*/  STL.64 [R1+0x80], R8 ;  /* 0x0000800801007387 */ /* 0x0023e80000100a00 */
[----:B------:R4:W-:Y:S04]  /*43fa0*/  STL.64 [R1+0x88], R10 ;  /* 0x0000880a01007387 */ /* 0x0009e80000100a00 */
[----:B------:R-:W2:Y:S04]  /*43fb0*/  LDL.LU R25, [R1+0x194] ;  /* 0x0001940001197983 */ /* 0x000ea80000300800 */
[----:B------:R-:W2:Y:S04]  /*43fc0*/  LDL.LU R26, [R1+0x198] ;  /* 0x00019800011a7983 */ /* 0x000ea80000300800 */
[----:B------:R-:W2:Y:S04]  /*43fd0*/  LDL.LU R27, [R1+0x19c] ;  /* 0x00019c00011b7983 */ /* 0x000ea80000300800 */
[----:B--2---:R-:W-:Y:S04]  /*43fe0*/  STL.64 [R1+0x1d80], R26 ;  /* 0x001d801a01007387 */ /* 0x004fe80000100a00 */
[----:B------:R2:W-:Y:S04]  /*43ff0*/  STL.64 [R1+0x1d78], R24 ;  /* 0x001d781801007387 */ /* 0x0005e80000100a00 */
[----:B0-----:R-:W2:Y:S04]  /*44000*/  LDL.LU R12, [R1+0x170] ;  /* 0x00017000010c7983 */ /* 0x001ea80000300800 */
[----:B------:R-:W2:Y:S04]  /*44010*/  LDL.LU R13, [R1+0x174] ;  /* 0x00017400010d7983 */ /* 0x000ea80000300800 */
[----:B---3--:R-:W3:Y:S04]  /*44020*/  LDL.LU R14, [R1+0x178] ;  /* 0x00017800010e7983 */ /* 0x008ee80000300800 */
[----:B------:R-:W3:Y:S04]  /*44030*/  LDL.LU R15, [R1+0x17c] ;  /* 0x00017c00010f7983 */ /* 0x000ee80000300800 */
[----:B---3--:R-:W-:Y:S04]  /*44040*/  STL.64 [R1+0x1d90], R14 ;  /* 0x001d900e01007387 */ /* 0x008fe80000100a00 */
[----:B--2---:R-:W-:Y:S04]  /*44050*/  STL.64 [R1+0x1d88], R12 ;  /* 0x001d880c01007387 */ /* 0x004fe80000100a00 */
[----:B-1----:R-:W2:Y:S04]  /*44060*/  LDL.LU R8, [R1+0x160] ;  /* 0x0001600001087983 */ /* 0x002ea80000300800 */
[----:B------:R-:W2:Y:S04]  /*44070*/  LDL.LU R9, [R1+0x164] ;  /* 0x0001640001097983 */ /* 0x000ea80000300800 */
[----:B----4-:R-:W3:Y:S04]  /*44080*/  LDL.LU R10, [R1+0x168] ;  /* 0x00016800010a7983 */ /* 0x010ee80000300800 */
[----:B------:R-:W3:Y:S04]  /*44090*/  LDL.LU R11, [R1+0x16c] ;  /* 0x00016c00010b7983 */ /* 0x000ee80000300800 */
[----:B---3--:R-:W-:Y:S04]  /*440a0*/  STL.64 [R1+0x1da0], R10 ;  /* 0x001da00a01007387 */ /* 0x008fe80000100a00 */
[----:B--2---:R0:W-:Y:S04]  /*440b0*/  STL.64 [R1+0x1d98], R8 ;  /* 0x001d980801007387 */ /* 0x0041e80000100a00 */
[----:B------:R-:W2:Y:S04]  /*440c0*/  LDL.LU R24, [R1+0x150] ;  /* 0x0001500001187983 */ /* 0x000ea80000300800 */
[----:B------:R-:W2:Y:S04]  /*440d0*/  LDL.LU R25, [R1+0x154] ;  /* 0x0001540001197983 */ /* 0x000ea80000300800 */
[----:B------:R-:W3:Y:S04]  /*440e0*/  LDL.LU R26, [R1+0x158] ;  /* 0x00015800011a7983 */ /* 0x000ee80000300800 */
[----:B------:R-:W3:Y:S04]  /*440f0*/  LDL.LU R27, [R1+0x15c] ;  /* 0x00015c00011b7983 */ /* 0x000ee80000300800 */
[----:B---3--:R-:W-:Y:S04]  /*44100*/  STL.64 [R1+0x1db0], R26 ;  /* 0x001db01a01007387 */ /* 0x008fe80000100a00 */
[----:B--2---:R-:W-:Y:S04]  /*44110*/  STL.64 [R1+0x1da8], R24 ;  /* 0x001da81801007387 */ /* 0x004fe80000100a00 */
[----:B0-----:R-:W2:Y:S04]  /*44120*/  LDL.LU R8, [R1+0x130] ;  /* 0x0001300001087983 */ /* 0x001ea80000300800 */
[----:B------:R-:W2:Y:S04]  /*44130*/  LDL.LU R9, [R1+0x134] ;  /* 0x0001340001097983 */ /* 0x000ea80000300800 */
[----:B------:R-:W3:Y:S04]  /*44140*/  LDL.LU R10, [R1+0x138] ;  /* 0x00013800010a7983 */ /* 0x000ee80000300800 */
[----:B------:R-:W3:Y:S04]  /*44150*/  LDL.LU R11, [R1+0x13c] ;  /* 0x00013c00010b7983 */ /* 0x000ee80000300800 */
[----:B---3--:R-:W-:Y:S04]  /*44160*/  STL.64 [R1+0x1dc0], R10 ;  /* 0x001dc00a01007387 */ /* 0x008fe80000100a00 */
[----:B--2---:R0:W-:Y:S04]  /*44170*/  STL.64 [R1+0x1db8], R8 ;  /* 0x001db80801007387 */ /* 0x0041e80000100a00 */
        /* <DEDUP_REMOVED lines=47> */
[----:B--2---:R-:W-:Y:S04]  /*44470*/  STL.64 [R1+0x1e38], R8 ;  /* 0x001e380801007387 */ /* 0x004fe80000100a00 */
[----:B------:R-:W0:Y:S04]  /*44480*/  LDS.128 R8, [R5+0x800] ;  /* 0x0008000005087984 */ /* 0x000e280000000c00 */
[----:B------:R-:W2:Y:S04]  /*44490*/  LDL.LU R24, [R1+0x120] ;  /* 0x0001200001187983 */ /* 0x000ea80000300800 */
[----:B------:R-:W2:Y:S04]  /*444a0*/  LDL.LU R25, [R1+0x124] ;  /* 0x0001240001197983 */ /* 0x000ea80000300800 */
[----:B------:R-:W2:Y:S04]  /*444b0*/  LDL.LU R26, [R1+0x128] ;  /* 0x00012800011a7983 */ /* 0x000ea80000300800 */
[----:B------:R-:W2:Y:S04]  /*444c0*/  LDL.LU R27, [R1+0x12c] ;  /* 0x00012c00011b7983 */ /* 0x000ea80000300800 */
[----:B------:R-:W3:Y:S04]  /*444d0*/  LDL.LU R12, [R1+0x140] ;  /* 0x00014000010c7983 */ /* 0x000ee80000300800 */
[----:B------:R-:W3:Y:S04]  /*444e0*/  LDL.LU R13, [R1+0x144] ;  /* 0x00014400010d7983 */ /* 0x000ee80000300800 */
[----:B------:R-:W3:Y:S04]  /*444f0*/  LDL.LU R14, [R1+0x148] ;  /* 0x00014800010e7983 */ /* 0x000ee80000300800 */
[----:B------:R-:W3:Y:S04]  /*44500*/  LDL.LU R15, [R1+0x14c] ;  /* 0x00014c00010f7983 */ /* 0x000ee80000300800 */
[----:B------:R-:W4:Y:S04]  /*44510*/  LDL.LU R16, [R1+0x180] ;  /* 0x0001800001107983 */ /* 0x000f280000300800 */
[----:B------:R-:W4:Y:S01]  /*44520*/  LDL.LU R17, [R1+0x184] ;  /* 0x0001840001117983 */ /* 0x000f220000300800 */
[----:B0-----:R-:W-:-:S03]  /*44530*/  IMAD.MOV.U32 R23, RZ, RZ, R10 ;  /* 0x000000ffff177224 */ /* 0x001fc600078e000a */
[----:B------:R-:W4:Y:S04]  /*44540*/  LDL.LU R18, [R1+0x188] ;  /* 0x0001880001127983 */ /* 0x000f280000300800 */
[----:B------:R-:W4:Y:S04]  /*44550*/  LDL.LU R19, [R1+0x18c] ;  /* 0x00018c0001137983 */ /* 0x000f280000300800 */
[----:B------:R-:W-:Y:S04]  /*44560*/  STL.64 [R1+0x3a0], R8 ;  /* 0x0003a00801007387 */ /* 0x000fe80000100a00 */
[----:B------:R-:W-:Y:S04]  /*44570*/  STL.64 [R1+0x3a8], R10 ;  /* 0x0003a80a01007387 */ /* 0x000fe80000100a00 */
[----:B------:R-:W0:Y:S04]  /*44580*/  LDS.128 R8, [R4] ;  /* 0x0000000004087984 */ /* 0x000e280000000c00 */
[----:B------:R-:W-:Y:S04]  /*44590*/  STL [R1+0x18fc], R23 ;  /* 0x0018fc1701007387 */ /* 0x000fe80000100800 */
[----:B0-----:R-:W-:Y:S04]  /*445a0*/  STL.64 [R1+0x1e0], R8 ;  /* 0x0001e00801007387 */ /* 0x001fe80000100a00 */
[----:B------:R-:W-:Y:S04]  /*445b0*/  STL.64 [R1+0x1e8], R10 ;  /* 0x0001e80a01007387 */ /* 0x000fe80000100a00 */
[----:B------:R-:W0:Y:S04]  /*445c0*/  LDS.128 R8, [R4+0x800] ;  /* 0x0008000004087984 */ /* 0x000e280000000c00 */
[----:B0-----:R-:W-:Y:S04]  /*445d0*/  STL.64 [R1+0x3c0], R8 ;  /* 0x0003c00801007387 */ /* 0x001fe80000100a00 */
[----:B------:R0:W-:Y:S04]  /*445e0*/  STL.64 [R1+0x3c8], R10 ;  /* 0x0003c80a01007387 */ /* 0x0001e80000100a00 */
[----:B0-----:R-:W2:Y:S04]  /*445f0*/  LDL.LU.64 R10, [R1+0x1e40] ;  /* 0x001e4000010a7983 */ /* 0x001ea80000300a00 */
[----:B------:R-:W2:Y:S04]  /*44600*/  LDL.LU.64 R8, [R1+0x1e38] ;  /* 0x001e380001087983 */ /* 0x000ea80000300a00 */
[----:B------:R-:W-:Y:S06]  /*44610*/  BAR.SYNC.DEFER_BLOCKING 0x0 ;  /* 0x0000000000007b1d */ /* 0x000fec0000010000 */
[----:B--2---:R0:W-:Y:S04]  /*44620*/  STS.128 [R0], R8 ;  /* 0x0000000800007388 */ /* 0x0041e80000000c00 */
[----:B0-----:R-:W2:Y:S04]  /*44630*/  LDL.LU.64 R10, [R1+0x1e30] ;  /* 0x001e3000010a7983 */ /* 0x001ea80000300a00 */
[----:B------:R-:W2:Y:S04]  /*44640*/  LDL.LU.64 R8, [R1+0x1e28] ;  /* 0x001e280001087983 */ /* 0x000ea80000300a00 */
[----:B--2---:R0:W-:Y:S04]  /*44650*/  STS.128 [R0+0x80], R8 ;  /* 0x0000800800007388 */ /* 0x0041e80000000c00 */
        /* <DEDUP_REMOVED lines=17> */
[----:B--2---:R-:W-:Y:S04]  /*44770*/  STS.128 [R0+0x680], R8 ;  /* 0x0006800800007388 */ /* 0x004fe80000000c00 */
[----:B------:R-:W-:Y:S06]  /*44780*/  BAR.SYNC.DEFER_BLOCKING 0x0 ;  /* 0x0000000000007b1d */ /* 0x000fec0000010000 */
[----:B------:R-:W0:Y:S04]  /*44790*/  LDS.128 R8, [R2] ;  /* 0x0000000002087984 */ /* 0x000e280000000c00 */
        /* <DEDUP_REMOVED lines=26> */
[----:B------:R0:W-:Y:S04]  /*44940*/  STS.128 [R0], R24 ;  /* 0x0000001800007388 */ /* 0x0001e80000000c00 */
[----:B---3--:R-:W-:Y:S04]  /*44950*/  STS.128 [R0+0x200], R12 ;  /* 0x0002000c00007388 */ /* 0x008fe80000000c00 */
[----:B0-----:R-:W3:Y:S04]  /*44960*/  LDL.LU.64 R26, [R1+0x1db0] ;  /* 0x001db000011a7983 */ /* 0x001ee80000300a00 */
[----:B------:R-:W3:Y:S04]  /*44970*/  LDL.LU.64 R24, [R1+0x1da8] ;  /* 0x001da80001187983 */ /* 0x000ee80000300a00 */
[----:B--2---:R0:W-:Y:S04]  /*44980*/  STS.128 [R0+0x80], R8 ;  /* 0x0000800800007388 */ /* 0x0041e80000000c00 */
[----:B0-----:R-:W2:Y:S04]  /*44990*/  LDL.LU.64 R10, [R1+0x1da0] ;  /* 0x001da000010a7983 */ /* 0x001ea80000300a00 */
[----:B------:R-:W2:Y:S04]  /*449a0*/  LDL.LU.64 R8, [R1+0x1d98] ;  /* 0x001d980001087983 */ /* 0x000ea80000300a00 */
[----:B------:R-:W2:Y:S04]  /*449b0*/  LDL.LU.64 R14, [R1+0x1d90] ;  /* 0x001d9000010e7983 */ /* 0x000ea80000300a00 */
[----:B------:R-:W2:Y:S04]  /*449c0*/  LDL.LU.64 R12, [R1+0x1d88] ;  /* 0x001d8800010c7983 */ /* 0x000ea80000300a00 */
[----:B---3--:R0:W-:Y:S04]  /*449d0*/  STS.128 [R0+0x280], R24 ;  /* 0x0002801800007388 */ /* 0x0081e80000000c00 */
[----:B0-----:R-:W3:Y:S04]  /*449e0*/  LDL.LU.64 R26, [R1+0x1d80] ;  /* 0x001d8000011a7983 */ /* 0x001ee80000300a00 */
[----:B------:R-:W3:Y:S04]  /*449f0*/  LDL.LU.64 R24, [R1+0x1d78] ;  /* 0x001d780001187983 */ /* 0x000ee80000300a00 */
[----:B--2---:R0:W-:Y:S04]  /*44a00*/  STS.128 [R0+0x480], R12 ;  /* 0x0004800c00007388 */ /* 0x0041e80000000c00 */
[----:B0-----:R-:W2:Y:S04]  /*44a10*/  LDL.LU R12, [R1+0x240] ;  /* 0x00024000010c7983 */ /* 0x001ea80000300800 */
[----:B------:R-:W2:Y:S04]  /*44a20*/  LDL.LU R13, [R1+0x244] ;  /* 0x00024400010d7983 */ /* 0x000ea80000300800 */
[----:B------:R-:W2:Y:S04]  /*44a30*/  LDL.LU R14, [R1+0x248] ;  /* 0x00024800010e7983 */ /* 0x000ea80000300800 */
[----:B------:R-:W2:Y:S04]  /*44a40*/  LDL.LU R15, [R1+0x24c] ;  /* 0x00024c00010f7983 */ /* 0x000ea80000300800 */
[----:B------:R0:W-:Y:S04]  /*44a50*/  STS.128 [R0+0x400], R8 ;  /* 0x0004000800007388 */ /* 0x0001e80000000c00 */
[----:B--2---:R-:W-:Y:S04]  /*44a60*/  STL.64 [R1+0x1d40], R14 ;  /* 0x001d400e01007387 */ /* 0x004fe80000100a00 */
[----:B------:R-:W-:Y:S04]  /*44a70*/  STL.64 [R1+0x1d38], R12 ;  /* 0x001d380c01007387 */ /* 0x000fe80000100a00 */
[----:B0-----:R-:W2:Y:S04]  /*44a80*/  LDL.LU R8, [R1+0x230] ;  /* 0x0002300001087983 */ /* 0x001ea80000300800 */
[----:B------:R-:W2:Y:S04]  /*44a90*/  LDL.LU R9, [R1+0x234] ;  /* 0x0002340001097983 */ /* 0x000ea80000300800 */
[----:B------:R-:W2:Y:S04]  /*44aa0*/  LDL.LU R10, [R1+0x238] ;  /* 0x00023800010a7983 */ /* 0x000ea80000300800 */
[----:B------:R-:W2:Y:S04]  /*44ab0*/  LDL.LU R11, [R1+0x23c] ;  /* 0x00023c00010b7983 */ /* 0x000ea80000300800 */
[----:B----4-:R0:W-:Y:S04]  /*44ac0*/  STS.128 [R0+0x600], R16 ;  /* 0x0006001000007388 */ /* 0x0101e80000000c00 */
[----:B---3--:R-:W-:Y:S04]  /*44ad0*/  STS.128 [R0+0x680], R24 ;  /* 0x0006801800007388 */ /* 0x008fe80000000c00 */
[----:B------:R-:W-:Y:S06]  /*44ae0*/  BAR.SYNC.DEFER_BLOCKING 0x0 ;  /* 0x0000000000007b1d */ /* 0x000fec0000010000 */
[----:B------:R-:W-:Y:S04]  /*44af0*/  LDS.128 R24, [R29] ;  /* 0x000000001d187984 */ /* 0x000fe80000000c00 */
[----:B--2---:R-:W-:Y:S04]  /*44b00*/  STL.64 [R1+0x1d50], R10 ;  /* 0x001d500a01007387 */ /* 0x004fe80000100a00 */
[----:B------:R-:W-:Y:S04]  /*44b10*/  STL.64 [R1+0x1d48], R8 ;  /* 0x001d480801007387 */ /* 0x000fe80000100a00 */
[----:B0-----:R-:W2:Y:S04]  /*44b20*/  LDL.LU R16, [R1+0x250] ;  /* 0x0002500001107983 */ /* 0x001ea80000300800 */
[----:B------:R-:W2:Y:S04]  /*44b30*/  LDL.LU R17, [R1+0x254] ;  /* 0x0002540001117983 */ /* 0x000ea80000300800 */
[----:B------:R-:W3:Y:S04]  /*44b40*/  LDL.LU R18, [R1+0x258] ;  /* 0x0002580001127983 */ /* 0x000ee80000300800 */
[----:B------:R-:W3:Y:S04]  /*44b50*/  LDL.LU R19, [R1+0x25c] ;  /* 0x00025c0001137983 */ /* 0x000ee80000300800 */
[----:B------:R-:W0:Y:S02]  /*44b60*/  LDS.128 R8, [R2] ;  /* 0x0000000002087984 */ /* 0x000e240000000c00 */
[----:B0-----:R-:W-:-:S02]  /*44b70*/  IMAD.MOV.U32 R22, RZ, RZ, R8 ;  /* 0x000000ffff167224 */ /* 0x001fc400078e0008 */
[----:B---3--:R-:W-:Y:S04]  /*44b80*/  STL.64 [R1+0x1d60], R18 ;  /* 0x001d601201007387 */ /* 0x008fe80000100a00 */
[----:B--2---:R-:W-:Y:S04]  /*44b90*/  STL.64 [R1+0x1d58], R16 ;  /* 0x001d581001007387 */ /* 0x004fe80000100a00 */
[----:B------:R0:W-:Y:S04]  /*44ba0*/  STL [R1+0x4], R9 ;  /* 0x0000040901007387 */ /* 0x0001e80000100800 */
[----:B------:R1:W-:Y:S04]  /*44bb0*/  STL.64 [R1+0x8], R10 ;  /* 0x0000080a01007387 */ /* 0x0003e80000100a00 */
[----:B------:R-:W2:Y:S04]  /*44bc0*/  LDL.LU R8, [R1+0x1f0] ;  /* 0x0001f00001087983 */ /* 0x000ea80000300800 */
[----:B0-----:R-:W2:Y:S04]  /*44bd0*/  LDL.LU R9, [R1+0x1f4] ;  /* 0x0001f40001097983 */ /* 0x001ea80000300800 */
[----:B-1----:R-:W3:Y:S04]  /*44be0*/  LDL.LU R10, [R1+0x1f8] ;  /* 0x0001f800010a7983 */ /* 0x002ee80000300800 */
        /* <DEDUP_REMOVED lines=12> */
[----:B0-----:R-:W-:Y:S04]  /*44cb0*/  STL.64 [R1+0xb0], R8 ;  /* 0x0000b00801007387 */ /* 0x001fe80000100a00 */
[----:B------:R-:W-:Y:S04]  /*44cc0*/  STL.64 [R1+0xb8], R10 ;  /* 0x0000b80a01007387 */ /* 0x000fe80000100a00 */
[----:B------:R-:W0:Y:S04]  /*44cd0*/  LDS.128 R8, [R29+0x800] ;  /* 0x000800001d087984 */ /* 0x000e280000000c00 */
[----:B0-----:R-:W-:Y:S04]  /*44ce0*/  STL.64 [R1+0xd0], R8 ;  /* 0x0000d00801007387 */ /* 0x001fe80000100a00 */
[----:B------:R-:W-:Y:S04]  /*44cf0*/  STL.64 [R1+0x10], R24 ;  /* 0x0000101801007387 */ /* 0x000fe80000100a00 */
[----:B------:R-:W-:Y:S04]  /*44d00*/  STL.64 [R1+0x18], R26 ;  /* 0x0000181a01007387 */ /* 0x000fe80000100a00 */
[----:B------:R-:W0:Y:S01]  /*44d10*/  LDS.128 R24, [R5] ;  /* 0x0000000005187984 */ /* 0x000e220000000c00 */
[----:B------:R-:W-:-:S03]  /*44d20*/  IMAD.MOV.U32 R23, RZ, RZ, R10 ;  /* 0x000000ffff177224 */ /* 0x000fc600078e000a */
[----:B------:R-:W-:Y:S04]  /*44d30*/  STL [R1+0xdc], R11 ;  /* 0x0000dc0b01007387 */ /* 0x000fe80000100800 */
[----:B------:R-:W-:Y:S04]  /*44d40*/  STL [R1+0x1900], R23 ;  /* 0x0019001701007387 */ /* 0x000fe80000100800 */
[----:B------:R-:W-:Y:S04]  /*44d50*/  STL [R1+0x1930], R22 ;  /* 0x0019301601007387 */ /* 0x000fe80000100800 */
[----:B------:R1:W-:Y:S04]  /*44d60*/  STL [R1+0x192c], R20 ;  /* 0x00192c1401007387 */ /* 0x0003e80000100800 */
[----:B------:R-:W-:Y:S04]  /*44d70*/  LDS.128 R8, [R5+0x800] ;  /* 0x0008000005087984 */ /* 0x000fe80000000c00 */
[----:B-1----:R-:W4:Y:S04]  /*44d80*/  LDL.LU R20, [R1+0x220] ;  /* 0x0002200001147983 */ /* 0x002f280000300800 */
[----:B------:R-:W4:Y:S04]  /*44d90*/  LDL.LU R21, [R1+0x224] ;  /* 0x0002240001157983 */ /* 0x000f280000300800 */
[----:B------:R-:W4:Y:S04]  /*44da0*/  LDL.LU R22, [R1+0x228] ;  /* 0x0002280001167983 */ /* 0x000f280000300800 */
[----:B------:R-:W4:Y:S04]  /*44db0*/  LDL.LU R23, [R1+0x22c] ;  /* 0x00022c0001177983 */ /* 0x000f280000300800 */
[----:B0-----:R-:W-:Y:S04]  /*44dc0*/  STL.64 [R1+0x30], R24 ;  /* 0x0000301801007387 */ /* 0x001fe80000100a00 */
[----:B------:R-:W-:Y:S04]  /*44dd0*/  STL.64 [R1+0x38], R26 ;  /* 0x0000381a01007387 */ /* 0x000fe80000100a00 */
[----:B------:R-:W0:Y:S04]  /*44de0*/  LDS.128 R24, [R4] ;  /* 0x0000000004187984 */ /* 0x000e280000000c00 */
[----:B0-----:R-:W-:Y:S04]  /*44df0*/  STL [R1+0x1924], R24 ;  /* 0x0019241801007387 */ /* 0x001fe80000100800 */
[----:B------:R-:W-:Y:S04]  /*44e00*/  STL.64 [R1+0xa0], R8 ;  /* 0x0000a00801007387 */ /* 0x000fe80000100a00 */
[----:B------:R-:W-:Y:S04]  /*44e10*/  STL.64 [R1+0xa8], R10 ;  /* 0x0000a80a01007387 */ /* 0x000fe80000100a00 */
[----:B------:R-:W0:Y:S04]  /*44e20*/  LDS.128 R8, [R4+0x800] ;  /* 0x0008000004087984 */ /* 0x000e280000000c00 */
[----:B------:R1:W-:Y:S04]  /*44e30*/  STL [R1+0x1914], R25 ;  /* 0x0019141901007387 */ /* 0x0003e80000100800 */
[----:B------:R0:W-:Y:S04]  /*44e40*/  STL [R1+0x1904], R26 ;  /* 0x0019041a01007387 */ /* 0x0001e80000100800 */
[----:B------:R-:W-:Y:S04]  /*44e50*/  STL [R1+0x18ec], R27 ;  /* 0x0018ec1b01007387 */ /* 0x000fe80000100800 */
[----:B------:R-:W-:Y:S06]  /*44e60*/  BAR.SYNC.DEFER_BLOCKING 0x0 ;  /* 0x0000000000007b1d */ /* 0x000fec0000010000 */
[----:B0-----:R0:W-:Y:S01]  /*44e70*/  STL.64 [R1+0xe8], R10 ;  /* 0x0000e80a01007387 */ /* 0x0011e20000100a00 */
[----:B-1----:R-:W-:-:S02]  /*44e80*/  IMAD.MOV.U32 R25, RZ, RZ, R8 ;  /* 0x000000ffff197224 */ /* 0x002fc400078e0008 */
[----:B------:R-:W-:Y:S01]  /*44e90*/  IMAD.MOV.U32 R26, RZ, RZ, R9 ;  /* 0x000000ffff1a7224 */ /* 0x000fe200078e0009 */
[----:B0-----:R-:W4:Y:S04]  /*44ea0*/  LDL.LU.64 R10, [R1+0x1d70] ;  /* 0x001d7000010a7983 */ /* 0x001f280000300a00 */
[----:B------:R-:W4:Y:S04]  /*44eb0*/  LDL.LU.64 R8, [R1+0x1d68] ;  /* 0x001d680001087983 */ /* 0x000f280000300a00 */
[----:B------:R0:W-:Y:S04]  /*44ec0*/  STL [R1+0x191c], R25 ;  /* 0x00191c1901007387 */ /* 0x0001e80000100800 */
[----:B------:R1:W-:Y:S04]  /*44ed0*/  STL [R1+0x190c], R26 ;  /* 0x00190c1a01007387 */ /* 0x0003e80000100800 */
[----:B------:R-:W4:Y:S04]  /*44ee0*/  LDL.LU R24, [R1+0x210] ;  /* 0x0002100001187983 */ /* 0x000f280000300800 */
[----:B0-----:R-:W4:Y:S04]  /*44ef0*/  LDL.LU R25, [R1+0x214] ;  /* 0x0002140001197983 */ /* 0x001f280000300800 */
[----:B-1----:R-:W4:Y:S04]  /*44f00*/  LDL.LU R26, [R1+0x218] ;  /* 0x00021800011a7983 */ /* 0x002f280000300800 */
[----:B------:R-:W4:Y:S04]  /*44f10*/  LDL.LU R27, [R1+0x21c] ;  /* 0x00021c00011b7983 */ /* 0x000f280000300800 */
[----:B--2---:R0:W-:Y:S04]  /*44f20*/  STS.128 [R0], R16 ;  /* 0x0000001000007388 */ /* 0x0041e80000000c00 */
[----:B0-----:R-:W2:Y:S04]  /*44f30*/  LDL.LU.64 R18, [R1+0x1d60] ;  /* 0x001d600001127983 */ /* 0x001ea80000300a00 */
[----:B------:R-:W2:Y:S04]  /*44f40*/  LDL.LU.64 R16, [R1+0x1d58] ;  /* 0x001d580001107983 */ /* 0x000ea80000300a00 */
[----:B---3--:R-:W-:Y:S04]  /*44f50*/  STS.128 [R0+0x200], R12 ;  /* 0x0002000c00007388 */ /* 0x008fe80000000c00 */
[----:B----4-:R0:W-:Y:S04]  /*44f60*/  STS.128 [R0+0x80], R8 ;  /* 0x0000800800007388 */ /* 0x0101e80000000c00 */
[----:B0-----:R-:W3:Y:S04]  /*44f70*/  LDL.LU.64 R10, [R1+0x1d50] ;  /* 0x001d5000010a7983 */ /* 0x001ee80000300a00 */
[----:B------:R-:W3:Y:S04]  /*44f80*/  LDL.LU.64 R8, [R1+0x1d48] ;  /* 0x001d480001087983 */ /* 0x000ee80000300a00 */
[----:B------:R-:W4:Y:S04]  /*44f90*/  LDL.LU.64 R14, [R1+0x1d40] ;  /* 0x001d4000010e7983 */ /* 0x000f280000300a00 */
[----:B------:R-:W4:Y:S04]  /*44fa0*/  LDL.LU.64 R12, [R1+0x1d38] ;  /* 0x001d3800010c7983 */ /* 0x000f280000300a00 */
[----:B------:R-:W-:Y:S04]  /*44fb0*/  STS.128 [R0+0x280], R24 ;  /* 0x0002801800007388 */ /* 0x000fe80000000c00 */
[----:B------:R-:W-:Y:S04]  /*44fc0*/  STS.128 [R0+0x400], R20 ;  /* 0x0004001400007388 */ /* 0x000fe80000000c00 */
[----:B--2---:R-:W-:Y:S04]  /*44fd0*/  STS.128 [R0+0x680], R16 ;  /* 0x0006801000007388 */ /* 0x004fe80000000c00 */
[----:B---3--:R-:W-:Y:S04]  /*44fe0*/  STS.128 [R0+0x480], R8 ;  /* 0x0004800800007388 */ /* 0x008fe80000000c00 */
[----:B----4-:R-:W-:Y:S04]  /*44ff0*/  STS.128 [R0+0x600], R12 ;  /* 0x0006000c00007388 */ /* 0x010fe80000000c00 */
[----:B------:R-:W-:Y:S06]  /*45000*/  BAR.SYNC.DEFER_BLOCKING 0x0 ;  /* 0x0000000000007b1d */ /* 0x000fec0000010000 */
[----:B------:R-:W0:Y:S04]  /*45010*/  LDS.128 R8, [R2] ;  /* 0x0000000002087984 */ /* 0x000e280000000c00 */
[----:B------:R-:W1:Y:S04]  /*45020*/  LDS.128 R12, [R2+0x800] ;  /* 0x00080000020c7984 */ /* 0x000e680000000c00 */
[----:B------:R-:W2:Y:S04]  /*45030*/  LDS.128 R16, [R29] ;  /* 0x000000001d107984 */ /* 0x000ea80000000c00 */
[----:B0-----:R-:W-:Y:S04]  /*45040*/  STL.64 [R1+0x190], R8 ;  /* 0x0001900801007387 */ /* 0x001fe80000100a00 */
[----:B------:R-:W-:Y:S04]  /*45050*/  STL.64 [R1+0x198], R10 ;  /* 0x0001980a01007387 */ /* 0x000fe80000100a00 */
[----:B------:R-:W0:Y:S04]  /*45060*/  LDS.128 R8, [R29+0x800] ;  /* 0x000800001d087984 */ /* 0x000e280000000c00 */
[----:B-1----:R1:W-:Y:S04]  /*45070*/  STL.64 [R1+0x460], R12 ;  /* 0x0004600c01007387 */ /* 0x0023e80000100a00 */
[----:B------:R3:W-:Y:S04]  /*45080*/  STL.64 [R1+0x468], R14 ;  /* 0x0004680e01007387 */ /* 0x0007e80000100a00 */
[----:B-1----:R-:W4:Y:S04]  /*45090*/  LDL.LU R12, [R1+0x380] ;  /* 0x00038000010c7983 */ /* 0x002f280000300800 */
[----:B--2---:R-:W-:Y:S04]  /*450a0*/  STL.64 [R1+0x210], R16 ;  /* 0x0002101001007387 */ /* 0x004fe80000100a00 */
[----:B------:R-:W-:Y:S04]  /*450b0*/  STL.64 [R1+0x218], R18 ;  /* 0x0002181201007387 */ /* 0x000fe80000100a00 */
[----:B0-----:R0:W-:Y:S04]  /*450c0*/  STL.64 [R1+0x470], R8 ;  /* 0x0004700801007387 */ /* 0x0011e80000100a00 */
[----:B------:R1:W-:Y:S04]  /*450d0*/  STL.64 [R1+0x478], R10 ;  /* 0x0004780a01007387 */ /* 0x0003e80000100a00 */
[----:B------:R-:W4:Y:S04]  /*450e0*/  LDL.LU R13, [R1+0x384] ;  /* 0x00038400010d7983 */ /* 0x000f280000300800 */
[----:B---3--:R-:W2:Y:S04]  /*450f0*/  LDL.LU R14, [R1+0x388] ;  /* 0x00038800010e7983 */ /* 0x008ea80000300800 */
[----:B------:R-:W2:Y:S04]  /*45100*/  LDL.LU R15, [R1+0x38c] ;  /* 0x00038c00010f7983 */ /* 0x000ea80000300800 */
[----:B--2---:R-:W-:Y:S04]  /*45110*/  STL.64 [R1+0x1c80], R14 ;  /* 0x001c800e01007387 */ /* 0x004fe80000100a00 */
[----:B----4-:R2:W-:Y:S04]  /*45120*/  STL.64 [R1+0x1c78], R12 ;  /* 0x001c780c01007387 */ /* 0x0105e80000100a00 */
[----:B0-----:R-:W3:Y:S04]  /*45130*/  LDL.LU R8, [R1+0x370] ;  /* 0x0003700001087983 */ /* 0x001ee80000300800 */
[----:B------:R-:W3:Y:S04]  /*45140*/  LDL.LU R9, [R1+0x374] ;  /* 0x0003740001097983 */ /* 0x000ee80000300800 */
[----:B-1----:R-:W4:Y:S04]  /*45150*/  LDL.LU R10, [R1+0x378] ;  /* 0x00037800010a7983 */ /* 0x002f280000300800 */
[----:B------:R-:W4:Y:S04]  /*45160*/  LDL.LU R11, [R1+0x37c] ;  /* 0x00037c00010b7983 */ /* 0x000f280000300800 */
[----:B----4-:R-:W-:Y:S04]  /*45170*/  STL.64 [R1+0x1c90], R10 ;  /* 0x001c900a01007387 */ /* 0x010fe80000100a00 */
[----:B---3--:R-:W-:Y:S04]  /*45180*/  STL.64 [R1+0x1c88], R8 ;  /* 0x001c880801007387 */ /* 0x008fe80000100a00 */
[----:B------:R-:W3:Y:S04]  /*45190*/  LDL.LU R20, [R1+0x360] ;  /* 0x0003600001147983 */ /* 0x000ee80000300800 */
[----:B------:R-:W3:Y:S04]  /*451a0*/  LDL.LU R21, [R1+0x364] ;  /* 0x0003640001157983 */ /* 0x000ee80000300800 */
[----:B------:R-:W4:Y:S04]  /*451b0*/  LDL.LU R22, [R1+0x368] ;  /* 0x0003680001167983 */ /* 0x000f280000300800 */
[----:B------:R-:W4:Y:S04]  /*451c0*/  LDL.LU R23, [R1+0x36c] ;  /* 0x00036c0001177983 */ /* 0x000f280000300800 */
[----:B----4-:R-:W-:Y:S04]  /*451d0*/  STL.64 [R1+0x1ca0], R22 ;  /* 0x001ca01601007387 */ /* 0x010fe80000100a00 */
[----:B---3--:R-:W-:Y:S04]  /*451e0*/  STL.64 [R1+0x1c98], R20 ;  /* 0x001c981401007387 */ /* 0x008fe80000100a00 */
[----:B--2---:R-:W2:Y:S04]  /*451f0*/  LDL.LU R12, [R1+0x340] ;  /* 0x00034000010c7983 */ /* 0x004ea80000300800 */
        /* <DEDUP_REMOVED lines=53> */
[----:B------:R-:W0:Y:S04]  /*45550*/  LDS.128 R12, [R5] ;  /* 0x00000000050c7984 */ /* 0x000e280000000c00 */
        /* <DEDUP_REMOVED lines=80> */
[----:B---3--:R0:W-:Y:S04]  /*45a60*/  STS.128 [R0], R20 ;  /* 0x0000001400007388 */ /* 0x0081e80000000c00 */
[----:B------:R1:W-:Y:S04]  /*45a70*/  STS.128 [R0+0x80], R8 ;  /* 0x0000800800007388 */ /* 0x0003e80000000c00 */
[----:B0-----:R-:W3:Y:S04]  /*45a80*/  LDL.LU.64 R22, [R1+0x1ca0] ;  /* 0x001ca00001167983 */ /* 0x001ee80000300a00 */
[----:B------:R-:W3:Y:S04]  /*45a90*/  LDL.LU.64 R20, [R1+0x1c98] ;  /* 0x001c980001147983 */ /* 0x000ee80000300a00 */
[----:B-1----:R-:W3:Y:S04]  /*45aa0*/  LDL.LU.64 R10, [R1+0x1c90] ;  /* 0x001c9000010a7983 */ /* 0x002ee80000300a00 */
[----:B------:R-:W3:Y:S04]  /*45ab0*/  LDL.LU.64 R8, [R1+0x1c88] ;  /* 0x001c880001087983 */ /* 0x000ee80000300a00 */
[----:B--2---:R0:W-:Y:S04]  /*45ac0*/  STS.128 [R0+0x200], R12 ;  /* 0x0002000c00007388 */ /* 0x0041e80000000c00 */
[----:B0-----:R-:W2:Y:S04]  /*45ad0*/  LDL.LU.64 R14, [R1+0x1c80] ;  /* 0x001c8000010e7983 */ /* 0x001ea80000300a00 */
[----:B------:R-:W2:Y:S04]  /*45ae0*/  LDL.LU.64 R12, [R1+0x1c78] ;  /* 0x001c7800010c7983 */ /* 0x000ea80000300a00 */
[----:B----4-:R-:W-:Y:S04]  /*45af0*/  STS.128 [R0+0x280], R24 ;  /* 0x0002801800007388 */ /* 0x010fe80000000c00 */
[----:B---3--:R-:W-:Y:S04]  /*45b00*/  STS.128 [R0+0x400], R20 ;  /* 0x0004001400007388 */ /* 0x008fe80000000c00 */
[----:B------:R-:W-:Y:S04]  /*45b10*/  STS.128 [R0+0x480], R8 ;  /* 0x0004800800007388 */ /* 0x000fe80000000c00 */
[----:B------:R-:W-:Y:S04]  /*45b20*/  STS.128 [R0+0x680], R16 ;  /* 0x0006801000007388 */ /* 0x000fe80000000c00 */
[----:B--2---:R-:W-:Y:S04]  /*45b30*/  STS.128 [R0+0x600], R12 ;  /* 0x0006000c00007388 */ /* 0x004fe80000000c00 */
        /* <DEDUP_REMOVED lines=708> */
[----:B----4-:R-:W-:Y:S04]  /*48780*/  STS.128 [R0+0x280], R24 ;  /* 0x0002801800007388 */ /* 0x010fe80000000c00 */
[----:B0-----:R-:W3:Y:S04]  /*48790*/  LDL.LU.64 R22, [R1+0x19a0] ;  /* 0x0019a00001167983 */ /* 0x001ee80000300a00 */
[----:B------:R-:W3:Y:S04]  /*487a0*/  LDL.LU.64 R20, [R1+0x1998] ;  /* 0x0019980001147983 */ /* 0x000ee80000300a00 */
[----:B-1----:R-:W4:Y:S04]  /*487b0*/  LDL.LU.64 R10, [R1+0x1990] ;  /* 0x00199000010a7983 */ /* 0x002f280000300a00 */
[----:B------:R-:W4:Y:S04]  /*487c0*/  LDL.LU.64 R8, [R1+0x1988] ;  /* 0x0019880001087983 */ /* 0x000f280000300a00 */
[----:B--2---:R0:W-:Y:S04]  /*487d0*/  STS.128 [R0+0x200], R12 ;  /* 0x0002000c00007388 */ /* 0x0041e80000000c00 */
[----:B0-----:R-:W2:Y:S04]  /*487e0*/  LDL.LU.64 R14, [R1+0x1980] ;  /* 0x00198000010e7983 */ /* 0x001ea80000300a00 */
[----:B------:R-:W2:Y:S04]  /*487f0*/  LDL.LU.64 R12, [R1+0x1978] ;  /* 0x00197800010c7983 */ /* 0x000ea80000300a00 */
[----:B------:R-:W2:Y:S04]  /*48800*/  LDL.LU R24, [R1+0x1210] ;  /* 0x0012100001187983 */ /* 0x000ea80000300800 */
[----:B------:R-:W2:Y:S04]  /*48810*/  LDL.LU R25, [R1+0x1214] ;  /* 0x0012140001197983 */ /* 0x000ea80000300800 */
[----:B------:R-:W2:Y:S04]  /*48820*/  LDL.LU R26, [R1+0x1218] ;  /* 0x00121800011a7983 */ /* 0x000ea80000300800 */
[----:B------:R-:W2:Y:S04]  /*48830*/  LDL.LU R27, [R1+0x121c] ;  /* 0x00121c00011b7983 */ /* 0x000ea80000300800 */
[----:B--2---:R-:W-:Y:S04]  /*48840*/  STL.64 [R1+0x1940], R26 ;  /* 0x0019401a01007387 */ /* 0x004fe80000100a00 */
[----:B------:R0:W-:Y:S04]  /*48850*/  STL.64 [R1+0x1938], R24 ;  /* 0x0019381801007387 */ /* 0x0001e80000100a00 */
[----:B0-----:R-:W2:Y:S04]  /*48860*/  LDL.LU R24, [R1+0x11e0] ;  /* 0x0011e00001187983 */ /* 0x001ea80000300800 */
        /* <DEDUP_REMOVED lines=9> */
[----:B---3--:R-:W-:Y:S04]  /*48900*/  STS.128 [R0+0x400], R20 ;  /* 0x0004001400007388 */ /* 0x008fe80000000c00 */
[----:B----4-:R-:W-:Y:S04]  /*48910*/  STS.128 [R0+0x480], R8 ;  /* 0x0004800800007388 */ /* 0x010fe80000000c00 */
[----:B------:R-:W-:Y:S04]  /*48920*/  STS.128 [R0+0x600], R12 ;  /* 0x0006000c00007388 */ /* 0x000fe80000000c00 */
[----:B------:R-:W-:Y:S04]  /*48930*/  STS.128 [R0+0x680], R16 ;  /* 0x0006801000007388 */ /* 0x000fe80000000c00 */
[----:B------:R-:W-:Y:S06]  /*48940*/  BAR.SYNC.DEFER_BLOCKING 0x0 ;  /* 0x0000000000007b1d */ /* 0x000fec0000010000 */
[----:B--2---:R-:W-:Y:S04]  /*48950*/  STL.64 [R1+0x1960], R26 ;  /* 0x0019601a01007387 */ /* 0x004fe80000100a00 */
[----:B------:R0:W-:Y:S04]  /*48960*/  STL.64 [R1+0x1958], R24 ;  /* 0x0019581801007387 */ /* 0x0001e80000100a00 */
        /* <DEDUP_REMOVED lines=26> */
[----:B------:R-:W-:Y:S04]  /*48b10*/  STL [R1+0x18b8], R2 ;  /* 0x0018b80201007387 */ /* 0x000fe80000100800 */
[----:B0-----:R-:W-:Y:S04]  /*48b20*/  STL.64 [R1+0x6a0], R24 ;  /* 0x0006a01801007387 */ /* 0x001fe80000100a00 */
[----:B------:R-:W-:Y:S04]  /*48b30*/  STL.64 [R1+0x6a8], R26 ;  /* 0x0006a81a01007387 */ /* 0x000fe80000100a00 */
[----:B------:R-:W0:Y:S04]  /*48b40*/  LDS.128 R24, [R29] ;  /* 0x000000001d187984 */ /* 0x000e280000000c00 */
        /* <DEDUP_REMOVED lines=21> */
[----:B--2---:R0:W-:Y:S04]  /*48ca0*/  STS.128 [R0], R24 ;  /* 0x0000001800007388 */ /* 0x0041e80000000c00 */
[----:B0-----:R-:W2:Y:S04]  /*48cb0*/  LDL.LU.64 R26, [R1+0x1960] ;  /* 0x00196000011a7983 */ /* 0x001ea80000300a00 */
[----:B------:R-:W2:Y:S04]  /*48cc0*/  LDL.LU.64 R24, [R1+0x1958] ;  /* 0x0019580001187983 */ /* 0x000ea80000300a00 */
[----:B--2---:R0:W-:Y:S04]  /*48cd0*/  STS.128 [R0+0x80], R24 ;  /* 0x0000801800007388 */ /* 0x0041e80000000c00 */
[----:B0-----:R-:W2:Y:S04]  /*48ce0*/  LDL.LU.64 R26, [R1+0x1950] ;  /* 0x00195000011a7983 */ /* 0x001ea80000300a00 */
[----:B------:R-:W2:Y:S04]  /*48cf0*/  LDL.LU.64 R24, [R1+0x1948] ;  /* 0x0019480001187983 */ /* 0x000ea80000300a00 */
[----:B------:R-:W-:Y:S04]  /*48d00*/  STS.128 [R0+0x280], R20 ;  /* 0x0002801400007388 */ /* 0x000fe80000000c00 */
[----:B--2---:R0:W-:Y:S04]  /*48d10*/  STS.128 [R0+0x200], R24 ;  /* 0x0002001800007388 */ /* 0x0041e80000000c00 */
[----:B0-----:R-:W2:Y:S04]  /*48d20*/  LDL.LU.64 R26, [R1+0x1940] ;  /* 0x00194000011a7983 */ /* 0x001ea80000300a00 */
[----:B------:R-:W2:Y:S04]  /*48d30*/  LDL.LU.64 R24, [R1+0x1938] ;  /* 0x0019380001187983 */ /* 0x000ea80000300a00 */
[----:B------:R-:W2:Y:S04]  /*48d40*/  LDL.LU R22, [R1+0x1930] ;  /* 0x0019300001167983 */ /* 0x000ea80000300800 */
[----:B------:R-:W2:Y:S04]  /*48d50*/  LDL.LU R20, [R1+0x192c] ;  /* 0x00192c0001147983 */ /* 0x000ea80000300800 */
[----:B---3--:R0:W-:Y:S04]  /*48d60*/  STS.128 [R0+0x400], R8 ;  /* 0x0004000800007388 */ /* 0x0081e80000000c00 */
[----:B----4-:R-:W-:Y:S04]  /*48d70*/  STS.128 [R0+0x600], R12 ;  /* 0x0006000c00007388 */ /* 0x010fe80000000c00 */
[----:B------:R-:W-:Y:S01]  /*48d80*/  STS.128 [R0+0x680], R16 ;  /* 0x0006801000007388 */ /* 0x000fe20000000c00 */
[C---:B------:R-:W-:Y:S01]  /*48d90*/  IMAD R6, R28.reuse, c[0x0][0x194], RZ ;  /* 0x000065001c067a24 */ /* 0x040fe200078e02ff */
[----:B------:R-:W-:-:S02]  /*48da0*/  ISETP.GE.AND P1, PT, R28, c[0x0][0x178], PT ;  /* 0x00005e001c007a0c */ /* 0x000fc40003f26270 */
[----:B------:R-:W3:Y:S02]  /*48db0*/  LDL R2, [R1+0x10e0] ;  /* 0x0010e00001027983 */ /* 0x000ee40000100800 */
[C---:B------:R-:W-:Y:S02]  /*48dc0*/  LEA R4, P3, R6.reuse, c[0x0][0x170], 0x1 ;  /* 0x00005c0006047a11 */ /* 0x040fe400078608ff */
[C---:B------:R-:W-:Y:S01]  /*48dd0*/  ISETP.LT.AND P1, PT, R3.reuse, c[0x0][0x17c], !P1 ;  /* 0x00005f0003007a0c */ /* 0x040fe20004f21270 */
[----:B0-----:R-:W-:Y:S01]  /*48de0*/  IMAD R8, R3, c[0x0][0x198], RZ ;  /* 0x0000660003087a24 */ /* 0x001fe200078e02ff */
[----:B------:R-:W-:Y:S01]  /*48df0*/  LEA.HI.X.SX32 R5, R6, c[0x0][0x174], 0x1, P3 ;  /* 0x00005d0006057a11 */ /* 0x000fe200018f0eff */
[----:B------:R-:W-:-:S04]  /*48e00*/  IMAD.MOV.U32 R9, RZ, RZ, c[0x0][0x194] ;  /* 0x00006500ff097624 */ /* 0x000fc800078e00ff */
[----:B------:R-:W-:Y:S01]  /*48e10*/  IMAD.WIDE R10, R8, 0x2, R4 ;  /* 0x00000002080a7825 */ /* 0x000fe200078e0204 */
[----:B------:R-:W-:Y:S01]  /*48e20*/  IADD3 R21, R3, 0x3, RZ ;  /* 0x0000000303157810 */ /* 0x000fe20007ffe0ff */
[----:B--2---:R0:W-:Y:S04]  /*48e30*/  STS.128 [R0+0x480], R24 ;  /* 0x0004801800007388 */ /* 0x0041e80000000c00 */
[----:B------:R-:W-:Y:S01]  /*48e40*/  BAR.SYNC.DEFER_BLOCKING 0x0 ;  /* 0x0000000000007b1d */ /* 0x000fe20000010000 */
[----:B------:R-:W-:Y:S01]  /*48e50*/  PRMT R20, R7, 0x7632, R20 ;  /* 0x0000763207147816 */ /* 0x000fe20000000014 */
[----:B0-----:R-:W-:-:S04]  /*48e60*/  IMAD R0, R9, 0x80, R6 ;  /* 0x0000008009007824 */ /* 0x001fc800078e0206 */
[----:B------:R-:W2:Y:S04]  /*48e70*/  LDL R26, [R1+0x10dc] ;  /* 0x0010dc00011a7983 */ /* 0x000ea80000100800 */
[----:B------:R-:W4:Y:S04]  /*48e80*/  LDL.LU R23, [R1+0x20] ;  /* 0x0000200001177983 */ /* 0x000f280000300800 */
[----:B------:R-:W4:Y:S04]  /*48e90*/  LDL R29, [R1+0x10d8] ;  /* 0x0010d800011d7983 */ /* 0x000f280000100800 */
[----:B------:R0:W-:Y:S01]  /*48ea0*/  @P1 STG.E.U16 [R10.64], R7 ;  /* 0x000000070a001986 */ /* 0x0001e2000c10150a */
[----:B------:R-:W-:-:S03]  /*48eb0*/  LEA R14, P1, R0, c[0x0][0x170], 0x1 ;  /* 0x00005c00000e7a11 */ /* 0x000fc600078208ff */
[----:B------:R-:W4:Y:S01]  /*48ec0*/  LDL.LU R24, [R1+0x60] ;  /* 0x0000600001187983 */ /* 0x000f220000300800 */
[C---:B0-----:R-:W-:Y:S01]  /*48ed0*/  IMAD R7, R9.reuse, 0x80, R0 ;  /* 0x0000008009077824 */ /* 0x041fe200078e0200 */
[----:B------:R-:W-:Y:S02]  /*48ee0*/  LEA.HI.X.SX32 R15, R0, c[0x0][0x174], 0x1, P1 ;  /* 0x00005d00000f7a11 */ /* 0x000fe400008f0eff */
[----:B------:R-:W4:Y:S01]  /*48ef0*/  LDL.LU R25, [R1+0x50] ;  /* 0x0000500001197983 */ /* 0x000f220000300800 */
[----:B------:R-:W-:Y:S01]  /*48f00*/  IMAD R9, R9, 0x80, R7 ;  /* 0x0000008009097824 */ /* 0x000fe200078e0207 */
[----:B------:R-:W-:Y:S02]  /*48f10*/  LEA R12, P6, R7, c[0x0][0x170], 0x1 ;  /* 0x00005c00070c7a11 */ /* 0x000fe400078c08ff */
[----:B------:R-:W4:Y:S02]  /*48f20*/  LDL.LU R27, [R1+0x10] ;  /* 0x00001000011b7983 */ /* 0x000f240000300800 */
[----:B------:R-:W-:-:S02]  /*48f30*/  LEA R6, P1, R9, c[0x0][0x170], 0x1 ;  /* 0x00005c0009067a11 */ /* 0x000fc400078208ff */
[----:B------:R-:W-:Y:S02]  /*48f40*/  LEA.HI.X.SX32 R13, R7, c[0x0][0x174], 0x1, P6 ;  /* 0x00005d00070d7a11 */ /* 0x000fe400030f0eff */
[----:B------:R-:W-:Y:S02]  /*48f50*/  LEA.HI.X.SX32 R7, R9, c[0x0][0x174], 0x1, P1 ;  /* 0x00005d0009077a11 */ /* 0x000fe400008f0eff */
[----:B------:R-:W-:Y:S02]  /*48f60*/  ISETP.GE.AND P1, PT, R21, c[0x0][0x17c], PT ;  /* 0x00005f0015007a0c */ /* 0x000fe40003f26270 */
[----:B------:R-:W4:Y:S01]  /*48f70*/  LDL.LU R21, [R1+0x40] ;  /* 0x0000400001157983 */ /* 0x000f220000300800 */
[----:B------:R-:W-:-:S04]  /*48f80*/  ISETP.GE.AND P3, PT, R3, c[0x0][0x17c], PT ;  /* 0x00005f0003007a0c */ /* 0x000fc80003f66270 */
[----:B---3--:R-:W-:Y:S02]  /*48f90*/  ISETP.LT.AND P4, PT, R2, c[0x0][0x178], !P3 ;  /* 0x00005e0002007a0c */ /* 0x008fe40005f81270 */
[----:B------:R-:W-:Y:S02]  /*48fa0*/  ISETP.LT.AND P6, PT, R28, c[0x0][0x178], !P0 ;  /* 0x00005e001c007a0c */ /* 0x000fe400047c1270 */
[C---:B------:R-:W-:Y:S01]  /*48fb0*/  IADD3 R0, R8.reuse, c[0x0][0x198], RZ ;  /* 0x0000660008007a10 */ /* 0x040fe20007ffe0ff */
[----:B------:R-:W-:-:S04]  /*48fc0*/  IMAD.WIDE R16, R8, 0x2, R14 ;  /* 0x0000000208107825 */ /* 0x000fc800078e020e */
[----:B------:R-:W-:-:S04]  /*48fd0*/  IMAD.WIDE R10, R8, 0x2, R12 ;  /* 0x00000002080a7825 */ /* 0x000fc800078e020c */
[----:B------:R-:W-:-:S04]  /*48fe0*/  IMAD.WIDE R8, R8, 0x2, R6 ;  /* 0x0000000208087825 */ /* 0x000fc800078e0206 */
[----:B------:R-:W-:Y:S01]  /*48ff0*/  IMAD.WIDE R18, R0, 0x2, R4 ;  /* 0x0000000200127825 */ /* 0x000fe200078e0204 */
[----:B--2---:R-:W-:Y:S02]  /*49000*/  ISETP.LT.AND P5, PT, R26, c[0x0][0x178], !P3 ;  /* 0x00005e001a007a0c */ /* 0x004fe40005fa1270 */
[----:B----4-:R-:W-:-:S13]  /*49010*/  ISETP.LT.AND P3, PT, R29, c[0x0][0x178], !P3 ;  /* 0x00005e001d007a0c */ /* 0x010fda0005f61270 */
[----:B------:R-:W-:Y:S04]  /*49020*/  @P3 STG.E.U16 [R16.64], R21 ;  /* 0x0000001510003986 */ /* 0x000fe8000c10150a */
[----:B------:R-:W-:Y:S04]  /*49030*/  @P5 STG.E.U16 [R10.64], R23 ;  /* 0x000000170a005986 */ /* 0x000fe8000c10150a */
[----:B------:R-:W-:Y:S04]  /*49040*/  @P4 STG.E.U16 [R8.64], R22 ;  /* 0x0000001608004986 */ /* 0x000fe8000c10150a */
[----:B------:R0:W-:Y:S02]  /*49050*/  @P6 STG.E.U16 [R18.64], R20 ;  /* 0x0000001412006986 */ /* 0x0001e4000c10150a */
[----:B0-----:R-:W-:-:S02]  /*49060*/  PRMT R20, R22, 0x7632, R20 ;  /* 0x0000763216147816 */ /* 0x001fc40000000014 */
[----:B------:R-:W2:Y:S01]  /*49070*/  LDL.LU R22, [R1+0x1928] ;  /* 0x0019280001167983 */ /* 0x000ea20000300800 */
[----:B------:R-:W-:Y:S01]  /*49080*/  ISETP.LT.AND P4, PT, R29, c[0x0][0x178], !P0 ;  /* 0x00005e001d007a0c */ /* 0x000fe20004781270 */
[----:B------:R-:W-:Y:S01]  /*49090*/  IMAD.WIDE R8, R0, 0x2, R14 ;  /* 0x0000000200087825 */ /* 0x000fe200078e020e */
[----:B------:R-:W-:Y:S02]  /*490a0*/  ISETP.LT.AND P5, PT, R26, c[0x0][0x178], !P0 ;  /* 0x00005e001a007a0c */ /* 0x000fe400047a1270 */
[----:B------:R-:W-:Y:S02]  /*490b0*/  PRMT R18, R21, 0x7632, R18 ;  /* 0x0000763215127816 */ /* 0x000fe40000000012 */
[----:B------:R-:W-:Y:S02]  /*490c0*/  ISETP.LT.AND P6, PT, R2, c[0x0][0x178], !P0 ;  /* 0x00005e0002007a0c */ /* 0x000fe400047c1270 */
[----:B------:R-:W-:Y:S01]  /*490d0*/  ISETP.LT.AND P0, PT, R28, c[0x0][0x178], !P2 ;  /* 0x00005e001c007a0c */ /* 0x000fe20005701270 */
[----:B------:R-:W-:Y:S01]  /*490e0*/  IMAD.WIDE R10, R0, 0x2, R12 ;  /* 0x00000002000a7825 */ /* 0x000fe200078e020c */
[----:B------:R-:W-:-:S02]  /*490f0*/  PRMT R19, R23, 0x7632, R19 ;  /* 0x0000763217137816 */ /* 0x000fc40000000013 */
[----:B------:R-:W3:Y:S01]  /*49100*/  LDL.LU R23, [R1+0x1d0] ;  /* 0x0001d00001177983 */ /* 0x000ee20000300800 */
[C---:B------:R-:W-:Y:S01]  /*49110*/  IMAD.WIDE R16, R0.reuse, 0x2, R6 ;  /* 0x0000000200107825 */ /* 0x040fe200078e0206 */
[----:B------:R-:W-:Y:S02]  /*49120*/  IADD3 R0, R0, c[0x0][0x198], RZ ;  /* 0x0000660000007a10 */ /* 0x000fe40007ffe0ff */
[----:B------:R0:W-:Y:S01]  /*49130*/  @P4 STG.E.U16 [R8.64], R18 ;  /* 0x0000001208004986 */ /* 0x0001e2000c10150a */
[----:B------:R-:W-:-:S03]  /*49140*/  ISETP.LT.AND P4, PT, R29, c[0x0][0x178], !P2 ;  /* 0x00005e001d007a0c */ /* 0x000fc60005781270 */
[----:B------:R1:W-:Y:S04]  /*49150*/  @P5 STG.E.U16 [R10.64], R19 ;  /* 0x000000130a005986 */ /* 0x0003e8000c10150a */
[----:B------:R4:W-:Y:S01]  /*49160*/  @P6 STG.E.U16 [R16.64], R20 ;  /* 0x0000001410006986 */ /* 0x0009e2000c10150a */
[----:B0-----:R-:W-:-:S04]  /*49170*/  IMAD.WIDE R8, R0, 0x2, R4 ;  /* 0x0000000200087825 */ /* 0x001fc800078e0204 */
[C---:B-1----:R-:W-:Y:S01]  /*49180*/  IMAD.WIDE R10, R0.reuse, 0x2, R14 ;  /* 0x00000002000a7825 */ /* 0x042fe200078e020e */
[----:B----4-:R-:W-:-:S03]  /*49190*/  IADD3 R20, R0, c[0x0][0x198], RZ ;  /* 0x0000660000147a10 */ /* 0x010fc60007ffe0ff */
[C---:B------:R-:W-:Y:S01]  /*491a0*/  IMAD.WIDE R16, R0.reuse, 0x2, R6 ;  /* 0x0000000200107825 */ /* 0x040fe200078e0206 */
[----:B--2---:R0:W-:Y:S04]  /*491b0*/  @P0 STG.E.U16 [R8.64], R22 ;  /* 0x0000001608000986 */ /* 0x0041e8000c10150a */
[----:B------:R1:W-:Y:S01]  /*491c0*/  @P4 STG.E.U16 [R10.64], R24 ;  /* 0x000000180a004986 */ /* 0x0003e2000c10150a */
[----:B0-----:R-:W-:Y:S01]  /*491d0*/  IMAD.WIDE R8, R0, 0x2, R12 ;  /* 0x0000000200087825 */ /* 0x001fe200078e020c */
[----:B------:R-:W-:Y:S02]  /*491e0*/  PRMT R0, R24, 0x7632, R0 ;  /* 0x0000763218007816 */ /* 0x000fe40000000000 */
[----:B-1----:R-:W2:Y:S01]  /*491f0*/  LDL.LU R24, [R1+0x80] ;  /* 0x0000800001187983 */ /* 0x002ea20000300800 */
[----:B------:R-:W-:-:S02]  /*49200*/  ISETP.LT.AND P5, PT, R26, c[0x0][0x178], !P2 ;  /* 0x00005e001a007a0c */ /* 0x000fc400057a1270 */
[----:B------:R-:W-:Y:S02]  /*49210*/  ISETP.LT.AND P2, PT, R2, c[0x0][0x178], !P2 ;  /* 0x00005e0002007a0c */ /* 0x000fe40005741270 */
[----:B------:R-:W-:Y:S02]  /*49220*/  ISETP.LT.AND P6, PT, R28, c[0x0][0x178], !P1 ;  /* 0x00005e001c007a0c */ /* 0x000fe40004fc1270 */
[----:B------:R-:W-:Y:S02]  /*49230*/  IADD3 R21, R3, 0x4, RZ ;  /* 0x0000000403157810 */ /* 0x000fe40007ffe0ff */
[----:B------:R-:W-:Y:S01]  /*49240*/  ISETP.LT.AND P4, PT, R29, c[0x0][0x178], !P1 ;  /* 0x00005e001d007a0c */ /* 0x000fe20004f81270 */
[----:B------:R-:W-:Y:S01]  /*49250*/  IMAD.WIDE R18, R20, 0x2, R4 ;  /* 0x0000000214127825 */ /* 0x000fe200078e0204 */
[----:B------:R-:W-:Y:S02]  /*49260*/  ISETP.GE.AND P3, PT, R21, c[0x0][0x17c], PT ;  /* 0x00005f0015007a0c */ /* 0x000fe40003f66270 */
[----:B------:R-:W-:Y:S01]  /*49270*/  PRMT R21, R22, 0x7632, R21 ;  /* 0x0000763216157816 */ /* 0x000fe20000000015 */
[----:B------:R0:W-:Y:S01]  /*49280*/  @P5 STG.E.U16 [R8.64], R25 ;  /* 0x0000001908005986 */ /* 0x0001e2000c10150a */
[----:B------:R-:W-:-:S03]  /*49290*/  ISETP.LT.AND P5, PT, R26, c[0x0][0x178], !P1 ;  /* 0x00005e001a007a0c */ /* 0x000fc60004fa1270 */
[----:B------:R1:W-:Y:S04]  /*492a0*/  @P2 STG.E.U16 [R16.64], R27 ;  /* 0x0000001b10002986 */ /* 0x0003e8000c10150a */
[----:B------:R4:W-:Y:S01]  /*492b0*/  @P6 STG.E.U16 [R18.64], R21 ;  /* 0x0000001512006986 */ /* 0x0009e2000c10150a */
[----:B------:R-:W-:Y:S01]  /*492c0*/  ISETP.LT.AND P6, PT, R2, c[0x0][0x178], !P1 ;  /* 0x00005e0002007a0c */ /* 0x000fe20004fc1270 */
[----:B0-----:R-:W-:Y:S01]  /*492d0*/  IMAD.WIDE R8, R20, 0x2, R14 ;  /* 0x0000000214087825 */ /* 0x001fe200078e020e */
[----:B------:R-:W-:-:S03]  /*492e0*/  ISETP.LT.AND P1, PT, R28, c[0x0][0x178], !P3 ;  /* 0x00005e001c007a0c */ /* 0x000fc60005f21270 */
[C---:B------:R-:W-:Y:S01]  /*492f0*/  IMAD.WIDE R10, R20.reuse, 0x2, R12 ;  /* 0x00000002140a7825 */ /* 0x040fe200078e020c */
[----:B------:R0:W-:Y:S01]  /*49300*/  @P4 STG.E.U16 [R8.64], R0 ;  /* 0x0000000008004986 */ /* 0x0001e2000c10150a */
[----:B------:R-:W-:Y:S02]  /*49310*/  ISETP.LT.AND P4, PT, R29, c[0x0][0x178], !P3 ;  /* 0x00005e001d007a0c */ /* 0x000fe40005f81270 */
[C---:B-1----:R-:W-:Y:S01]  /*49320*/  IMAD.WIDE R16, R20.reuse, 0x2, R6 ;  /* 0x0000000214107825 */ /* 0x042fe200078e0206 */
[----:B------:R-:W-:Y:S02]  /*49330*/  IADD3 R20, R20, c[0x0][0x198], RZ ;  /* 0x0000660014147a10 */ /* 0x000fe40007ffe0ff */
[----:B------:R-:W-:Y:S02]  /*49340*/  IADD3 R22, R3, 0x5, RZ ;  /* 0x0000000503167810 */ /* 0x000fe40007ffe0ff */
[----:B----4-:R-:W-:Y:S02]  /*49350*/  PRMT R18, R25, 0x7632, R18 ;  /* 0x0000763219127816 */ /* 0x010fe40000000012 */
[----:B------:R-:W-:-:S02]  /*49360*/  PRMT R19, R27, 0x7632, R19 ;  /* 0x000076321b137816 */ /* 0x000fc40000000013 */
[C---:B------:R-:W-:Y:S01]  /*49370*/  IADD3 R21, R3.reuse, 0x6, RZ ;  /* 0x0000000603157810 */ /* 0x040fe20007ffe0ff */
[----:B0-----:R-:W-:Y:S01]  /*49380*/  IMAD.WIDE R8, R20, 0x2, R4 ;  /* 0x0000000214087825 */ /* 0x001fe200078e0204 */
[----:B------:R-:W-:Y:S01]  /*49390*/  ISETP.GE.AND P0, PT, R22, c[0x0][0x17c], PT ;  /* 0x00005f0016007a0c */ /* 0x000fe20003f06270 */
[----:B------:R0:W-:Y:S01]  /*493a0*/  @P5 STG.E.U16 [R10.64], R18 ;  /* 0x000000120a005986 */ /* 0x0001e2000c10150a */
[----:B------:R-:W-:Y:S02]  /*493b0*/  IADD3 R22, R3, 0x7, RZ ;  /* 0x0000000703167810 */ /* 0x000fe40007ffe0ff */
[----:B------:R-:W-:Y:S01]  /*493c0*/  ISETP.GE.AND P2, PT, R21, c[0x0][0x17c], PT ;  /* 0x00005f0015007a0c */ /* 0x000fe20003f46270 */
[----:B------:R-:W-:Y:S01]  /*493d0*/  @P6 STG.E.U16 [R16.64], R19 ;  /* 0x0000001310006986 */ /* 0x000fe2000c10150a */
[----:B---3--:R-:W-:-:S03]  /*493e0*/  PRMT R21, R23, 0x7632, R21 ;  /* 0x0000763217157816 */ /* 0x008fc60000000015 */
[----:B------:R1:W-:Y:S01]  /*493f0*/  @P1 STG.E.U16 [R8.64], R23 ;  /* 0x0000001708001986 */ /* 0x0003e2000c10150a */
[----:B0-----:R-:W-:Y:S01]  /*49400*/  IMAD.WIDE R10, R20, 0x2, R14 ;  /* 0x00000002140a7825 */ /* 0x001fe200078e020e */
[----:B------:R-:W-:Y:S02]  /*49410*/  ISETP.GE.AND P1, PT, R22, c[0x0][0x17c], PT ;  /* 0x00005f0016007a0c */ /* 0x000fe40003f26270 */
[----:B-1----:R-:W3:Y:S04]  /*49420*/  LDL.LU R23, [R1+0x2a0] ;  /* 0x0002a00001177983 */ /* 0x002ee80000300800 */
[----:B------:R-:W4:Y:S04]  /*49430*/  LDL.LU R25, [R1+0x1e0] ;  /* 0x0001e00001197983 */ /* 0x000f280000300800 */
[----:B------:R-:W3:Y:S04]  /*49440*/  LDL.LU R27, [R1+0x90] ;  /* 0x00009000011b7983 */ /* 0x000ee80000300800 */
[----:B------:R-:W3:Y:S04]  /*49450*/  LDL.LU R22, [R1+0x30] ;  /* 0x0000300001167983 */ /* 0x000ee80000300800 */
[----:B--2---:R0:W-:Y:S04]  /*49460*/  @P4 STG.E.U16 [R10.64], R24 ;  /* 0x000000180a004986 */ /* 0x0041e8000c10150a */
[----:B0-----:R-:W2:Y:S01]  /*49470*/  LDL.LU R11, [R1+0x70] ;  /* 0x00007000010b7983 */ /* 0x001ea20000300800 */
[----:B------:R-:W-:-:S02]  /*49480*/  ISETP.LT.AND P5, PT, R26, c[0x0][0x178], !P3 ;  /* 0x00005e001a007a0c */ /* 0x000fc40005fa1270 */
[----:B------:R-:W-:Y:S02]  /*49490*/  ISETP.LT.AND P3, PT, R2, c[0x0][0x178], !P3 ;  /* 0x00005e0002007a0c */ /* 0x000fe40005f61270 */
[----:B------:R-:W-:Y:S02]  /*494a0*/  ISETP.LT.AND P6, PT, R28, c[0x0][0x178], !P0 ;  /* 0x00005e001c007a0c */ /* 0x000fe400047c1270 */
[C---:B------:R-:W-:Y:S01]  /*494b0*/  IADD3 R0, R20.reuse, c[0x0][0x198], RZ ;  /* 0x0000660014007a10 */ /* 0x040fe20007ffe0ff */
[----:B------:R-:W-:-:S04]  /*494c0*/  IMAD.WIDE R8, R20, 0x2, R12 ;  /* 0x0000000214087825 */ /* 0x000fc800078e020c */
[----:B------:R-:W-:-:S04]  /*494d0*/  IMAD.WIDE R16, R20, 0x2, R6 ;  /* 0x0000000214107825 */ /* 0x000fc800078e0206 */
[----:B------:R-:W-:Y:S01]  /*494e0*/  IMAD.WIDE R18, R0, 0x2, R4 ;  /* 0x0000000200127825 */ /* 0x000fe200078e0204 */
[----:B------:R-:W-:Y:S01]  /*494f0*/  ISETP.LT.AND P4, PT, R29, c[0x0][0x178], !P0 ;  /* 0x00005e001d007a0c */ /* 0x000fe20004781270 */
[----:B--2---:R-:W-:Y:S04]  /*49500*/  @P5 STG.E.U16 [R8.64], R11 ;  /* 0x0000000b08005986 */ /* 0x004fe8000c10150a */
[----:B---3--:R-:W-:Y:S04]  /*49510*/  @P3 STG.E.U16 [R16.64], R22 ;  /* 0x0000001610003986 */ /* 0x008fe8000c10150a */
[----:B------:R0:W-:Y:S02]  /*49520*/  @P6 STG.E.U16 [R18.64], R21 ;  /* 0x0000001512006986 */ /* 0x0001e4000c10150a */
[----:B0-----:R-:W-:-:S02]  /*49530*/  PRMT R18, R24, 0x7632, R18 ;  /* 0x0000763218127816 */ /* 0x001fc40000000012 */
[----:B------:R-:W2:Y:S01]  /*49540*/  LDL.LU R24, [R1+0x1924] ;  /* 0x0019240001187983 */ /* 0x000ea20000300800 */
[----:B------:R-:W-:Y:S02]  /*49550*/  ISETP.LT.AND P5, PT, R26, c[0x0][0x178], !P0 ;  /* 0x00005e001a007a0c */ /* 0x000fe400047a1270 */
[----:B------:R-:W-:Y:S01]  /*49560*/  ISETP.LT.AND P6, PT, R2, c[0x0][0x178], !P0 ;  /* 0x00005e0002007a0c */ /* 0x000fe200047c1270 */
[----:B------:R-:W-:Y:S01]  /*49570*/  IMAD.WIDE R8, R0, 0x2, R14 ;  /* 0x0000000200087825 */ /* 0x000fe200078e020e */
[----:B------:R-:W-:Y:S02]  /*49580*/  PRMT R19, R11, 0x7632, R19 ;  /* 0x000076320b137816 */ /* 0x000fe40000000013 */
[----:B------:R-:W-:Y:S01]  /*49590*/  ISETP.LT.AND P0, PT, R28, c[0x0][0x178], !P2 ;  /* 0x00005e001c007a0c */ /* 0x000fe20005701270 */
[----:B------:R-:W-:Y:S01]  /*495a0*/  IMAD.WIDE R10, R0, 0x2, R12 ;  /* 0x00000002000a7825 */ /* 0x000fe200078e020c */
[----:B------:R-:W-:Y:S01]  /*495b0*/  PRMT R20, R22, 0x7632, R20 ;  /* 0x0000763216147816 */ /* 0x000fe20000000014 */
[----:B------:R0:W-:Y:S02]  /*495c0*/  @P4 STG.E.U16 [R8.64], R18 ;  /* 0x0000001208004986 */ /* 0x0001e4000c10150a */
[C---:B------:R-:W-:Y:S01]  /*495d0*/  IMAD.WIDE R16, R0.reuse, 0x2, R6 ;  /* 0x0000000200107825 */ /* 0x040fe200078e0206 */
[----:B------:R-:W-:Y:S01]  /*495e0*/  IADD3 R0, R0, c[0x0][0x198], RZ ;  /* 0x0000660000007a10 */ /* 0x000fe20007ffe0ff */
[----:B------:R1:W-:Y:S01]  /*495f0*/  @P5 STG.E.U16 [R10.64], R19 ;  /* 0x000000130a005986 */ /* 0x0003e2000c10150a */
[----:B------:R-:W-:-:S02]  /*49600*/  ISETP.LT.AND P4, PT, R29, c[0x0][0x178], !P2 ;  /* 0x00005e001d007a0c */ /* 0x000fc40005781270 */
[----:B------:R-:W-:Y:S01]  /*49610*/  ISETP.LT.AND P5, PT, R26, c[0x0][0x178], !P2 ;  /* 0x00005e001a007a0c */ /* 0x000fe200057a1270 */
[----:B------:R3:W-:Y:S01]  /*49620*/  @P6 STG.E.U16 [R16.64], R20 ;  /* 0x0000001410006986 */ /* 0x0007e2000c10150a */
[----:B------:R-:W-:Y:S02]  /*49630*/  ISETP.LT.AND P2, PT, R2, c[0x0][0x178], !P2 ;  /* 0x00005e0002007a0c */ /* 0x000fe40005741270 */
[----:B------:R-:W-:Y:S01]  /*49640*/  ISETP.LT.AND P6, PT, R28, c[0x0][0x178], !P1 ;  /* 0x00005e001c007a0c */ /* 0x000fe20004fc1270 */
[C---:B0-----:R-:W-:Y:S01]  /*49650*/  IMAD.WIDE R8, R0.reuse, 0x2, R4 ;  /* 0x0000000200087825 */ /* 0x041fe200078e0204 */
[C---:B------:R-:W-:Y:S02]  /*49660*/  IADD3 R21, R3.reuse, 0x8, RZ ;  /* 0x0000000803157810 */ /* 0x040fe40007ffe0ff */
[----:B------:R-:W-:Y:S01]  /*49670*/  IADD3 R22, R3, 0x9, RZ ;  /* 0x0000000903167810 */ /* 0x000fe20007ffe0ff */
[C---:B-1----:R-:W-:Y:S01]  /*49680*/  IMAD.WIDE R10, R0.reuse, 0x2, R14 ;  /* 0x00000002000a7825 */ /* 0x042fe200078e020e */
[----:B------:R0:W-:Y:S01]  /*49690*/  @P0 STG.E.U16 [R8.64], R23 ;  /* 0x0000001708000986 */ /* 0x0001e2000c10150a */
[----:B---3--:R-:W-:-:S02]  /*496a0*/  IADD3 R20, R0, c[0x0][0x198], RZ ;  /* 0x0000660000147a10 */ /* 0x008fc40007ffe0ff */
[----:B------:R-:W-:Y:S01]  /*496b0*/  IMAD.WIDE R16, R0, 0x2, R6 ;  /* 0x0000000200107825 */ /* 0x000fe200078e0206 */
[----:B------:R-:W-:Y:S02]  /*496c0*/  ISETP.GE.AND P3, PT, R21, c[0x0][0x17c], PT ;  /* 0x00005f0015007a0c */ /* 0x000fe40003f66270 */
[----:B------:R-:W-:Y:S01]  /*496d0*/  PRMT R21, R23, 0x7632, R21 ;  /* 0x0000763217157816 */ /* 0x000fe20000000015 */
[----:B------:R-:W-:Y:S01]  /*496e0*/  IMAD.WIDE R18, R20, 0x2, R4 ;  /* 0x0000000214127825 */ /* 0x000fe200078e0204 */
[----:B------:R-:W-:-:S03]  /*496f0*/  ISETP.GE.AND P0, PT, R22, c[0x0][0x17c], PT ;  /* 0x00005f0016007a0c */ /* 0x000fc60003f06270 */
[----:B0-----:R-:W-:Y:S01]  /*49700*/  IMAD.WIDE R8, R0, 0x2, R12 ;  /* 0x0000000200087825 */ /* 0x001fe200078e020c */
[----:B----4-:R-:W-:Y:S01]  /*49710*/  @P4 STG.E.U16 [R10.64], R25 ;  /* 0x000000190a004986 */ /* 0x010fe2000c10150a */
[----:B------:R-:W-:-:S03]  /*49720*/  IADD3 R22, R3, 0xa, RZ ;  /* 0x0000000a03167810 */ /* 0x000fc60007ffe0ff */
[----:B------:R-:W-:Y:S04]  /*49730*/  @P5 STG.E.U16 [R8.64], R27 ;  /* 0x0000001b08005986 */ /* 0x000fe8000c10150a */
[----:B------:R-:W3:Y:S04]  /*49740*/  LDL.LU R23, [R1+0x2c0] ;  /* 0x0002c00001177983 */ /* 0x000ee80000300800 */
[----:B--2---:R-:W-:Y:S01]  /*49750*/  @P2 STG.E.U16 [R16.64], R24 ;  /* 0x0000001810002986 */ /* 0x004fe2000c10150a */
[----:B------:R-:W-:-:S03]  /*49760*/  ISETP.GE.AND P2, PT, R22, c[0x0][0x17c], PT ;  /* 0x00005f0016007a0c */ /* 0x000fc60003f46270 */
[----:B------:R0:W-:Y:S02]  /*49770*/  @P6 STG.E.U16 [R18.64], R21 ;  /* 0x0000001512006986 */ /* 0x0001e4000c10150a */
[----:B0-----:R-:W-:Y:S02]  /*49780*/  PRMT R21, R24, 0x7632, R21 ;  /* 0x0000763218157816 */ /* 0x001fe40000000015 */
[----:B------:R-:W2:Y:S04]  /*49790*/  LDL R24, [R1+0x10dc] ;  /* 0x0010dc0001187983 */ /* 0x000ea80000100800 */
[----:B------:R-:W4:Y:S01]  /*497a0*/  LDL.LU R22, [R1+0xb0] ;  /* 0x0000b00001167983 */ /* 0x000f220000300800 */
[----:B------:R-:W-:Y:S02]  /*497b0*/  ISETP.LT.AND P4, PT, R29, c[0x0][0x178], !P1 ;  /* 0x00005e001d007a0c */ /* 0x000fe40004f81270 */
[----:B------:R-:W-:Y:S01]  /*497c0*/  ISETP.LT.AND P5, PT, R26, c[0x0][0x178], !P1 ;  /* 0x00005e001a007a0c */ /* 0x000fe20004fa1270 */
[----:B------:R-:W-:Y:S01]  /*497d0*/  IMAD.WIDE R8, R20, 0x2, R14 ;  /* 0x0000000214087825 */ /* 0x000fe200078e020e */
[----:B------:R-:W-:-:S02]  /*497e0*/  ISETP.LT.AND P6, PT, R2, c[0x0][0x178], !P1 ;  /* 0x00005e0002007a0c */ /* 0x000fc40004fc1270 */
[----:B------:R-:W-:Y:S02]  /*497f0*/  PRMT R0, R25, 0x7632, R0 ;  /* 0x0000763219007816 */ /* 0x000fe40000000000 */
[----:B------:R-:W-:Y:S02]  /*49800*/  ISETP.LT.AND P1, PT, R28, c[0x0][0x178], !P3 ;  /* 0x00005e001c007a0c */ /* 0x000fe40005f21270 */
[C---:B------:R-:W-:Y:S01]  /*49810*/  IADD3 R18, R20.reuse, c[0x0][0x198], RZ ;  /* 0x0000660014127a10 */ /* 0x040fe20007ffe0ff */
[C---:B------:R-:W-:Y:S01]  /*49820*/  IMAD.WIDE R10, R20.reuse, 0x2, R12 ;  /* 0x00000002140a7825 */ /* 0x040fe200078e020c */
[----:B----4-:R0:W-:Y:S04]  /*49830*/  STL [R1+0x1920], R22 ;  /* 0x0019201601007387 */ /* 0x0101e80000100800 */
[----:B0-----:R-:W4:Y:S01]  /*49840*/  LDL R22, [R1+0x2b0] ;  /* 0x0002b00001167983 */ /* 0x001f220000100800 */
[----:B------:R-:W-:Y:S01]  /*49850*/  PRMT R19, R27, 0x7632, R19 ;  /* 0x000076321b137816 */ /* 0x000fe20000000013 */
[----:B------:R-:W-:-:S02]  /*49860*/  IMAD.WIDE R16, R20, 0x2, R6 ;  /* 0x0000000214107825 */ /* 0x000fc400078e0206 */
[----:B------:R0:W-:Y:S01]  /*49870*/  @P4 STG.E.U16 [R8.64], R0 ;  /* 0x0000000008004986 */ /* 0x0001e2000c10150a */
[----:B------:R-:W-:-:S03]  /*49880*/  ISETP.LT.AND P4, PT, R29, c[0x0][0x178], !P3 ;  /* 0x00005e001d007a0c */ /* 0x000fc60005f81270 */
[----:B------:R-:W-:Y:S01]  /*49890*/  @P5 STG.E.U16 [R10.64], R19 ;  /* 0x000000130a005986 */ /* 0x000fe2000c10150a */
[----:B---3--:R-:W-:-:S03]  /*498a0*/  PRMT R20, R23, 0x7632, R20 ;  /* 0x0000763217147816 */ /* 0x008fc60000000014 */
[----:B------:R-:W-:Y:S01]  /*498b0*/  @P6 STG.E.U16 [R16.64], R21 ;  /* 0x0000001510006986 */ /* 0x000fe2000c10150a */
[----:B0-----:R-:W-:-:S05]  /*498c0*/  IMAD.WIDE R8, R18, 0x2, R4 ;  /* 0x0000000212087825 */ /* 0x001fca00078e0204 */
[----:B------:R0:W-:Y:S02]  /*498d0*/  @P1 STG.E.U16 [R8.64], R23 ;  /* 0x0000001708001986 */ /* 0x0001e4000c10150a */
[----:B0-----:R-:W-:Y:S02]  /*498e0*/  IMAD.WIDE R8, R18, 0x2, R14 ;  /* 0x0000000212087825 */ /* 0x001fe400078e020e */
[----:B------:R-:W3:Y:S04]  /*498f0*/  LDL.LU R23, [R1+0x390] ;  /* 0x0003900001177983 */ /* 0x000ee80000300800 */
[----:B------:R-:W3:Y:S04]  /*49900*/  LDL.LU R25, [R1+0x2d0] ;  /* 0x0002d00001197983 */ /* 0x000ee80000300800 */
[----:B------:R-:W3:Y:S04]  /*49910*/  LDL.LU R26, [R1+0xf0] ;  /* 0x0000f000011a7983 */ /* 0x000ee80000300800 */
[----:B------:R-:W3:Y:S04]  /*49920*/  LDL.LU R27, [R1+0xd0] ;  /* 0x0000d000011b7983 */ /* 0x000ee80000300800 */
[----:B----4-:R0:W-:Y:S04]  /*49930*/  @P4 STG.E.U16 [R8.64], R22 ;  /* 0x0000001608004986 */ /* 0x0101e8000c10150a */
[----:B0-----:R-:W4:Y:S04]  /*49940*/  LDL.LU R22, [R1+0x1920] ;  /* 0x0019200001167983 */ /* 0x001f280000300800 */
[----:B------:R-:W3:Y:S04]  /*49950*/  LDL.LU R8, [R1+0x2b0] ;  /* 0x0002b00001087983 */ /* 0x000ee80000300800 */
[----:B------:R-:W3:Y:S01]  /*49960*/  LDL.LU R9, [R1+0xc0] ;  /* 0x0000c00001097983 */ /* 0x000ee20000300800 */
[----:B--2---:R-:W-:-:S02]  /*49970*/  ISETP.LT.AND P5, PT, R24, c[0x0][0x178], !P3 ;  /* 0x00005e0018007a0c */ /* 0x004fc40005fa1270 */
[----:B------:R-:W-:Y:S02]  /*49980*/  ISETP.LT.AND P3, PT, R2, c[0x0][0x178], !P3 ;  /* 0x00005e0002007a0c */ /* 0x000fe40005f61270 */
[----:B------:R-:W-:Y:S02]  /*49990*/  ISETP.LT.AND P6, PT, R28, c[0x0][0x178], !P0 ;  /* 0x00005e001c007a0c */ /* 0x000fe400047c1270 */
[C---:B------:R-:W-:Y:S01]  /*499a0*/  IADD3 R0, R18.reuse, c[0x0][0x198], RZ ;  /* 0x0000660012007a10 */ /* 0x040fe20007ffe0ff */
[----:B------:R-:W-:-:S04]  /*499b0*/  IMAD.WIDE R10, R18, 0x2, R12 ;  /* 0x00000002120a7825 */ /* 0x000fc800078e020c */
[----:B------:R-:W-:Y:S01]  /*499c0*/  IMAD.WIDE R16, R18, 0x2, R6 ;  /* 0x0000000212107825 */ /* 0x000fe200078e0206 */
[----:B------:R-:W-:-:S03]  /*499d0*/  ISETP.LT.AND P4, PT, R29, c[0x0][0x178], !P0 ;  /* 0x00005e001d007a0c */ /* 0x000fc60004781270 */
[----:B------:R-:W-:Y:S01]  /*499e0*/  IMAD.WIDE R18, R0, 0x2, R4 ;  /* 0x0000000200127825 */ /* 0x000fe200078e0204 */
[----:B------:R-:W-:-:S04]  /*499f0*/  IADD3 R21, R3, 0xb, RZ ;  /* 0x0000000b03157810 */ /* 0x000fc80007ffe0ff */
[----:B------:R-:W-:Y:S01]  /*49a00*/  ISETP.GE.AND P1, PT, R21, c[0x0][0x17c], PT ;  /* 0x00005f0015007a0c */ /* 0x000fe20003f26270 */
[----:B---3--:R0:W-:Y:S01]  /*49a10*/  @P5 STG.E.U16 [R10.64], R9 ;  /* 0x000000090a005986 */ /* 0x0081e2000c10150a */
[----:B------:R-:W-:-:S03]  /*49a20*/  ISETP.LT.AND P5, PT, R24, c[0x0][0x178], !P0 ;  /* 0x00005e0018007a0c */ /* 0x000fc600047a1270 */
[----:B----4-:R1:W-:Y:S04]  /*49a30*/  @P3 STG.E.U16 [R16.64], R22 ;  /* 0x0000001610003986 */ /* 0x0103e8000c10150a */
[----:B------:R2:W-:Y:S01]  /*49a40*/  @P6 STG.E.U16 [R18.64], R20 ;  /* 0x0000001412006986 */ /* 0x0005e2000c10150a */
[----:B------:R-:W-:Y:S02]  /*49a50*/  ISETP.LT.AND P6, PT, R2, c[0x0][0x178], !P0 ;  /* 0x00005e0002007a0c */ /* 0x000fe400047c1270 */
[----:B------:R-:W-:Y:S01]  /*49a60*/  ISETP.LT.AND P0, PT, R28, c[0x0][0x178], !P2 ;  /* 0x00005e001c007a0c */ /* 0x000fe20005701270 */
[----:B0-----:R-:W-:Y:S01]  /*49a70*/  IMAD.WIDE R10, R0, 0x2, R12 ;  /* 0x00000002000a7825 */ /* 0x001fe200078e020c */
[----:B------:R-:W-:-:S03]  /*49a80*/  PRMT R21, R22, 0x7632, R21 ;  /* 0x0000763216157816 */ /* 0x000fc60000000015 */
[----:B-1----:R-:W-:Y:S01]  /*49a90*/  IMAD.WIDE R16, R0, 0x2, R6 ;  /* 0x0000000200107825 */ /* 0x002fe200078e0206 */
[----:B--2---:R-:W-:Y:S02]  /*49aa0*/  PRMT R19, R8, 0x7632, R19 ;  /* 0x0000763208137816 */ /* 0x004fe40000000013 */
[----:B------:R-:W-:Y:S01]  /*49ab0*/  PRMT R20, R9, 0x7632, R20 ;  /* 0x0000763209147816 */ /* 0x000fe20000000014 */
[C---:B------:R-:W-:Y:S01]  /*49ac0*/  IMAD.WIDE R8, R0.reuse, 0x2, R14 ;  /* 0x0000000200087825 */ /* 0x040fe200078e020e */
[----:B------:R-:W-:-:S04]  /*49ad0*/  IADD3 R18, R0, c[0x0][0x198], RZ ;  /* 0x0000660000127a10 */ /* 0x000fc80007ffe0ff */
[----:B------:R0:W-:Y:S01]  /*49ae0*/  @P4 STG.E.U16 [R8.64], R19 ;  /* 0x0000001308004986 */ /* 0x0001e2000c10150a */
[----:B------:R-:W-:-:S03]  /*49af0*/  ISETP.LT.AND P4, PT, R29, c[0x0][0x178], !P2 ;  /* 0x00005e001d007a0c */ /* 0x000fc60005781270 */
[----:B------:R1:W-:Y:S01]  /*49b00*/  @P5 STG.E.U16 [R10.64], R20 ;  /* 0x000000140a005986 */ /* 0x0003e2000c10150a */
[----:B------:R-:W-:Y:S02]  /*49b10*/  ISETP.LT.AND P5, PT, R24, c[0x0][0x178], !P2 ;  /* 0x00005e0018007a0c */ /* 0x000fe400057a1270 */
[----:B------:R-:W-:Y:S01]  /*49b20*/  ISETP.LT.AND P2, PT, R2, c[0x0][0x178], !P2 ;  /* 0x00005e0002007a0c */ /* 0x000fe20005741270 */
[----:B------:R2:W-:Y:S01]  /*49b30*/  @P6 STG.E.U16 [R16.64], R21 ;  /* 0x0000001510006986 */ /* 0x0005e2000c10150a */
[----:B------:R-:W-:Y:S01]  /*49b40*/  ISETP.LT.AND P6, PT, R28, c[0x0][0x178], !P1 ;  /* 0x00005e001c007a0c */ /* 0x000fe20004fc1270 */
[C---:B0-----:R-:W-:Y:S01]  /*49b50*/  IMAD.WIDE R8, R18.reuse, 0x2, R4 ;  /* 0x0000000212087825 */ /* 0x041fe200078e0204 */
[----:B------:R-:W-:-:S04]  /*49b60*/  IADD3 R0, R18, c[0x0][0x198], RZ ;  /* 0x0000660012007a10 */ /* 0x000fc80007ffe0ff */
[----:B------:R0:W-:Y:S01]  /*49b70*/  @P0 STG.E.U16 [R8.64], R23 ;  /* 0x0000001708000986 */ /* 0x0001e2000c10150a */
[----:B-1----:R-:W-:Y:S01]  /*49b80*/  IMAD.WIDE R10, R18, 0x2, R12 ;  /* 0x00000002120a7825 */ /* 0x002fe200078e020c */
[----:B------:R-:W-:-:S03]  /*49b90*/  PRMT R20, R23, 0x7632, R20 ;  /* 0x0000763217147816 */ /* 0x000fc60000000014 */
[----:B--2---:R-:W-:-:S04]  /*49ba0*/  IMAD.WIDE R16, R18, 0x2, R6 ;  /* 0x0000000212107825 */ /* 0x004fc800078e0206 */
[----:B0-----:R-:W-:Y:S01]  /*49bb0*/  IMAD.WIDE R8, R18, 0x2, R14 ;  /* 0x0000000212087825 */ /* 0x001fe200078e020e */
[----:B------:R-:W2:Y:S03]  /*49bc0*/  LDL.LU R23, [R1+0x3b0] ;  /* 0x0003b00001177983 */ /* 0x000ea60000300800 */
[----:B------:R-:W-:Y:S01]  /*49bd0*/  IMAD.WIDE R18, R0, 0x2, R4 ;  /* 0x0000000200127825 */ /* 0x000fe200078e0204 */
[----:B------:R-:W-:Y:S04]  /*49be0*/  @P4 STG.E.U16 [R8.64], R25 ;  /* 0x0000001908004986 */ /* 0x000fe8000c10150a */
[----:B------:R-:W-:Y:S04]  /*49bf0*/  @P5 STG.E.U16 [R10.64], R26 ;  /* 0x0000001a0a005986 */ /* 0x000fe8000c10150a */
[----:B------:R-:W-:Y:S04]  /*49c00*/  @P2 STG.E.U16 [R16.64], R27 ;  /* 0x0000001b10002986 */ /* 0x000fe8000c10150a */
[----:B------:R0:W-:Y:S02]  /*49c10*/  @P6 STG.E.U16 [R18.64], R20 ;  /* 0x0000001412006986 */ /* 0x0001e4000c10150a */
[----:B0-----:R-:W-:-:S02]  /*49c20*/  PRMT R19, R25, 0x7632, R19 ;  /* 0x0000763219137816 */ /* 0x001fc40000000013 */
[----:B------:R-:W3:Y:S01]  /*49c30*/  LDL.LU R25, [R1+0x3a0] ;  /* 0x0003a00001197983 */ /* 0x000ee20000300800 */
[----:B------:R-:W-:Y:S02]  /*49c40*/  IADD3 R22, R3, 0xc, RZ ;  /* 0x0000000c03167810 */ /* 0x000fe40007ffe0ff */
[----:B------:R-:W-:Y:S02]  /*49c50*/  ISETP.LT.AND P4, PT, R29, c[0x0][0x178], !P1 ;  /* 0x00005e001d007a0c */ /* 0x000fe40004f81270 */
[----:B------:R-:W-:Y:S02]  /*49c60*/  ISETP.GE.AND P3, PT, R22, c[0x0][0x17c], PT ;  /* 0x00005f0016007a0c */ /* 0x000fe40003f66270 */
[----:B------:R-:W-:Y:S01]  /*49c70*/  ISETP.LT.AND P5, PT, R24, c[0x0][0x178], !P1 ;  /* 0x00005e0018007a0c */ /* 0x000fe20004fa1270 */
[----:B------:R-:W-:Y:S01]  /*49c80*/  IMAD.WIDE R8, R0, 0x2, R14 ;  /* 0x0000000200087825 */ /* 0x000fe200078e020e */
[----:B------:R-:W-:Y:S02]  /*49c90*/  ISETP.LT.AND P6, PT, R2, c[0x0][0x178], !P1 ;  /* 0x00005e0002007a0c */ /* 0x000fe40004fc1270 */
[----:B------:R-:W-:-:S02]  /*49ca0*/  ISETP.LT.AND P1, PT, R28, c[0x0][0x178], !P3 ;  /* 0x00005e001c007a0c */ /* 0x000fc40005f21270 */
[----:B------:R-:W-:Y:S02]  /*49cb0*/  IADD3 R21, R3, 0xd, RZ ;  /* 0x0000000d03157810 */ /* 0x000fe40007ffe0ff */
[C---:B------:R-:W-:Y:S01]  /*49cc0*/  IADD3 R18, R0.reuse, c[0x0][0x198], RZ ;  /* 0x0000660000127a10 */ /* 0x040fe20007ffe0ff */
[----:B------:R0:W-:Y:S01]  /*49cd0*/  @P4 STG.E.U16 [R8.64], R19 ;  /* 0x0000001308004986 */ /* 0x0001e2000c10150a */
[----:B------:R-:W-:Y:S01]  /*49ce0*/  ISETP.GE.AND P0, PT, R21, c[0x0][0x17c], PT ;  /* 0x00005f0015007a0c */ /* 0x000fe20003f06270 */
[----:B------:R-:W-:Y:S01]  /*49cf0*/  IMAD.WIDE R10, R0, 0x2, R12 ;  /* 0x00000002000a7825 */ /* 0x000fe200078e020c */
[----:B------:R-:W-:Y:S02]  /*49d00*/  PRMT R20, R26, 0x7632, R20 ;  /* 0x000076321a147816 */ /* 0x000fe40000000014 */
[----:B------:R-:W-:Y:S01]  /*49d10*/  ISETP.LT.AND P4, PT, R29, c[0x0][0x178], !P3 ;  /* 0x00005e001d007a0c */ /* 0x000fe20005f81270 */
[----:B------:R-:W-:Y:S01]  /*49d20*/  IMAD.WIDE R16, R0, 0x2, R6 ;  /* 0x0000000200107825 */ /* 0x000fe200078e0206 */
[----:B------:R-:W-:Y:S01]  /*49d30*/  PRMT R21, R27, 0x7632, R21 ;  /* 0x000076321b157816 */ /* 0x000fe20000000015 */
[----:B------:R1:W-:Y:S01]  /*49d40*/  @P5 STG.E.U16 [R10.64], R20 ;  /* 0x000000140a005986 */ /* 0x0003e2000c10150a */
[----:B------:R-:W-:Y:S01]  /*49d50*/  IADD3 R22, R3, 0xe, RZ ;  /* 0x0000000e03167810 */ /* 0x000fe20007ffe0ff */
[----:B0-----:R-:W-:-:S02]  /*49d60*/  IMAD.WIDE R8, R18, 0x2, R4 ;  /* 0x0000000212087825 */ /* 0x001fc400078e0204 */
[----:B------:R-:W-:Y:S01]  /*49d70*/  @P6 STG.E.U16 [R16.64], R21 ;  /* 0x0000001510006986 */ /* 0x000fe2000c10150a */
[----:B------:R-:W-:-:S03]  /*49d80*/  ISETP.GE.AND P2, PT, R22, c[0x0][0x17c], PT ;  /* 0x00005f0016007a0c */ /* 0x000fc60003f46270 */
[----:B------:R-:W4:Y:S04]  /*49d90*/  LDL.LU R22, [R1+0xa0] ;  /* 0x0000a00001167983 */ /* 0x000f280000300800 */
[----:B--2---:R0:W-:Y:S01]  /*49da0*/  @P1 STG.E.U16 [R8.64], R23 ;  /* 0x0000001708001986 */ /* 0x0041e2000c10150a */
[----:B-1----:R-:W-:Y:S01]  /*49db0*/  PRMT R20, R23, 0x7632, R20 ;  /* 0x0000763217147816 */ /* 0x002fe20000000014 */
[----:B0-----:R-:W-:Y:S02]  /*49dc0*/  IMAD.WIDE R8, R18, 0x2, R14 ;  /* 0x0000000212087825 */ /* 0x001fe400078e020e */
[----:B------:R-:W2:Y:S04]  /*49dd0*/  LDL.LU R23, [R1+0x3d0] ;  /* 0x0003d00001177983 */ /* 0x000ea80000300800 */
[----:B------:R-:W2:Y:S04]  /*49de0*/  LDL.LU R26, [R1+0x3c0] ;  /* 0x0003c000011a7983 */ /* 0x000ea80000300800 */
[----:B------:R-:W2:Y:S04]  /*49df0*/  LDL.LU R27, [R1+0x110] ;  /* 0x00011000011b7983 */ /* 0x000ea80000300800 */
[----:B---3--:R0:W-:Y:S04]  /*49e00*/  @P4 STG.E.U16 [R8.64], R25 ;  /* 0x0000001908004986 */ /* 0x0081e8000c10150a */
[----:B0-----:R-:W3:Y:S01]  /*49e10*/  LDL.LU R9, [R1+0x100] ;  /* 0x0001000001097983 */ /* 0x001ee20000300800 */
        /* <DEDUP_REMOVED lines=8> */
[----:B---3--:R-:W-:Y:S04]  /*49ea0*/  @P5 STG.E.U16 [R10.64], R9 ;  /* 0x000000090a005986 */ /* 0x008fe8000c10150a */
[----:B----4-:R-:W-:Y:S04]  /*49eb0*/  @P3 STG.E.U16 [R16.64], R22 ;  /* 0x0000001610003986 */ /* 0x010fe8000c10150a */
[----:B------:R0:W-:Y:S02]  /*49ec0*/  @P6 STG.E.U16 [R18.64], R20 ;  /* 0x0000001412006986 */ /* 0x0001e4000c10150a */
[----:B0-----:R-:W-:-:S02]  /*49ed0*/  PRMT R19, R25, 0x7632, R19 ;  /* 0x0000763219137816 */ /* 0x001fc40000000013 */
[----:B------:R-:W3:Y:S01]  /*49ee0*/  LDL.LU R25, [R1+0x191c] ;  /* 0x00191c0001197983 */ /* 0x000ee20000300800 */
[----:B------:R-:W-:Y:S02]  /*49ef0*/  ISETP.LT.AND P5, PT, R24, c[0x0][0x178], !P0 ;  /* 0x00005e0018007a0c */ /* 0x000fe400047a1270 */
[----:B------:R-:W-:Y:S02]  /*49f00*/  ISETP.LT.AND P6, PT, R2, c[0x0][0x178], !P0 ;  /* 0x00005e0002007a0c */ /* 0x000fe400047c1270 */
[----:B------:R-:W-:Y:S01]  /*49f10*/  PRMT R20, R9, 0x7632, R20 ;  /* 0x0000763209147816 */ /* 0x000fe20000000014 */
[----:B------:R-:W-:Y:S01]  /*49f20*/  IMAD.WIDE R8, R0, 0x2, R14 ;  /* 0x0000000200087825 */ /* 0x000fe200078e020e */
[----:B------:R-:W-:Y:S02]  /*49f30*/  ISETP.LT.AND P0, PT, R28, c[0x0][0x178], !P2 ;  /* 0x00005e001c007a0c */ /* 0x000fe40005701270 */
[----:B------:R-:W-:Y:S01]  /*49f40*/  IADD3 R21, R3, 0xf, RZ ;  /* 0x0000000f03157810 */ /* 0x000fe20007ffe0ff */
[C---:B------:R-:W-:Y:S01]  /*49f50*/  IMAD.WIDE R10, R0.reuse, 0x2, R12 ;  /* 0x00000002000a7825 */ /* 0x040fe200078e020c */
[C---:B------:R-:W-:Y:S01]  /*49f60*/  IADD3 R18, R0.reuse, c[0x0][0x198], RZ ;  /* 0x0000660000127a10 */ /* 0x040fe20007ffe0ff */
[----:B------:R0:W-:Y:S01]  /*49f70*/  @P4 STG.E.U16 [R8.64], R19 ;  /* 0x0000001308004986 */ /* 0x0001e2000c10150a */
[----:B------:R-:W-:Y:S01]  /*49f80*/  ISETP.GE.AND P1, PT, R21, c[0x0][0x17c], PT ;  /* 0x00005f0015007a0c */ /* 0x000fe20003f26270 */
[----:B------:R-:W-:Y:S01]  /*49f90*/  IMAD.WIDE R16, R0, 0x2, R6 ;  /* 0x0000000200107825 */ /* 0x000fe200078e0206 */
[----:B------:R-:W-:Y:S01]  /*49fa0*/  ISETP.LT.AND P4, PT, R29, c[0x0][0x178], !P2 ;  /* 0x00005e001d007a0c */ /* 0x000fe20005781270 */
[----:B------:R1:W-:Y:S01]  /*49fb0*/  @P5 STG.E.U16 [R10.64], R20 ;  /* 0x000000140a005986 */ /* 0x0003e2000c10150a */
[----:B------:R-:W-:-:S02]  /*49fc0*/  PRMT R21, R22, 0x7632, R21 ;  /* 0x0000763216157816 */ /* 0x000fc40000000015 */
[----:B------:R-:W-:Y:S02]  /*49fd0*/  ISETP.LT.AND P5, PT, R24, c[0x0][0x178], !P2 ;  /* 0x00005e0018007a0c */ /* 0x000fe400057a1270 */
[----:B------:R-:W-:Y:S01]  /*49fe0*/  ISETP.LT.AND P2, PT, R2, c[0x0][0x178], !P2 ;  /* 0x00005e0002007a0c */ /* 0x000fe20005741270 */
[C---:B0-----:R-:W-:Y:S01]  /*49ff0*/  IMAD.WIDE R8, R18.reuse, 0x2, R4 ;  /* 0x0000000212087825 */ /* 0x041fe200078e0204 */
[----:B------:R-:W-:Y:S01]  /*4a000*/  IADD3 R22, R3, 0x10, RZ ;  /* 0x0000001003167810 */ /* 0x000fe20007ffe0ff */
[----:B------:R0:W-:Y:S02]  /*4a010*/  @P6 STG.E.U16 [R16.64], R21 ;  /* 0x0000001510006986 */ /* 0x0001e4000c10150a */
[----:B-1----:R-:W-:Y:S02]  /*4a020*/  IMAD.WIDE R10, R18, 0x2, R12 ;  /* 0x00000002120a7825 */ /* 0x002fe400078e020c */
[----:B--2---:R1:W-:Y:S01]  /*4a030*/  @P0 STG.E.U16 [R8.64], R23 ;  /* 0x0000001708000986 */ /* 0x0043e2000c10150a */
[----:B------:R-:W-:-:S02]  /*4a040*/  ISETP.GE.AND P3, PT, R22, c[0x0][0x17c], PT ;  /* 0x00005f0016007a0c */ /* 0x000fc40003f66270 */
[----:B------:R-:W-:Y:S01]  /*4a050*/  IADD3 R22, R3, 0x12, RZ ;  /* 0x0000001203167810 */ /* 0x000fe20007ffe0ff */
[----:B0-----:R-:W-:-:S04]  /*4a060*/  IMAD.WIDE R16, R18, 0x2, R6 ;  /* 0x0000000212107825 */ /* 0x001fc800078e0206 */
[----:B-1----:R-:W-:Y:S01]  /*4a070*/  IMAD.WIDE R8, R18, 0x2, R14 ;  /* 0x0000000212087825 */ /* 0x002fe200078e020e */
[----:B------:R-:W-:Y:S02]  /*4a080*/  PRMT R20, R23, 0x7632, R20 ;  /* 0x0000763217147816 */ /* 0x000fe40000000014 */
[----:B------:R-:W2:Y:S04]  /*4a090*/  LDL.LU R23, [R1+0x1b4] ;  /* 0x0001b40001177983 */ /* 0x000ea80000300800 */
[----:B------:R0:W-:Y:S04]  /*4a0a0*/  @P4 STG.E.U16 [R8.64], R26 ;  /* 0x0000001a08004986 */ /* 0x0001e8000c10150a */
[----:B------:R-:W-:Y:S04]  /*4a0b0*/  @P5 STG.E.U16 [R10.64], R27 ;  /* 0x0000001b0a005986 */ /* 0x000fe8000c10150a */
[----:B---3--:R-:W-:Y:S01]  /*4a0c0*/  @P2 STG.E.U16 [R16.64], R25 ;  /* 0x0000001910002986 */ /* 0x008fe2000c10150a */
[----:B------:R-:W-:-:S03]  /*4a0d0*/  ISETP.GE.AND P2, PT, R22, c[0x0][0x17c], PT ;  /* 0x00005f0016007a0c */ /* 0x000fc60003f46270 */
[----:B------:R-:W3:Y:S01]  /*4a0e0*/  LDL.LU R22, [R1+0x4] ;  /* 0x0000040001167983 */ /* 0x000ee20000300800 */
[----:B------:R-:W-:Y:S02]  /*4a0f0*/  ISETP.LT.AND P6, PT, R28, c[0x0][0x178], !P1 ;  /* 0x00005e001c007a0c */ /* 0x000fe40004fc1270 */
[----:B------:R-:W-:Y:S02]  /*4a100*/  IADD3 R0, R18, c[0x0][0x198], RZ ;  /* 0x0000660012007a10 */ /* 0x000fe40007ffe0ff */
[----:B------:R-:W-:-:S03]  /*4a110*/  ISETP.LT.AND P4, PT, R29, c[0x0][0x178], !P1 ;  /* 0x00005e001d007a0c */ /* 0x000fc60004f81270 */
[----:B------:R-:W-:Y:S01]  /*4a120*/  IMAD.WIDE R18, R0, 0x2, R4 ;  /* 0x0000000200127825 */ /* 0x000fe200078e0204 */
[----:B------:R-:W-:-:S03]  /*4a130*/  ISETP.LT.AND P5, PT, R24, c[0x0][0x178], !P1 ;  /* 0x00005e0018007a0c */ /* 0x000fc60004fa1270 */
[----:B0-----:R-:W-:Y:S02]  /*4a140*/  IMAD.WIDE R8, R0, 0x2, R14 ;  /* 0x0000000200087825 */ /* 0x001fe400078e020e */
[----:B------:R-:W-:Y:S01]  /*4a150*/  @P6 STG.E.U16 [R18.64], R20 ;  /* 0x0000001412006986 */ /* 0x000fe2000c10150a */
[----:B------:R-:W-:Y:S02]  /*4a160*/  ISETP.LT.AND P6, PT, R2, c[0x0][0x178], !P1 ;  /* 0x00005e0002007a0c */ /* 0x000fe40004fc1270 */
[----:B------:R-:W-:Y:S01]  /*4a170*/  ISETP.LT.AND P1, PT, R28, c[0x0][0x178], !P3 ;  /* 0x00005e001c007a0c */ /* 0x000fe20005f21270 */
[----:B---3--:R0:W-:Y:S04]  /*4a180*/  STL [R1+0x1918], R22 ;  /* 0x0019181601007387 */ /* 0x0081e80000100800 */
[----:B0-----:R-:W3:Y:S01]  /*4a190*/  LDL R22, [R1+0x44] ;  /* 0x0000440001167983 */ /* 0x001ee20000100800 */
[----:B------:R-:W-:-:S02]  /*4a1a0*/  PRMT R19, R26, 0x7632, R19 ;  /* 0x000076321a137816 */ /* 0x000fc40000000013 */
[----:B------:R-:W-:Y:S02]  /*4a1b0*/  IADD3 R21, R3, 0x11, RZ ;  /* 0x0000001103157810 */ /* 0x000fe40007ffe0ff */
[C---:B------:R-:W-:Y:S01]  /*4a1c0*/  IADD3 R18, R0.reuse, c[0x0][0x198], RZ ;  /* 0x0000660000127a10 */ /* 0x040fe20007ffe0ff */
[----:B------:R0:W-:Y:S01]  /*4a1d0*/  @P4 STG.E.U16 [R8.64], R19 ;  /* 0x0000001308004986 */ /* 0x0001e2000c10150a */
[----:B------:R-:W-:Y:S01]  /*4a1e0*/  ISETP.GE.AND P0, PT, R21, c[0x0][0x17c], PT ;  /* 0x00005f0015007a0c */ /* 0x000fe20003f06270 */
[C---:B------:R-:W-:Y:S01]  /*4a1f0*/  IMAD.WIDE R10, R0.reuse, 0x2, R12 ;  /* 0x00000002000a7825 */ /* 0x040fe200078e020c */
[----:B------:R-:W-:Y:S02]  /*4a200*/  PRMT R20, R27, 0x7632, R20 ;  /* 0x000076321b147816 */ /* 0x000fe40000000014 */
[----:B------:R-:W-:Y:S01]  /*4a210*/  ISETP.LT.AND P4, PT, R29, c[0x0][0x178], !P3 ;  /* 0x00005e001d007a0c */ /* 0x000fe20005f81270 */
[----:B------:R-:W-:Y:S01]  /*4a220*/  IMAD.WIDE R16, R0, 0x2, R6 ;  /* 0x0000000200107825 */ /* 0x000fe200078e0206 */
[----:B------:R-:W-:Y:S01]  /*4a230*/  PRMT R21, R25, 0x7632, R21 ;  /* 0x0000763219157816 */ /* 0x000fe20000000015 */
[----:B------:R1:W-:Y:S02]  /*4a240*/  @P5 STG.E.U16 [R10.64], R20 ;  /* 0x000000140a005986 */ /* 0x0003e4000c10150a */
[----:B0-----:R-:W-:-:S02]  /*4a250*/  IMAD.WIDE R8, R18, 0x2, R4 ;  /* 0x0000000212087825 */ /* 0x001fc400078e0204 */
[----:B------:R-:W-:Y:S04]  /*4a260*/  @P6 STG.E.U16 [R16.64], R21 ;  /* 0x0000001510006986 */ /* 0x000fe8000c10150a */
[----:B--2---:R0:W-:Y:S01]  /*4a270*/  @P1 STG.E.U16 [R8.64], R23 ;  /* 0x0000001708001986 */ /* 0x0041e2000c10150a */
[----:B-1----:R-:W-:Y:S01]  /*4a280*/  PRMT R20, R23, 0x7632, R20 ;  /* 0x0000763217147816 */ /* 0x002fe20000000014 */
[----:B0-----:R-:W-:Y:S02]  /*4a290*/  IMAD.WIDE R8, R18, 0x2, R14 ;  /* 0x0000000212087825 */ /* 0x001fe400078e020e */
[----:B------:R-:W2:Y:S04]  /*4a2a0*/  LDL.LU R23, [R1+0x1c4] ;  /* 0x0001c40001177983 */ /* 0x000ea80000300800 */
[----:B------:R-:W4:Y:S04]  /*4a2b0*/  LDL.LU R25, [R1+0x64] ;  /* 0x0000640001197983 */ /* 0x000f280000300800 */
[----:B------:R-:W2:Y:S04]  /*4a2c0*/  LDL.LU R26, [R1+0x54] ;  /* 0x00005400011a7983 */ /* 0x000ea80000300800 */
[----:B------:R-:W2:Y:S04]  /*4a2d0*/  LDL.LU R27, [R1+0x14] ;  /* 0x00001400011b7983 */ /* 0x000ea80000300800 */
[----:B---3--:R0:W-:Y:S04]  /*4a2e0*/  @P4 STG.E.U16 [R8.64], R22 ;  /* 0x0000001608004986 */ /* 0x0081e8000c10150a */
[----:B0-----:R-:W3:Y:S04]  /*4a2f0*/  LDL.LU R22, [R1+0x1918] ;  /* 0x0019180001167983 */ /* 0x001ee80000300800 */
[----:B------:R-:W2:Y:S04]  /*4a300*/  LDL.LU R8, [R1+0x44] ;  /* 0x0000440001087983 */ /* 0x000ea80000300800 */
[----:B------:R-:W2:Y:S01]  /*4a310*/  LDL.LU R9, [R1+0x24] ;  /* 0x0000240001097983 */ /* 0x000ea20000300800 */
[----:B------:R-:W-:-:S02]  /*4a320*/  ISETP.LT.AND P5, PT, R24, c[0x0][0x178], !P3 ;  /* 0x00005e0018007a0c */ /* 0x000fc40005fa1270 */
        /* <DEDUP_REMOVED lines=9> */
[----:B--2---:R0:W-:Y:S01]  /*4a3c0*/  @P5 STG.E.U16 [R10.64], R9 ;  /* 0x000000090a005986 */ /* 0x0041e2000c10150a */
[----:B------:R-:W-:-:S03]  /*4a3d0*/  ISETP.LT.AND P5, PT, R24, c[0x0][0x178], !P0 ;  /* 0x00005e0018007a0c */ /* 0x000fc600047a1270 */
[----:B---3--:R1:W-:Y:S04]  /*4a3e0*/  @P3 STG.E.U16 [R16.64], R22 ;  /* 0x0000001610003986 */ /* 0x0083e8000c10150a */
        /* <DEDUP_REMOVED lines=26> */
[----:B----4-:R-:W-:Y:S04]  /*4a590*/  @P4 STG.E.U16 [R8.64], R25 ;  /* 0x0000001908004986 */ /* 0x010fe8000c10150a */
        /* <DEDUP_REMOVED lines=70> */
[C---:B------:R-:W-:Y:S02]  /*4aa00*/  IADD3 R22, R3.reuse, 0x1a, RZ ;  /* 0x0000001a03167810 */ /* 0x040fe40007ffe0ff */
[----:B0-----:R-:W-:Y:S01]  /*4aa10*/  IADD3 R21, R3, 0x19, RZ ;  /* 0x0000001903157810 */ /* 0x001fe20007ffe0ff */
[----:B------:R-:W-:-:S04]  /*4aa20*/  IMAD.WIDE R16, R18, 0x2, R6 ;  /* 0x0000000212107825 */ /* 0x000fc800078e0206 */
[----:B-1----:R-:W-:Y:S01]  /*4aa30*/  IMAD.WIDE R8, R18, 0x2, R14 ;  /* 0x0000000212087825 */ /* 0x002fe200078e020e */
[----:B------:R-:W-:Y:S02]  /*4aa40*/  PRMT R20, R23, 0x7632, R20 ;  /* 0x0000763217147816 */ /* 0x000fe40000000014 */
[----:B------:R-:W-:Y:S01]  /*4aa50*/  ISETP.GE.AND P0, PT, R21, c[0x0][0x17c], PT ;  /* 0x00005f0015007a0c */ /* 0x000fe20003f06270 */
[----:B------:R-:W2:Y:S04]  /*4aa60*/  LDL.LU R23, [R1+0x2c4] ;  /* 0x0002c40001177983 */ /* 0x000ea80000300800 */
[----:B------:R-:W-:Y:S04]  /*4aa70*/  @P4 STG.E.U16 [R8.64], R26 ;  /* 0x0000001a08004986 */ /* 0x000fe8000c10150a */
[----:B------:R-:W-:Y:S04]  /*4aa80*/  @P5 STG.E.U16 [R10.64], R27 ;  /* 0x0000001b0a005986 */ /* 0x000fe8000c10150a */
[----:B---3--:R0:W-:Y:S01]  /*4aa90*/  @P2 STG.E.U16 [R16.64], R25 ;  /* 0x0000001910002986 */ /* 0x0081e2000c10150a */
[----:B------:R-:W-:-:S02]  /*4aaa0*/  PRMT R21, R25, 0x7632, R21 ;  /* 0x0000763219157816 */ /* 0x000fc40000000015 */
[----:B------:R-:W-:Y:S01]  /*4aab0*/  ISETP.GE.AND P2, PT, R22, c[0x0][0x17c], PT ;  /* 0x00005f0016007a0c */ /* 0x000fe20003f46270 */
[----:B0-----:R-:W3:Y:S04]  /*4aac0*/  LDL R25, [R1+0x10dc] ;  /* 0x0010dc0001197983 */ /* 0x001ee80000100800 */
[----:B------:R-:W4:Y:S01]  /*4aad0*/  LDL.LU R22, [R1+0xb4] ;  /* 0x0000b40001167983 */ /* 0x000f220000300800 */
[----:B------:R-:W-:Y:S02]  /*4aae0*/  ISETP.LT.AND P6, PT, R28, c[0x0][0x178], !P1 ;  /* 0x00005e001c007a0c */ /* 0x000fe40004fc1270 */
[----:B------:R-:W-:Y:S02]  /*4aaf0*/  IADD3 R0, R18, c[0x0][0x198], RZ ;  /* 0x0000660012007a10 */ /* 0x000fe40007ffe0ff */
[----:B------:R-:W-:-:S03]  /*4ab00*/  ISETP.LT.AND P4, PT, R29, c[0x0][0x178], !P1 ;  /* 0x00005e001d007a0c */ /* 0x000fc60004f81270 */
[----:B------:R-:W-:Y:S01]  /*4ab10*/  IMAD.WIDE R18, R0, 0x2, R4 ;  /* 0x0000000200127825 */ /* 0x000fe200078e0204 */
[----:B------:R-:W-:-:S03]  /*4ab20*/  ISETP.LT.AND P5, PT, R24, c[0x0][0x178], !P1 ;  /* 0x00005e0018007a0c */ /* 0x000fc60004fa1270 */
[----:B------:R-:W-:Y:S02]  /*4ab30*/  IMAD.WIDE R8, R0, 0x2, R14 ;  /* 0x0000000200087825 */ /* 0x000fe400078e020e */
[----:B------:R-:W-:Y:S01]  /*4ab40*/  @P6 STG.E.U16 [R18.64], R20 ;  /* 0x0000001412006986 */ /* 0x000fe2000c10150a */
[----:B------:R-:W-:Y:S02]  /*4ab50*/  ISETP.LT.AND P6, PT, R2, c[0x0][0x178], !P1 ;  /* 0x00005e0002007a0c */ /* 0x000fe40004fc1270 */
[----:B------:R-:W-:Y:S01]  /*4ab60*/  ISETP.LT.AND P1, PT, R28, c[0x0][0x178], !P3 ;  /* 0x00005e001c007a0c */ /* 0x000fe20005f21270 */
[----:B----4-:R0:W-:Y:S04]  /*4ab70*/  STL [R1+0x1910], R22 ;  /* 0x0019101601007387 */ /* 0x0101e80000100800 */
[----:B0-----:R-:W4:Y:S01]  /*4ab80*/  LDL R22, [R1+0x2b4] ;  /* 0x0002b40001167983 */ /* 0x001f220000100800 */
[----:B------:R-:W-:-:S02]  /*4ab90*/  PRMT R19, R26, 0x7632, R19 ;  /* 0x000076321a137816 */ /* 0x000fc40000000013 */
[C---:B------:R-:W-:Y:S01]  /*4aba0*/  IADD3 R18, R0.reuse, c[0x0][0x198], RZ ;  /* 0x0000660000127a10 */ /* 0x040fe20007ffe0ff */
[C---:B------:R-:W-:Y:S01]  /*4abb0*/  IMAD.WIDE R10, R0.reuse, 0x2, R12 ;  /* 0x00000002000a7825 */ /* 0x040fe200078e020c */
[----:B------:R-:W-:Y:S01]  /*4abc0*/  PRMT R20, R27, 0x7632, R20 ;  /* 0x000076321b147816 */ /* 0x000fe20000000014 */
[----:B------:R0:W-:Y:S01]  /*4abd0*/  @P4 STG.E.U16 [R8.64], R19 ;  /* 0x0000001308004986 */ /* 0x0001e2000c10150a */
[----:B------:R-:W-:Y:S01]  /*4abe0*/  ISETP.LT.AND P4, PT, R29, c[0x0][0x178], !P3 ;  /* 0x00005e001d007a0c */ /* 0x000fe20005f81270 */
[----:B------:R-:W-:Y:S02]  /*4abf0*/  IMAD.WIDE R16, R0, 0x2, R6 ;  /* 0x0000000200107825 */ /* 0x000fe400078e0206 */
[----:B------:R1:W-:Y:S04]  /*4ac00*/  @P5 STG.E.U16 [R10.64], R20 ;  /* 0x000000140a005986 */ /* 0x0003e8000c10150a */
[----:B------:R-:W-:Y:S01]  /*4ac10*/  @P6 STG.E.U16 [R16.64], R21 ;  /* 0x0000001510006986 */ /* 0x000fe2000c10150a */
[----:B0-----:R-:W-:-:S05]  /*4ac20*/  IMAD.WIDE R8, R18, 0x2, R4 ;  /* 0x0000000212087825 */ /* 0x001fca00078e0204 */
[----:B--2---:R0:W-:Y:S01]  /*4ac30*/  @P1 STG.E.U16 [R8.64], R23 ;  /* 0x0000001708001986 */ /* 0x0041e2000c10150a */
[----:B-1----:R-:W-:Y:S01]  /*4ac40*/  PRMT R20, R23, 0x7632, R20 ;  /* 0x0000763217147816 */ /* 0x002fe20000000014 */
[----:B0-----:R-:W-:Y:S02]  /*4ac50*/  IMAD.WIDE R8, R18, 0x2, R14 ;  /* 0x0000000212087825 */ /* 0x001fe400078e020e */
[----:B------:R-:W2:Y:S04]  /*4ac60*/  LDL.LU R23, [R1+0x394] ;  /* 0x0003940001177983 */ /* 0x000ea80000300800 */
[----:B------:R-:W2:Y:S04]  /*4ac70*/  LDL.LU R26, [R1+0x2d4] ;  /* 0x0002d400011a7983 */ /* 0x000ea80000300800 */
[----:B------:R-:W2:Y:S04]  /*4ac80*/  LDL.LU R24, [R1+0xf4] ;  /* 0x0000f40001187983 */ /* 0x000ea80000300800 */
[----:B------:R-:W2:Y:S04]  /*4ac90*/  LDL.LU R27, [R1+0xd4] ;  /* 0x0000d400011b7983 */ /* 0x000ea80000300800 */
[----:B----4-:R0:W-:Y:S04]  /*4aca0*/  @P4 STG.E.U16 [R8.64], R22 ;  /* 0x0000001608004986 */ /* 0x0101e8000c10150a */
[----:B0-----:R-:W4:Y:S04]  /*4acb0*/  LDL.LU R22, [R1+0x1910] ;  /* 0x0019100001167983 */ /* 0x001f280000300800 */
[----:B------:R-:W2:Y:S04]  /*4acc0*/  LDL.LU R8, [R1+0x2b4] ;  /* 0x0002b40001087983 */ /* 0x000ea80000300800 */
[----:B------:R-:W2:Y:S01]  /*4acd0*/  LDL.LU R9, [R1+0xc4] ;  /* 0x0000c40001097983 */ /* 0x000ea20000300800 */
[----:B---3--:R-:W-:-:S02]  /*4ace0*/  ISETP.LT.AND P5, PT, R25, c[0x0][0x178], !P3 ;  /* 0x00005e0019007a0c */ /* 0x008fc40005fa1270 */
        /* <DEDUP_REMOVED lines=81> */
[----:B------:R-:W-:Y:S02]  /*4b200*/  ISETP.LT.AND P4, PT, R29, c[0x0][0x178], !P0 ;  /* 0x00005e001d007a0c */ /* 0x000fe40004781270 */
[----:B------:R-:W-:Y:S01]  /*4b210*/  IADD3 R21, R3, 0x1f, RZ ;  /* 0x0000001f03157810 */ /* 0x000fe20007ffe0ff */
        /* <DEDUP_REMOVED lines=10> */
[----:B------:R-:W-:Y:S01]  /*4b2c0*/  ISETP.GE.AND P1, PT, R21, c[0x0][0x17c], PT ;  /* 0x00005f0015007a0c */ /* 0x000fe20003f26270 */
[----:B------:R-:W-:Y:S01]  /*4b2d0*/  IMAD.WIDE R10, R0, 0x2, R12 ;  /* 0x00000002000a7825 */ /* 0x000fe200078e020c */
[----:B------:R-:W-:-:S02]  /*4b2e0*/  PRMT R21, R22, 0x7632, R21 ;  /* 0x0000763216157816 */ /* 0x000fc40000000015 */
[C---:B------:R-:W-:Y:S01]  /*4b2f0*/  IADD3 R18, R0.reuse, c[0x0][0x198], RZ ;  /* 0x0000660000127a10 */ /* 0x040fe20007ffe0ff */
[----:B------:R-:W-:Y:S01]  /*4b300*/  IMAD.WIDE R16, R0, 0x2, R6 ;  /* 0x0000000200107825 */ /* 0x000fe200078e0206 */
        /* <DEDUP_REMOVED lines=9> */
[----:B--2---:R0:W-:Y:S01]  /*4b3a0*/  @P0 STG.E.U16 [R8.64], R23 ;  /* 0x0000001708000986 */ /* 0x0041e2000c10150a */
[----:B-1----:R-:W-:Y:S01]  /*4b3b0*/  IMAD.WIDE R10, R18, 0x2, R12 ;  /* 0x00000002120a7825 */ /* 0x002fe200078e020c */
[----:B------:R-:W-:-:S03]  /*4b3c0*/  PRMT R20, R23, 0x7632, R20 ;  /* 0x0000763217147816 */ /* 0x000fc60000000014 */
[----:B----4-:R-:W-:-:S04]  /*4b3d0*/  IMAD.WIDE R16, R18, 0x2, R6 ;  /* 0x0000000212107825 */ /* 0x010fc800078e0206 */
[----:B0-----:R-:W-:Y:S01]  /*4b3e0*/  IMAD.WIDE R8, R18, 0x2, R14 ;  /* 0x0000000212087825 */ /* 0x001fe200078e020e */
[----:B------:R-:W2:Y:S03]  /*4b3f0*/  LDL.LU R23, [R1+0x1b8] ;  /* 0x0001b80001177983 */ /* 0x000ea60000300800 */
[----:B------:R-:W-:Y:S01]  /*4b400*/  IMAD.WIDE R18, R0, 0x2, R4 ;  /* 0x0000000200127825 */ /* 0x000fe200078e0204 */
[----:B------:R-:W-:Y:S04]  /*4b410*/  @P4 STG.E.U16 [R8.64], R24 ;  /* 0x0000001808004986 */ /* 0x000fe8000c10150a */
[----:B------:R-:W-:Y:S04]  /*4b420*/  @P5 STG.E.U16 [R10.64], R27 ;  /* 0x0000001b0a005986 */ /* 0x000fe8000c10150a */
[----:B---3--:R-:W-:Y:S04]  /*4b430*/  @P2 STG.E.U16 [R16.64], R26 ;  /* 0x0000001a10002986 */ /* 0x008fe8000c10150a */
        /* <DEDUP_REMOVED lines=12> */
[----:B---3--:R0:W-:Y:S04]  /*4b500*/  STL [R1+0x1908], R24 ;  /* 0x0019081801007387 */ /* 0x0081e80000100800 */
[----:B0-----:R-:W3:Y:S01]  /*4b510*/  LDL R24, [R1+0x48] ;  /* 0x0000480001187983 */ /* 0x001ee20000100800 */
[----:B------:R-:W-:Y:S01]  /*4b520*/  ISETP.GE.AND P0, PT, R21, c[0x0][0x17c], PT ;  /* 0x00005f0015007a0c */ /* 0x000fe20003f06270 */
[C---:B------:R-:W-:Y:S01]  /*4b530*/  IMAD.WIDE R10, R0.reuse, 0x2, R12 ;  /* 0x00000002000a7825 */ /* 0x040fe200078e020c */
[----:B------:R-:W-:Y:S01]  /*4b540*/  PRMT R20, R27, 0x7632, R20 ;  /* 0x000076321b147816 */ /* 0x000fe20000000014 */
[----:B------:R0:W-:Y:S01]  /*4b550*/  @P4 STG.E.U16 [R8.64], R19 ;  /* 0x0000001308004986 */ /* 0x0001e2000c10150a */
[----:B------:R-:W-:Y:S01]  /*4b560*/  ISETP.LT.AND P4, PT, R29, c[0x0][0x178], !P3 ;  /* 0x00005e001d007a0c */ /* 0x000fe20005f81270 */
[----:B------:R-:W-:Y:S01]  /*4b570*/  IMAD.WIDE R16, R0, 0x2, R6 ;  /* 0x0000000200107825 */ /* 0x000fe200078e0206 */
[----:B------:R-:W-:Y:S01]  /*4b580*/  PRMT R21, R26, 0x7632, R21 ;  /* 0x000076321a157816 */ /* 0x000fe20000000015 */
[----:B------:R2:W-:Y:S01]  /*4b590*/  @P5 STG.E.U16 [R10.64], R20 ;  /* 0x000000140a005986 */ /* 0x0005e2000c10150a */
[----:B------:R-:W-:-:S03]  /*4b5a0*/  IADD3 R22, R3, 0x22, RZ ;  /* 0x0000002203167810 */ /* 0x000fc60007ffe0ff */
[----:B------:R-:W-:Y:S01]  /*4b5b0*/  @P6 STG.E.U16 [R16.64], R21 ;  /* 0x0000001510006986 */ /* 0x000fe2000c10150a */
[----:B0-----:R-:W-:Y:S01]  /*4b5c0*/  IMAD.WIDE R8, R18, 0x2, R4 ;  /* 0x0000000212087825 */ /* 0x001fe200078e0204 */
[----:B------:R-:W-:Y:S02]  /*4b5d0*/  ISETP.GE.AND P2, PT, R22, c[0x0][0x17c], PT ;  /* 0x00005f0016007a0c */ /* 0x000fe40003f46270 */
[----:B------:R-:W4:Y:S01]  /*4b5e0*/  LDL.LU R22, [R1+0x28] ;  /* 0x0000280001167983 */ /* 0x000f220000300800 */
[----:B--2---:R-:W-:-:S03]  /*4b5f0*/  PRMT R20, R23, 0x7632, R20 ;  /* 0x0000763217147816 */ /* 0x004fc60000000014 */
[----:B------:R0:W-:Y:S02]  /*4b600*/  @P1 STG.E.U16 [R8.64], R23 ;  /* 0x0000001708001986 */ /* 0x0001e4000c10150a */
[----:B0-----:R-:W-:Y:S02]  /*4b610*/  IMAD.WIDE R8, R18, 0x2, R14 ;  /* 0x0000000212087825 */ /* 0x001fe400078e020e */
[----:B------:R-:W2:Y:S04]  /*4b620*/  LDL.LU R23, [R1+0x1c8] ;  /* 0x0001c80001177983 */ /* 0x000ea80000300800 */
[----:B------:R-:W2:Y:S04]  /*4b630*/  LDL.LU R26, [R1+0x68] ;  /* 0x00006800011a7983 */ /* 0x000ea80000300800 */
[----:B------:R-:W2:Y:S04]  /*4b640*/  LDL.LU R27, [R1+0x18] ;  /* 0x00001800011b7983 */ /* 0x000ea80000300800 */
[----:B---3--:R0:W-:Y:S04]  /*4b650*/  @P4 STG.E.U16 [R8.64], R24 ;  /* 0x0000001808004986 */ /* 0x0081e8000c10150a */
[----:B0-----:R-:W3:Y:S01]  /*4b660*/  LDL.LU R24, [R1+0x1908] ;  /* 0x0019080001187983 */ /* 0x001ee20000300800 */
[----:B------:R-:W-:-:S02]  /*4b670*/  ISETP.LT.AND P5, PT, R25, c[0x0][0x178], !P3 ;  /* 0x00005e0019007a0c */ /* 0x000fc40005fa1270 */
[----:B------:R-:W-:Y:S01]  /*4b680*/  ISETP.LT.AND P3, PT, R2, c[0x0][0x178], !P3 ;  /* 0x00005e0002007a0c */ /* 0x000fe20005f61270 */
[----:B------:R-:W2:Y:S01]  /*4b690*/  LDL.LU R9, [R1+0x48] ;  /* 0x0000480001097983 */ /* 0x000ea20000300800 */
[----:B------:R-:W-:Y:S02]  /*4b6a0*/  ISETP.LT.AND P6, PT, R28, c[0x0][0x178], !P0 ;  /* 0x00005e001c007a0c */ /* 0x000fe400047c1270 */
[C---:B------:R-:W-:Y:S01]  /*4b6b0*/  IADD3 R0, R18.reuse, c[0x0][0x198], RZ ;  /* 0x0000660012007a10 */ /* 0x040fe20007ffe0ff */
[----:B------:R-:W-:-:S04]  /*4b6c0*/  IMAD.WIDE R10, R18, 0x2, R12 ;  /* 0x00000002120a7825 */ /* 0x000fc800078e020c */
[----:B------:R-:W-:-:S04]  /*4b6d0*/  IMAD.WIDE R16, R18, 0x2, R6 ;  /* 0x0000000212107825 */ /* 0x000fc800078e0206 */
[----:B------:R-:W-:Y:S01]  /*4b6e0*/  IMAD.WIDE R18, R0, 0x2, R4 ;  /* 0x0000000200127825 */ /* 0x000fe200078e0204 */
[----:B----4-:R-:W-:Y:S01]  /*4b6f0*/  @P5 STG.E.U16 [R10.64], R22 ;  /* 0x000000160a005986 */ /* 0x010fe2000c10150a */
[----:B------:R-:W-:-:S03]  /*4b700*/  ISETP.LT.AND P4, PT, R29, c[0x0][0x178], !P0 ;  /* 0x00005e001d007a0c */ /* 0x000fc60004781270 */
[----:B---3--:R-:W-:Y:S04]  /*4b710*/  @P3 STG.E.U16 [R16.64], R24 ;  /* 0x0000001810003986 */ /* 0x008fe8000c10150a */
[----:B------:R0:W-:Y:S02]  /*4b720*/  @P6 STG.E.U16 [R18.64], R20 ;  /* 0x0000001412006986 */ /* 0x0001e4000c10150a */
[----:B0-----:R-:W-:Y:S02]  /*4b730*/  PRMT R20, R22, 0x7632, R20 ;  /* 0x0000763216147816 */ /* 0x001fe40000000014 */
[----:B------:R-:W-:-:S04]  /*4b740*/  IADD3 R22, R3, 0x24, RZ ;  /* 0x0000002403167810 */ /* 0x000fc80007ffe0ff */
[----:B------:R-:W-:Y:S02]  /*4b750*/  ISETP.GE.AND P3, PT, R22, c[0x0][0x17c], PT ;  /* 0x00005f0016007a0c */ /* 0x000fe40003f66270 */
[----:B------:R-:W3:Y:S01]  /*4b760*/  LDL.LU R22, [R1+0x58] ;  /* 0x0000580001167983 */ /* 0x000ee20000300800 */
[----:B------:R-:W-:Y:S02]  /*4b770*/  ISETP.LT.AND P5, PT, R25, c[0x0][0x178], !P0 ;  /* 0x00005e0019007a0c */ /* 0x000fe400047a1270 */
[----:B------:R-:W-:Y:S02]  /*4b780*/  ISETP.LT.AND P6, PT, R2, c[0x0][0x178], !P0 ;  /* 0x00005e0002007a0c */ /* 0x000fe400047c1270 */
[----:B------:R-:W-:Y:S02]  /*4b790*/  IADD3 R21, R3, 0x23, RZ ;  /* 0x0000002303157810 */ /* 0x000fe40007ffe0ff */
[----:B--2---:R-:W-:Y:S01]  /*4b7a0*/  PRMT R19, R9, 0x7632, R19 ;  /* 0x0000763209137816 */ /* 0x004fe20000000013 */
[----:B------:R-:W-:Y:S01]  /*4b7b0*/  IMAD.WIDE R8, R0, 0x2, R14 ;  /* 0x0000000200087825 */ /* 0x000fe200078e020e */
[----:B------:R-:W-:-:S02]  /*4b7c0*/  ISETP.LT.AND P0, PT, R28, c[0x0][0x178], !P2 ;  /* 0x00005e001c007a0c */ /* 0x000fc40005701270 */
[----:B------:R-:W-:Y:S01]  /*4b7d0*/  ISETP.GE.AND P1, PT, R21, c[0x0][0x17c], PT ;  /* 0x00005f0015007a0c */ /* 0x000fe20003f26270 */
[----:B------:R-:W-:Y:S01]  /*4b7e0*/  IMAD.WIDE R10, R0, 0x2, R12 ;  /* 0x00000002000a7825 */ /* 0x000fe200078e020c */
[----:B------:R-:W-:Y:S02]  /*4b7f0*/  PRMT R21, R24, 0x7632, R21 ;  /* 0x0000763218157816 */ /* 0x000fe40000000015 */
        /* <DEDUP_REMOVED lines=19> */
[----:B---3--:R-:W-:Y:S04]  /*4b930*/  @P5 STG.E.U16 [R10.64], R22 ;  /* 0x000000160a005986 */ /* 0x008fe8000c10150a */
[----:B------:R-:W-:Y:S04]  /*4b940*/  @P2 STG.E.U16 [R16.64], R27 ;  /* 0x0000001b10002986 */ /* 0x000fe8000c10150a */
[----:B------:R0:W-:Y:S02]  /*4b950*/  @P6 STG.E.U16 [R18.64], R20 ;  /* 0x0000001412006986 */ /* 0x0001e4000c10150a */
[----:B0-----:R-:W-:-:S02]  /*4b960*/  PRMT R20, R22, 0x7632, R20 ;  /* 0x0000763216147816 */ /* 0x001fc40000000014 */
[----:B------:R-:W-:Y:S02]  /*4b970*/  IADD3 R22, R3, 0x26, RZ ;  /* 0x0000002603167810 */ /* 0x000fe40007ffe0ff */
[----:B------:R-:W-:Y:S02]  /*4b980*/  PRMT R19, R26, 0x7632, R19 ;  /* 0x000076321a137816 */ /* 0x000fe40000000013 */
[----:B------:R-:W3:Y:S01]  /*4b990*/  LDL.LU R26, [R1+0x88] ;  /* 0x00008800011a7983 */ /* 0x000ee20000300800 */
[----:B------:R-:W-:-:S03]  /*4b9a0*/  ISETP.GE.AND P2, PT, R22, c[0x0][0x17c], PT ;  /* 0x00005f0016007a0c */ /* 0x000fc60003f46270 */
[----:B------:R-:W4:Y:S04]  /*4b9b0*/  LDL.LU R24, [R1+0x38] ;  /* 0x0000380001187983 */ /* 0x000f280000300800 */
[----:B------:R-:W4:Y:S01]  /*4b9c0*/  LDL.LU R22, [R1+0x78] ;  /* 0x0000780001167983 */ /* 0x000f220000300800 */
[----:B------:R-:W-:Y:S02]  /*4b9d0*/  ISETP.LT.AND P4, PT, R29, c[0x0][0x178], !P1 ;  /* 0x00005e001d007a0c */ /* 0x000fe40004f81270 */
[----:B------:R-:W-:Y:S02]  /*4b9e0*/  ISETP.LT.AND P5, PT, R25, c[0x0][0x178], !P1 ;  /* 0x00005e0019007a0c */ /* 0x000fe40004fa1270 */
[----:B------:R-:W-:Y:S02]  /*4b9f0*/  ISETP.LT.AND P6, PT, R2, c[0x0][0x178], !P1 ;  /* 0x00005e0002007a0c */ /* 0x000fe40004fc1270 */
[----:B------:R-:W-:Y:S01]  /*4ba00*/  IADD3 R21, R3, 0x25, RZ ;  /* 0x0000002503157810 */ /* 0x000fe20007ffe0ff */
[----:B------:R-:W-:Y:S01]  /*4ba10*/  IMAD.WIDE R8, R0, 0x2, R14 ;  /* 0x0000000200087825 */ /* 0x000fe200078e020e */
[----:B------:R-:W-:-:S02]  /*4ba20*/  ISETP.LT.AND P1, PT, R28, c[0x0][0x178], !P3 ;  /* 0x00005e001c007a0c */ /* 0x000fc40005f21270 */
[----:B------:R-:W-:Y:S01]  /*4ba30*/  ISETP.GE.AND P0, PT, R21, c[0x0][0x17c], PT ;  /* 0x00005f0015007a0c */ /* 0x000fe20003f06270 */
[C---:B------:R-:W-:Y:S01]  /*4ba40*/  IMAD.WIDE R10, R0.reuse, 0x2, R12 ;  /* 0x00000002000a7825 */ /* 0x040fe200078e020c */
        /* <DEDUP_REMOVED lines=11> */
[C---:B------:R-:W-:Y:S01]  /*4bb00*/  IADD3 R0, R18.reuse, c[0x0][0x198], RZ ;  /* 0x0000660012007a10 */ /* 0x040fe20007ffe0ff */
[----:B------:R-:W4:Y:S02]  /*4bb10*/  LDL.LU R27, [R1+0x2a8] ;  /* 0x0002a800011b7983 */ /* 0x000f240000300800 */
[----:B-1----:R-:W-:-:S02]  /*4bb20*/  IMAD.WIDE R10, R18, 0x2, R12 ;  /* 0x00000002120a7825 */ /* 0x002fc400078e020c */
[----:B--2---:R0:W-:Y:S01]  /*4bb30*/  @P1 STG.E.U16 [R8.64], R23 ;  /* 0x0000001708001986 */ /* 0x0041e2000c10150a */
[----:B------:R-:W-:Y:S01]  /*4bb40*/  PRMT R20, R23, 0x7632, R20 ;  /* 0x0000763217147816 */ /* 0x000fe20000000014 */
[----:B------:R-:W-:-:S04]  /*4bb50*/  IMAD.WIDE R16, R18, 0x2, R6 ;  /* 0x0000000212107825 */ /* 0x000fc800078e0206 */
[----:B0-----:R-:W-:Y:S01]  /*4bb60*/  IMAD.WIDE R8, R18, 0x2, R14 ;  /* 0x0000000212087825 */ /* 0x001fe200078e020e */
[----:B------:R-:W2:Y:S03]  /*4bb70*/  LDL.LU R23, [R1+0x1e8] ;  /* 0x0001e80001177983 */ /* 0x000ea60000300800 */
[----:B------:R-:W-:Y:S01]  /*4bb80*/  IMAD.WIDE R18, R0, 0x2, R4 ;  /* 0x0000000200127825 */ /* 0x000fe200078e0204 */
[----:B---3--:R-:W-:Y:S04]  /*4bb90*/  @P4 STG.E.U16 [R8.64], R26 ;  /* 0x0000001a08004986 */ /* 0x008fe8000c10150a */
[----:B----4-:R-:W-:Y:S04]  /*4bba0*/  @P5 STG.E.U16 [R10.64], R22 ;  /* 0x000000160a005986 */ /* 0x010fe8000c10150a */
[----:B------:R-:W-:Y:S04]  /*4bbb0*/  @P3 STG.E.U16 [R16.64], R24 ;  /* 0x0000001810003986 */ /* 0x000fe8000c10150a */
[----:B------:R0:W-:Y:S02]  /*4bbc0*/  @P6 STG.E.U16 [R18.64], R20 ;  /* 0x0000001412006986 */ /* 0x0001e4000c10150a */
[----:B0-----:R-:W-:-:S02]  /*4bbd0*/  PRMT R20, R22, 0x7632, R20 ;  /* 0x0000763216147816 */ /* 0x001fc40000000014 */
[----:B------:R-:W-:Y:S02]  /*4bbe0*/  IADD3 R22, R3, 0x28, RZ ;  /* 0x0000002803167810 */ /* 0x000fe40007ffe0ff */
[----:B------:R-:W-:Y:S02]  /*4bbf0*/  PRMT R19, R26, 0x7632, R19 ;  /* 0x000076321a137816 */ /* 0x000fe40000000013 */
[----:B------:R-:W3:Y:S01]  /*4bc00*/  LDL.LU R26, [R1+0x1904] ;  /* 0x00190400011a7983 */ /* 0x000ee20000300800 */
[----:B------:R-:W-:-:S03]  /*4bc10*/  ISETP.GE.AND P3, PT, R22, c[0x0][0x17c], PT ;  /* 0x00005f0016007a0c */ /* 0x000fc60003f66270 */
[----:B------:R-:W4:Y:S01]  /*4bc20*/  LDL.LU R22, [R1+0x98] ;  /* 0x0000980001167983 */ /* 0x000f220000300800 */
[----:B------:R-:W-:Y:S02]  /*4bc30*/  ISETP.LT.AND P4, PT, R29, c[0x0][0x178], !P0 ;  /* 0x00005e001d007a0c */ /* 0x000fe40004781270 */
[----:B------:R-:W-:Y:S02]  /*4bc40*/  ISETP.LT.AND P5, PT, R25, c[0x0][0x178], !P0 ;  /* 0x00005e0019007a0c */ /* 0x000fe400047a1270 */
[----:B------:R-:W-:Y:S02]  /*4bc50*/  ISETP.LT.AND P6, PT, R2, c[0x0][0x178], !P0 ;  /* 0x00005e0002007a0c */ /* 0x000fe400047c1270 */
[----:B------:R-:W-:Y:S01]  /*4bc60*/  IADD3 R21, R3, 0x27, RZ ;  /* 0x0000002703157810 */ /* 0x000fe20007ffe0ff */
        /* <DEDUP_REMOVED lines=21> */
[----:B------:R-:W-:Y:S01]  /*4bdc0*/  IADD3 R21, R3, 0x29, RZ ;  /* 0x0000002903157810 */ /* 0x000fe20007ffe0ff */
[----:B------:R-:W2:Y:S02]  /*4bdd0*/  LDL.LU R27, [R1+0x2c8] ;  /* 0x0002c800011b7983 */ /* 0x000ea40000300800 */
[----:B------:R-:W-:Y:S02]  /*4bde0*/  IMAD.WIDE R18, R0, 0x2, R4 ;  /* 0x0000000200127825 */ /* 0x000fe400078e0204 */
[----:B------:R-:W-:Y:S01]  /*4bdf0*/  @P4 STG.E.U16 [R8.64], R23 ;  /* 0x0000001708004986 */ /* 0x000fe2000c10150a */
[----:B------:R-:W-:Y:S02]  /*4be00*/  ISETP.GE.AND P0, PT, R21, c[0x0][0x17c], PT ;  /* 0x00005f0015007a0c */ /* 0x000fe40003f06270 */
[----:B------:R-:W-:Y:S01]  /*4be10*/  ISETP.LT.AND P4, PT, R29, c[0x0][0x178], !P1 ;  /* 0x00005e001d007a0c */ /* 0x000fe20004f81270 */
[----:B----4-:R-:W-:Y:S04]  /*4be20*/  @P5 STG.E.U16 [R10.64], R22 ;  /* 0x000000160a005986 */ /* 0x010fe8000c10150a */
[----:B---3--:R-:W-:Y:S04]  /*4be30*/  @P2 STG.E.U16 [R16.64], R26 ;  /* 0x0000001a10002986 */ /* 0x008fe8000c10150a */
[----:B------:R0:W-:Y:S01]  /*4be40*/  @P6 STG.E.U16 [R18.64], R20 ;  /* 0x0000001412006986 */ /* 0x0001e2000c10150a */
[----:B------:R-:W-:-:S02]  /*4be50*/  PRMT R21, R26, 0x7632, R21 ;  /* 0x000076321a157816 */ /* 0x000fc40000000015 */
[----:B0-----:R-:W-:Y:S02]  /*4be60*/  PRMT R19, R23, 0x7632, R19 ;  /* 0x0000763217137816 */ /* 0x001fe40000000013 */
[----:B------:R-:W3:Y:S04]  /*4be70*/  LDL.LU R23, [R1+0x2b8] ;  /* 0x0002b80001177983 */ /* 0x000ee80000300800 */
[----:B------:R-:W4:Y:S04]  /*4be80*/  LDL.LU R24, [R1+0xc8] ;  /* 0x0000c80001187983 */ /* 0x000f280000300800 */
[----:B------:R-:W3:Y:S04]  /*4be90*/  LDL.LU R29, [R1+0xb8] ;  /* 0x0000b800011d7983 */ /* 0x000ee80000300800 */
[----:B------:R-:W3:Y:S01]  /*4bea0*/  LDL R26, [R1+0x10d8] ;  /* 0x0010d800011a7983 */ /* 0x000ee20000100800 */
[----:B------:R-:W-:-:S02]  /*4beb0*/  ISETP.LT.AND P5, PT, R25, c[0x0][0x178], !P1 ;  /* 0x00005e0019007a0c */ /* 0x000fc40004fa1270 */
[----:B------:R-:W-:Y:S01]  /*4bec0*/  ISETP.LT.AND P6, PT, R2, c[0x0][0x178], !P1 ;  /* 0x00005e0002007a0c */ /* 0x000fe20004fc1270 */
[----:B------:R-:W-:Y:S01]  /*4bed0*/  IMAD.WIDE R8, R0, 0x2, R14 ;  /* 0x0000000200087825 */ /* 0x000fe200078e020e */
[----:B------:R-:W-:Y:S02]  /*4bee0*/  ISETP.LT.AND P1, PT, R28, c[0x0][0x178], !P3 ;  /* 0x00005e001c007a0c */ /* 0x000fe40005f21270 */
[----:B------:R-:W-:Y:S01]  /*4bef0*/  PRMT R20, R22, 0x7632, R20 ;  /* 0x0000763216147816 */ /* 0x000fe20000000014 */
[C---:B------:R-:W-:Y:S01]  /*4bf00*/  IMAD.WIDE R10, R0.reuse, 0x2, R12 ;  /* 0x00000002000a7825 */ /* 0x040fe200078e020c */
[C---:B------:R-:W-:Y:S01]  /*4bf10*/  IADD3 R18, R0.reuse, c[0x0][0x198], RZ ;  /* 0x0000660000127a10 */ /* 0x040fe20007ffe0ff */
[----:B------:R0:W-:Y:S02]  /*4bf20*/  @P4 STG.E.U16 [R8.64], R19 ;  /* 0x0000001308004986 */ /* 0x0001e4000c10150a */
[----:B------:R-:W-:Y:S02]  /*4bf30*/  IMAD.WIDE R16, R0, 0x2, R6 ;  /* 0x0000000200107825 */ /* 0x000fe400078e0206 */
[----:B------:R1:W-:Y:S01]  /*4bf40*/  @P5 STG.E.U16 [R10.64], R20 ;  /* 0x000000140a005986 */ /* 0x0003e2000c10150a */
[----:B------:R-:W-:-:S03]  /*4bf50*/  ISETP.LT.AND P5, PT, R25, c[0x0][0x178], !P3 ;  /* 0x00005e0019007a0c */ /* 0x000fc60005fa1270 */
[----:B------:R1:W-:Y:S01]  /*4bf60*/  @P6 STG.E.U16 [R16.64], R21 ;  /* 0x0000001510006986 */ /* 0x0003e2000c10150a */
[----:B------:R-:W-:Y:S01]  /*4bf70*/  ISETP.LT.AND P6, PT, R28, c[0x0][0x178], !P0 ;  /* 0x00005e001c007a0c */ /* 0x000fe200047c1270 */
[C---:B0-----:R-:W-:Y:S01]  /*4bf80*/  IMAD.WIDE R8, R18.reuse, 0x2, R4 ;  /* 0x0000000212087825 */ /* 0x041fe200078e0204 */
[----:B------:R-:W-:-:S04]  /*4bf90*/  IADD3 R0, R18, c[0x0][0x198], RZ ;  /* 0x0000660012007a10 */ /* 0x000fc80007ffe0ff */
[----:B--2---:R0:W-:Y:S01]  /*4bfa0*/  @P1 STG.E.U16 [R8.64], R27 ;  /* 0x0000001b08001986 */ /* 0x0041e2000c10150a */
[----:B-1----:R-:W-:Y:S01]  /*4bfb0*/  IMAD.WIDE R10, R18, 0x2, R12 ;  /* 0x00000002120a7825 */ /* 0x002fe200078e020c */
[----:B------:R-:W-:-:S03]  /*4bfc0*/  PRMT R20, R27, 0x7632, R20 ;  /* 0x000076321b147816 */ /* 0x000fc60000000014 */
[----:B------:R-:W-:-:S04]  /*4bfd0*/  IMAD.WIDE R16, R18, 0x2, R6 ;  /* 0x0000000212107825 */ /* 0x000fc800078e0206 */
[----:B0-----:R-:W-:Y:S01]  /*4bfe0*/  IMAD.WIDE R8, R18, 0x2, R14 ;  /* 0x0000000212087825 */ /* 0x001fe200078e020e */
[----:B------:R-:W2:Y:S03]  /*4bff0*/  LDL.LU R27, [R1+0x398] ;  /* 0x00039800011b7983 */ /* 0x000ea60000300800 */
[----:B------:R-:W-:Y:S01]  /*4c000*/  IMAD.WIDE R18, R0, 0x2, R4 ;  /* 0x0000000200127825 */ /* 0x000fe200078e0204 */
[----:B---3--:R-:W-:Y:S02]  /*4c010*/  ISETP.LT.AND P4, PT, R26, c[0x0][0x178], !P3 ;  /* 0x00005e001a007a0c */ /* 0x008fe40005f81270 */
[----:B------:R-:W-:-:S11]  /*4c020*/  ISETP.LT.AND P3, PT, R2, c[0x0][0x178], !P3 ;  /* 0x00005e0002007a0c */ /* 0x000fd60005f61270 */
[----:B------:R-:W-:Y:S04]  /*4c030*/  @P4 STG.E.U16 [R8.64], R23 ;  /* 0x0000001708004986 */ /* 0x000fe8000c10150a */
[----:B----4-:R-:W-:Y:S04]  /*4c040*/  @P5 STG.E.U16 [R10.64], R24 ;  /* 0x000000180a005986 */ /* 0x010fe8000c10150a */
[----:B------:R-:W-:Y:S04]  /*4c050*/  @P3 STG.E.U16 [R16.64], R29 ;  /* 0x0000001d10003986 */ /* 0x000fe8000c10150a */
[----:B------:R0:W-:Y:S02]  /*4c060*/  @P6 STG.E.U16 [R18.64], R20 ;  /* 0x0000001412006986 */ /* 0x0001e4000c10150a */
[----:B0-----:R-:W-:-:S02]  /*4c070*/  PRMT R19, R23, 0x7632, R19 ;  /* 0x0000763217137816 */ /* 0x001fc40000000013 */
[----:B------:R-:W3:Y:S01]  /*4c080*/  LDL R23, [R1+0x2d8] ;  /* 0x0002d80001177983 */ /* 0x000ee20000100800 */
        /* <DEDUP_REMOVED lines=21> */
[----:B--2---:R0:W-:Y:S01]  /*4c1e0*/  @P4 STG.E.U16 [R8.64], R27 ;  /* 0x0000001b08004986 */ /* 0x0041e2000c10150a */
[----:B-1----:R-:W-:-:S03]  /*4c1f0*/  PRMT R20, R27, 0x7632, R20 ;  /* 0x000076321b147816 */ /* 0x002fc60000000014 */
[----:B------:R-:W2:Y:S01]  /*4c200*/  LDL.LU R22, [R1+0xf8] ;  /* 0x0000f80001167983 */ /* 0x000ea20000300800 */
[----:B0-----:R-:W-:-:S03]  /*4c210*/  IMAD.WIDE R8, R18, 0x2, R14 ;  /* 0x0000000212087825 */ /* 0x001fc600078e020e */
[----:B------:R-:W4:Y:S04]  /*4c220*/  LDL.LU R27, [R1+0x3b8] ;  /* 0x0003b800011b7983 */ /* 0x000f280000300800 */
[----:B------:R-:W4:Y:S04]  /*4c230*/  LDL.LU R24, [R1+0x108] ;  /* 0x0001080001187983 */ /* 0x000f280000300800 */
[----:B------:R-:W4:Y:S04]  /*4c240*/  LDL.LU R29, [R1+0xa8] ;  /* 0x0000a800011d7983 */ /* 0x000f280000300800 */
[----:B---3--:R0:W-:Y:S04]  /*4c250*/  @P3 STG.E.U16 [R8.64], R23 ;  /* 0x0000001708003986 */ /* 0x0081e8000c10150a */
[----:B0-----:R-:W3:Y:S04]  /*4c260*/  LDL.LU R23, [R1+0x1900] ;  /* 0x0019000001177983 */ /* 0x001ee80000300800 */
[----:B------:R-:W4:Y:S01]  /*4c270*/  LDL.LU R9, [R1+0x2d8] ;  /* 0x0002d80001097983 */ /* 0x000f220000300800 */
[----:B------:R-:W-:-:S02]  /*4c280*/  ISETP.LT.AND P5, PT, R25, c[0x0][0x178], !P2 ;  /* 0x00005e0019007a0c */ /* 0x000fc400057a1270 */
[----:B------:R-:W-:Y:S01]  /*4c290*/  ISETP.LT.AND P2, PT, R2, c[0x0][0x178], !P2 ;  /* 0x00005e0002007a0c */ /* 0x000fe20005741270 */
[----:B------:R-:W-:Y:S01]  /*4c2a0*/  IMAD.WIDE R10, R18, 0x2, R12 ;  /* 0x00000002120a7825 */ /* 0x000fe200078e020c */
[----:B------:R-:W-:-:S03]  /*4c2b0*/  IADD3 R21, R3, 0x2d, RZ ;  /* 0x0000002d03157810 */ /* 0x000fc60007ffe0ff */
[----:B------:R-:W-:Y:S01]  /*4c2c0*/  IMAD.WIDE R16, R18, 0x2, R6 ;  /* 0x0000000212107825 */ /* 0x000fe200078e0206 */
[----:B------:R-:W-:-:S05]  /*4c2d0*/  ISETP.GE.AND P4, PT, R21, c[0x0][0x17c], PT ;  /* 0x00005f0015007a0c */ /* 0x000fca0003f86270 */
[----:B--2---:R-:W-:Y:S01]  /*4c2e0*/  @P5 STG.E.U16 [R10.64], R22 ;  /* 0x000000160a005986 */ /* 0x004fe2000c10150a */
[----:B------:R-:W-:Y:S02]  /*4c2f0*/  ISETP.LT.AND P6, PT, R28, c[0x0][0x178], !P1 ;  /* 0x00005e001c007a0c */ /* 0x000fe40004fc1270 */
[----:B------:R-:W-:-:S05]  /*4c300*/  IADD3 R0, R18, c[0x0][0x198], RZ ;  /* 0x0000660012007a10 */ /* 0x000fca0007ffe0ff */
[----:B------:R-:W-:Y:S01]  /*4c310*/  IMAD.WIDE R18, R0, 0x2, R4 ;  /* 0x0000000200127825 */ /* 0x000fe200078e0204 */
[----:B---3--:R0:W-:Y:S01]  /*4c320*/  @P2 STG.E.U16 [R16.64], R23 ;  /* 0x0000001710002986 */ /* 0x0081e2000c10150a */
[----:B------:R-:W-:-:S03]  /*4c330*/  PRMT R21, R23, 0x7632, R21 ;  /* 0x0000763217157816 */ /* 0x000fc60000000015 */
[----:B0-----:R-:W2:Y:S01]  /*4c340*/  LDL.LU R23, [R1+0x18fc] ;  /* 0x0018fc0001177983 */ /* 0x001ea20000300800 */
[----:B------:R-:W-:-:S03]  /*4c350*/  ISETP.LT.AND P5, PT, R26, c[0x0][0x178], !P1 ;  /* 0x00005e001a007a0c */ /* 0x000fc60004fa1270 */
[----:B------:R4:W-:Y:S01]  /*4c360*/  @P6 STG.E.U16 [R18.64], R20 ;  /* 0x0000001412006986 */ /* 0x0009e2000c10150a */
[----:B------:R-:W-:Y:S02]  /*4c370*/  ISETP.LT.AND P6, PT, R25, c[0x0][0x178], !P1 ;  /* 0x00005e0019007a0c */ /* 0x000fe40004fc1270 */
[----:B------:R-:W-:Y:S01]  /*4c380*/  ISETP.LT.AND P1, PT, R2, c[0x0][0x178], !P1 ;  /* 0x00005e0002007a0c */ /* 0x000fe20004f21270 */
[----:B------:R-:W-:Y:S01]  /*4c390*/  IMAD.WIDE R10, R0, 0x2, R12 ;  /* 0x00000002000a7825 */ /* 0x000fe200078e020c */
[----:B------:R-:W-:-:S03]  /*4c3a0*/  ISETP.LT.AND P3, PT, R28, c[0x0][0x178], !P0 ;  /* 0x00005e001c007a0c */ /* 0x000fc60004761270 */
[----:B------:R-:W-:Y:S01]  /*4c3b0*/  IMAD.WIDE R16, R0, 0x2, R6 ;  /* 0x0000000200107825 */ /* 0x000fe200078e0206 */
[----:B----4-:R-:W-:-:S03]  /*4c3c0*/  PRMT R19, R9, 0x7632, R19 ;  /* 0x0000763209137816 */ /* 0x010fc60000000013 */
[----:B------:R-:W-:Y:S01]  /*4c3d0*/  IMAD.WIDE R8, R0, 0x2, R14 ;  /* 0x0000000200087825 */ /* 0x000fe200078e020e */
[----:B------:R-:W-:Y:S02]  /*4c3e0*/  PRMT R20, R22, 0x7632, R20 ;  /* 0x0000763216147816 */ /* 0x000fe40000000014 */
[----:B------:R-:W-:Y:S02]  /*4c3f0*/  IADD3 R18, R0, c[0x0][0x198], RZ ;  /* 0x0000660000127a10 */ /* 0x000fe40007ffe0ff */
[----:B------:R0:W-:Y:S04]  /*4c400*/  @P5 STG.E.U16 [R8.64], R19 ;  /* 0x0000001308005986 */ /* 0x0001e8000c10150a */
[----:B------:R1:W-:Y:S04]  /*4c410*/  @P6 STG.E.U16 [R10.64], R20 ;  /* 0x000000140a006986 */ /* 0x0003e8000c10150a */
[----:B------:R-:W-:Y:S01]  /*4c420*/  @P1 STG.E.U16 [R16.64], R21 ;  /* 0x0000001510001986 */ /* 0x000fe2000c10150a */
[----:B------:R-:W-:Y:S01]  /*4c430*/  ISETP.LT.AND P1, PT, R26, c[0x0][0x178], !P0 ;  /* 0x00005e001a007a0c */ /* 0x000fe20004721270 */
[----:B0-----:R-:W-:-:S05]  /*4c440*/  IMAD.WIDE R8, R18, 0x2, R4 ;  /* 0x0000000212087825 */ /* 0x001fca00078e0204 */
[----:B------:R0:W-:Y:S01]  /*4c450*/  @P3 STG.E.U16 [R8.64], R27 ;  /* 0x0000001b08003986 */ /* 0x0001e2000c10150a */
[----:B-1----:R-:W-:Y:S01]  /*4c460*/  PRMT R20, R27, 0x7632, R20 ;  /* 0x000076321b147816 */ /* 0x002fe20000000014 */
[----:B0-----:R-:W-:Y:S02]  /*4c470*/  IMAD.WIDE R8, R18, 0x2, R14 ;  /* 0x0000000212087825 */ /* 0x001fe400078e020e */
[----:B------:R-:W3:Y:S04]  /*4c480*/  LDL.LU R27, [R1+0x3d8] ;  /* 0x0003d800011b7983 */ /* 0x000ee80000300800 */
[----:B--2---:R0:W-:Y:S04]  /*4c490*/  @P1 STG.E.U16 [R8.64], R23 ;  /* 0x0000001708001986 */ /* 0x0041e8000c10150a */
[----:B0-----:R-:W2:Y:S04]  /*4c4a0*/  LDL.LU R23, [R1+0x18f8] ;  /* 0x0018f80001177983 */ /* 0x001ea80000300800 */
[----:B------:R-:W4:Y:S01]  /*4c4b0*/  LDL.LU R9, [R1+0x3a8] ;  /* 0x0003a80001097983 */ /* 0x000f220000300800 */
[----:B------:R-:W-:-:S02]  /*4c4c0*/  ISETP.LT.AND P5, PT, R25, c[0x0][0x178], !P0 ;  /* 0x00005e0019007a0c */ /* 0x000fc400047a1270 */
[----:B------:R-:W-:Y:S02]  /*4c4d0*/  ISETP.LT.AND P0, PT, R2, c[0x0][0x178], !P0 ;  /* 0x00005e0002007a0c */ /* 0x000fe40004701270 */
[----:B------:R-:W-:Y:S02]  /*4c4e0*/  ISETP.LT.AND P6, PT, R28, c[0x0][0x178], !P4 ;  /* 0x00005e001c007a0c */ /* 0x000fe400067c1270 */
[----:B------:R-:W-:Y:S01]  /*4c4f0*/  ISETP.LT.AND P1, PT, R26, c[0x0][0x178], !P4 ;  /* 0x00005e001a007a0c */ /* 0x000fe20006721270 */
[C---:B------:R-:W-:Y:S01]  /*4c500*/  IMAD.WIDE R10, R18.reuse, 0x2, R12 ;  /* 0x00000002120a7825 */ /* 0x040fe200078e020c */
[C---:B------:R-:W-:Y:S02]  /*4c510*/  IADD3 R0, R18.reuse, c[0x0][0x198], RZ ;  /* 0x0000660012007a10 */ /* 0x040fe40007ffe0ff */
[C---:B------:R-:W-:Y:S02]  /*4c520*/  IADD3 R21, R3.reuse, 0x2f, RZ ;  /* 0x0000002f03157810 */ /* 0x040fe40007ffe0ff */
[----:B------:R-:W-:Y:S01]  /*4c530*/  IADD3 R22, R3, 0x2e, RZ ;  /* 0x0000002e03167810 */ /* 0x000fe20007ffe0ff */
[----:B------:R-:W-:Y:S01]  /*4c540*/  IMAD.WIDE R16, R18, 0x2, R6 ;  /* 0x0000000212107825 */ /* 0x000fe200078e0206 */
[----:B------:R-:W-:Y:S01]  /*4c550*/  ISETP.GE.AND P3, PT, R21, c[0x0][0x17c], PT ;  /* 0x00005f0015007a0c */ /* 0x000fe20003f66270 */
[----:B------:R0:W-:Y:S01]  /*4c560*/  @P5 STG.E.U16 [R10.64], R24 ;  /* 0x000000180a005986 */ /* 0x0001e2000c10150a */
[----:B------:R-:W-:Y:S01]  /*4c570*/  ISETP.GE.AND P2, PT, R22, c[0x0][0x17c], PT ;  /* 0x00005f0016007a0c */ /* 0x000fe20003f46270 */
[----:B------:R-:W-:Y:S01]  /*4c580*/  IMAD.WIDE R18, R0, 0x2, R4 ;  /* 0x0000000200127825 */ /* 0x000fe200078e0204 */
[----:B------:R-:W-:-:S02]  /*4c590*/  PRMT R22, R24, 0x7632, R22 ;  /* 0x0000763218167816 */ /* 0x000fc40000000016 */
[----:B------:R-:W-:Y:S02]  /*4c5a0*/  ISETP.LT.AND P5, PT, R25, c[0x0][0x178], !P4 ;  /* 0x00005e0019007a0c */ /* 0x000fe400067a1270 */
[----:B------:R-:W-:Y:S01]  /*4c5b0*/  ISETP.LT.AND P4, PT, R2, c[0x0][0x178], !P4 ;  /* 0x00005e0002007a0c */ /* 0x000fe20006781270 */
[----:B------:R1:W-:Y:S01]  /*4c5c0*/  @P0 STG.E.U16 [R16.64], R29 ;  /* 0x0000001d10000986 */ /* 0x0003e2000c10150a */
[----:B0-----:R-:W-:-:S03]  /*4c5d0*/  IADD3 R24, R3, 0x30, RZ ;  /* 0x0000003003187810 */ /* 0x001fc60007ffe0ff */
[----:B------:R0:W-:Y:S01]  /*4c5e0*/  @P6 STG.E.U16 [R18.64], R20 ;  /* 0x0000001412006986 */ /* 0x0001e2000c10150a */
[----:B------:R-:W-:-:S04]  /*4c5f0*/  IMAD.WIDE R10, R0, 0x2, R12 ;  /* 0x00000002000a7825 */ /* 0x000fc800078e020c */
[----:B-1----:R-:W-:Y:S01]  /*4c600*/  IMAD.WIDE R16, R0, 0x2, R6 ;  /* 0x0000000200107825 */ /* 0x002fe200078e0206 */
[----:B------:R-:W-:Y:S02]  /*4c610*/  ISETP.LT.AND P6, PT, R28, c[0x0][0x178], !P2 ;  /* 0x00005e001c007a0c */ /* 0x000fe400057c1270 */
[----:B0-----:R-:W-:-:S05]  /*4c620*/  IADD3 R20, R0, c[0x0][0x198], RZ ;  /* 0x0000660000147a10 */ /* 0x001fca0007ffe0ff */
[----:B------:R-:W-:Y:S01]  /*4c630*/  IMAD.WIDE R18, R20, 0x2, R4 ;  /* 0x0000000214127825 */ /* 0x000fe200078e0204 */
[----:B----4-:R-:W-:-:S03]  /*4c640*/  PRMT R21, R9, 0x7632, R21 ;  /* 0x0000763209157816 */ /* 0x010fc60000000015 */
[----:B------:R-:W-:Y:S01]  /*4c650*/  IMAD.WIDE R8, R0, 0x2, R14 ;  /* 0x0000000200087825 */ /* 0x000fe200078e020e */
[----:B--2---:R-:W-:Y:S02]  /*4c660*/  PRMT R23, R29, 0x7632, R23 ;  /* 0x000076321d177816 */ /* 0x004fe40000000017 */
[----:B------:R-:W2:Y:S04]  /*4c670*/  LDL.LU R29, [R1+0xe8] ;  /* 0x0000e800011d7983 */ /* 0x000ea80000300800 */
[----:B------:R-:W-:Y:S01]  /*4c680*/  @P1 STG.E.U16 [R8.64], R21 ;  /* 0x0000001508001986 */ /* 0x000fe2000c10150a */
[----:B------:R-:W-:-:S03]  /*4c690*/  ISETP.GE.AND P1, PT, R24, c[0x0][0x17c], PT ;  /* 0x00005f0018007a0c */ /* 0x000fc60003f26270 */
[----:B------:R-:W4:Y:S04]  /*4c6a0*/  LDL.LU R24, [R1+0x3c8] ;  /* 0x0003c80001187983 */ /* 0x000f280000300800 */
[----:B------:R-:W-:Y:S04]  /*4c6b0*/  @P5 STG.E.U16 [R10.64], R22 ;  /* 0x000000160a005986 */ /* 0x000fe8000c10150a */
[----:B------:R-:W-:Y:S04]  /*4c6c0*/  STL [R1+0x18f0], R22 ;  /* 0x0018f01601007387 */ /* 0x000fe80000100800 */
[----:B------:R-:W-:Y:S04]  /*4c6d0*/  @P4 STG.E.U16 [R16.64], R23 ;  /* 0x0000001710004986 */ /* 0x000fe8000c10150a */
[----:B------:R0:W-:Y:S04]  /*4c6e0*/  STL [R1+0x18f4], R23 ;  /* 0x0018f41701007387 */ /* 0x0001e80000100800 */
[----:B0-----:R-:W2:Y:S01]  /*4c6f0*/  LDL.LU R23, [R1+0x118] ;  /* 0x0001180001177983 */ /* 0x001ea20000300800 */
[----:B---3--:R-:W-:-:S03]  /*4c700*/  PRMT R21, R27, 0x7632, R21 ;  /* 0x000076321b157816 */ /* 0x008fc60000000015 */
[----:B------:R0:W-:Y:S04]  /*4c710*/  @P6 STG.E.U16 [R18.64], R27 ;  /* 0x0000001b12006986 */ /* 0x0001e8000c10150a */
[----:B------:R-:W3:Y:S04]  /*4c720*/  LDL.LU R22, [R1+0x1bc] ;  /* 0x0001bc0001167983 */ /* 0x000ee80000300800 */
[----:B0-----:R-:W3:Y:S01]  /*4c730*/  LDL.LU R27, [R1+0x4c] ;  /* 0x00004c00011b7983 */ /* 0x001ee20000300800 */
[----:B------:R-:W-:Y:S01]  /*4c740*/  ISETP.LT.AND P0, PT, R26, c[0x0][0x178], !P2 ;  /* 0x00005e001a007a0c */ /* 0x000fe20005701270 */
[----:B------:R-:W-:Y:S01]  /*4c750*/  IMAD.WIDE R8, R20, 0x2, R14 ;  /* 0x0000000214087825 */ /* 0x000fe200078e020e */
[----:B------:R-:W-:-:S02]  /*4c760*/  ISETP.LT.AND P4, PT, R25, c[0x0][0x178], !P2 ;  /* 0x00005e0019007a0c */ /* 0x000fc40005781270 */
[----:B------:R-:W-:Y:S02]  /*4c770*/  ISETP.LT.AND P2, PT, R2, c[0x0][0x178], !P2 ;  /* 0x00005e0002007a0c */ /* 0x000fe40005741270 */
[----:B------:R-:W-:Y:S02]  /*4c780*/  IADD3 R10, R3, 0x31, RZ ;  /* 0x00000031030a7810 */ /* 0x000fe40007ffe0ff */
[----:B------:R-:W-:Y:S02]  /*4c790*/  ISETP.LT.AND P6, PT, R28, c[0x0][0x178], !P3 ;  /* 0x00005e001c007a0c */ /* 0x000fe40005fc1270 */
[----:B------:R-:W-:Y:S02]  /*4c7a0*/  IADD3 R0, R20, c[0x0][0x198], RZ ;  /* 0x0000660014007a10 */ /* 0x000fe40007ffe0ff */
[----:B------:R-:W-:-:S03]  /*4c7b0*/  ISETP.LT.AND P5, PT, R26, c[0x0][0x178], !P3 ;  /* 0x00005e001a007a0c */ /* 0x000fc60005fa1270 */
[----:B------:R-:W-:-:S04]  /*4c7c0*/  IMAD.WIDE R16, R0, 0x2, R4 ;  /* 0x0000000200107825 */ /* 0x000fc800078e0204 */
[----:B------:R-:W-:Y:S01]  /*4c7d0*/  IMAD.WIDE R18, R0, 0x2, R14 ;  /* 0x0000000200127825 */ /* 0x000fe200078e020e */
[----:B----4-:R0:W-:Y:S01]  /*4c7e0*/  @P0 STG.E.U16 [R8.64], R24 ;  /* 0x0000001808000986 */ /* 0x0101e2000c10150a */
[----:B------:R-:W-:Y:S02]  /*4c7f0*/  ISETP.GE.AND P0, PT, R10, c[0x0][0x17c], PT ;  /* 0x00005f000a007a0c */ /* 0x000fe40003f06270 */
[----:B------:R-:W-:-:S04]  /*4c800*/  IMAD.WIDE R10, R20, 0x2, R6 ;  /* 0x00000002140a7825 */ /* 0x000fc800078e0206 */
[----:B0-----:R-:W-:Y:S01]  /*4c810*/  IMAD.WIDE R8, R20, 0x2, R12 ;  /* 0x0000000214087825 */ /* 0x001fe200078e020c */
[----:B------:R-:W-:Y:S02]  /*4c820*/  PRMT R20, R24, 0x7632, R20 ;  /* 0x0000763218147816 */ /* 0x000fe40000000014 */
[----:B------:R-:W4:Y:S04]  /*4c830*/  LDL.LU R24, [R1+0x2c] ;  /* 0x00002c0001187983 */ /* 0x000f280000300800 */
[----:B--2---:R-:W-:Y:S01]  /*4c840*/  @P4 STG.E.U16 [R8.64], R23 ;  /* 0x0000001708004986 */ /* 0x004fe2000c10150a */
[----:B------:R-:W-:-:S03]  /*4c850*/  ISETP.LT.AND P4, PT, R25, c[0x0][0x178], !P3 ;  /* 0x00005e0019007a0c */ /* 0x000fc60005f81270 */
[----:B------:R-:W-:Y:S01]  /*4c860*/  @P2 STG.E.U16 [R10.64], R29 ;  /* 0x0000001d0a002986 */ /* 0x000fe2000c10150a */
[----:B------:R-:W-:-:S03]  /*4c870*/  ISETP.LT.AND P3, PT, R2, c[0x0][0x178], !P3 ;  /* 0x00005e0002007a0c */ /* 0x000fc60005f61270 */
[----:B------:R0:W-:Y:S01]  /*4c880*/  @P6 STG.E.U16 [R16.64], R21 ;  /* 0x0000001510006986 */ /* 0x0001e2000c10150a */
[----:B------:R-:W-:-:S03]  /*4c890*/  ISETP.LT.AND P6, PT, R26, c[0x0][0x178], !P1 ;  /* 0x00005e001a007a0c */ /* 0x000fc60004fc1270 */
[----:B------:R1:W-:Y:S01]  /*4c8a0*/  @P5 STG.E.U16 [R18.64], R20 ;  /* 0x0000001412005986 */ /* 0x0003e2000c10150a */
[----:B------:R-:W-:Y:S02]  /*4c8b0*/  ISETP.LT.AND P5, PT, R28, c[0x0][0x178], !P1 ;  /* 0x00005e001c007a0c */ /* 0x000fe40004fa1270 */
[----:B0-----:R-:W-:Y:S02]  /*4c8c0*/  PRMT R17, R29, 0x7632, R17 ;  /* 0x000076321d117816 */ /* 0x001fe40000000011 */
[----:B------:R-:W2:Y:S01]  /*4c8d0*/  LDL.LU R29, [R1+0xc] ;  /* 0x00000c00011d7983 */ /* 0x000ea20000300800 */
[----:B------:R-:W-:Y:S01]  /*4c8e0*/  PRMT R16, R23, 0x7632, R16 ;  /* 0x0000763217107816 */ /* 0x000fe20000000010 */
[C---:B------:R-:W-:Y:S01]  /*4c8f0*/  IMAD.WIDE R8, R0.reuse, 0x2, R12 ;  /* 0x0000000200087825 */ /* 0x040fe200078e020c */
[C---:B-1----:R-:W-:Y:S01]  /*4c900*/  IADD3 R19, R0.reuse, c[0x0][0x198], RZ ;  /* 0x0000660000137a10 */ /* 0x042fe20007ffe0ff */
[----:B------:R-:W2:Y:S02]  /*4c910*/  LDL R23, [R1+0x1cc] ;  /* 0x0001cc0001177983 */ /* 0x000ea40000100800 */
[----:B------:R-:W-:-:S02]  /*4c920*/  IMAD.WIDE R10, R0, 0x2, R6 ;  /* 0x00000002000a7825 */ /* 0x000fc400078e0206 */
[----:B------:R0:W-:Y:S01]  /*4c930*/  @P4 STG.E.U16 [R8.64], R16 ;  /* 0x0000001008004986 */ /* 0x0001e2000c10150a */
[----:B------:R-:W-:-:S03]  /*4c940*/  IADD3 R18, R3, 0x32, RZ ;  /* 0x0000003203127810 */ /* 0x000fc60007ffe0ff */
[----:B------:R1:W-:Y:S01]  /*4c950*/  @P3 STG.E.U16 [R10.64], R17 ;  /* 0x000000110a003986 */ /* 0x0003e2000c10150a */
[----:B------:R-:W-:Y:S02]  /*4c960*/  ISETP.GE.AND P4, PT, R18, c[0x0][0x17c], PT ;  /* 0x00005f0012007a0c */ /* 0x000fe40003f86270 */
[----:B---3--:R-:W-:Y:S01]  /*4c970*/  PRMT R18, R27, 0x7632, R18 ;  /* 0x000076321b127816 */ /* 0x008fe20000000012 */
[----:B0-----:R-:W-:-:S04]  /*4c980*/  IMAD.WIDE R8, R19, 0x2, R14 ;  /* 0x0000000213087825 */ /* 0x001fc800078e020e */
[----:B-1----:R-:W-:Y:S01]  /*4c990*/  IMAD.WIDE R16, R19, 0x2, R4 ;  /* 0x0000000213107825 */ /* 0x002fe200078e0204 */
[----:B------:R-:W-:-:S04]  /*4c9a0*/  PRMT R0, R22, 0x7632, R0 ;  /* 0x0000763216007816 */ /* 0x000fc80000000000 */
[----:B------:R-:W-:Y:S04]  /*4c9b0*/  @P5 STG.E.U16 [R16.64], R22 ;  /* 0x0000001610005986 */ /* 0x000fe8000c10150a */
[----:B------:R0:W-:Y:S04]  /*4c9c0*/  @P6 STG.E.U16 [R8.64], R27 ;  /* 0x0000001b08006986 */ /* 0x0001e8000c10150a */
[----:B0-----:R-:W3:Y:S04]  /*4c9d0*/  LDL.LU R27, [R1+0x6c] ;  /* 0x00006c00011b7983 */ /* 0x001ee80000300800 */
[----:B------:R-:W3:Y:S01]  /*4c9e0*/  LDL R22, [R1+0x5c] ;  /* 0x00005c0001167983 */ /* 0x000ee20000100800 */
[----:B------:R-:W-:Y:S01]  /*4c9f0*/  ISETP.LT.AND P2, PT, R25, c[0x0][0x178], !P1 ;  /* 0x00005e0019007a0c */ /* 0x000fe20004f41270 */
[----:B------:R-:W-:Y:S01]  /*4ca00*/  IMAD.WIDE R10, R19, 0x2, R12 ;  /* 0x00000002130a7825 */ /* 0x000fe200078e020c */
[----:B------:R-:W-:-:S02]  /*4ca10*/  ISETP.LT.AND P1, PT, R2, c[0x0][0x178], !P1 ;  /* 0x00005e0002007a0c */ /* 0x000fc40004f21270 */
[----:B------:R-:W-:Y:S01]  /*4ca20*/  ISETP.LT.AND P5, PT, R26, c[0x0][0x178], !P0 ;  /* 0x00005e001a007a0c */ /* 0x000fe200047a1270 */
[----:B------:R-:W-:Y:S01]  /*4ca30*/  IMAD.WIDE R8, R19, 0x2, R6 ;  /* 0x0000000213087825 */ /* 0x000fe200078e0206 */
[----:B------:R-:W-:Y:S02]  /*4ca40*/  ISETP.LT.AND P6, PT, R25, c[0x0][0x178], !P0 ;  /* 0x00005e0019007a0c */ /* 0x000fe400047c1270 */
[----:B------:R-:W-:Y:S02]  /*4ca50*/  IADD3 R19, R19, c[0x0][0x198], RZ ;  /* 0x0000660013137a10 */ /* 0x000fe40007ffe0ff */
[C---:B------:R-:W-:Y:S02]  /*4ca60*/  IADD3 R20, R3.reuse, 0x33, RZ ;  /* 0x0000003303147810 */ /* 0x040fe40007ffe0ff */
[----:B------:R-:W-:Y:S01]  /*4ca70*/  IADD3 R21, R3, 0x34, RZ ;  /* 0x0000003403157810 */ /* 0x000fe20007ffe0ff */
[----:B------:R-:W-:Y:S01]  /*4ca80*/  IMAD.WIDE R16, R19, 0x2, R12 ;  /* 0x0000000213107825 */ /* 0x000fe200078e020c */
[----:B------:R-:W-:Y:S01]  /*4ca90*/  ISETP.GE.AND P3, PT, R20, c[0x0][0x17c], PT ;  /* 0x00005f0014007a0c */ /* 0x000fe20003f66270 */
[----:B----4-:R0:W-:Y:S01]  /*4caa0*/  @P2 STG.E.U16 [R10.64], R24 ;  /* 0x000000180a002986 */ /* 0x0101e2000c10150a */
[----:B------:R-:W-:-:S02]  /*4cab0*/  ISETP.LT.AND P2, PT, R28, c[0x0][0x178], !P0 ;  /* 0x00005e001c007a0c */ /* 0x000fc40004741270 */
[----:B------:R-:W-:Y:S02]  /*4cac0*/  ISETP.LT.AND P0, PT, R2, c[0x0][0x178], !P0 ;  /* 0x00005e0002007a0c */ /* 0x000fe40004701270 */
[----:B------:R-:W-:Y:S01]  /*4cad0*/  PRMT R20, R24, 0x7632, R20 ;  /* 0x0000763218147816 */ /* 0x000fe20000000014 */
[----:B0-----:R-:W-:Y:S01]  /*4cae0*/  IMAD.WIDE R10, R19, 0x2, R14 ;  /* 0x00000002130a7825 */ /* 0x001fe200078e020e */
[----:B------:R-:W4:Y:S04]  /*4caf0*/  LDL.LU R24, [R1+0x1dc] ;  /* 0x0001dc0001187983 */ /* 0x000f280000300800 */
[----:B--2---:R0:W-:Y:S01]  /*4cb00*/  @P1 STG.E.U16 [R8.64], R29 ;  /* 0x0000001d08001986 */ /* 0x0041e2000c10150a */
[----:B------:R-:W-:Y:S02]  /*4cb10*/  ISETP.GE.AND P1, PT, R21, c[0x0][0x17c], PT ;  /* 0x00005f0015007a0c */ /* 0x000fe40003f26270 */
[----:B------:R-:W-:Y:S01]  /*4cb20*/  PRMT R21, R29, 0x7632, R21 ;  /* 0x000076321d157816 */ /* 0x000fe20000000015 */
[----:B0-----:R-:W-:Y:S01]  /*4cb30*/  IMAD.WIDE R8, R19, 0x2, R4 ;  /* 0x0000000213087825 */ /* 0x001fe200078e0204 */
[----:B------:R-:W2:Y:S04]  /*4cb40*/  LDL.LU R29, [R1+0x8c] ;  /* 0x00008c00011d7983 */ /* 0x000ea80000300800 */
[----:B------:R0:W-:Y:S01]  /*4cb50*/  @P2 STG.E.U16 [R8.64], R0 ;  /* 0x0000000008002986 */ /* 0x0001e2000c10150a */
[----:B------:R-:W-:-:S03]  /*4cb60*/  ISETP.LT.AND P2, PT, R28, c[0x0][0x178], !P4 ;  /* 0x00005e001c007a0c */ /* 0x000fc60006741270 */
[----:B------:R1:W-:Y:S01]  /*4cb70*/  @P5 STG.E.U16 [R10.64], R18 ;  /* 0x000000120a005986 */ /* 0x0003e2000c10150a */
[----:B------:R-:W-:-:S03]  /*4cb80*/  ISETP.LT.AND P5, PT, R26, c[0x0][0x178], !P4 ;  /* 0x00005e001a007a0c */ /* 0x000fc600067a1270 */
[----:B------:R1:W-:Y:S01]  /*4cb90*/  @P6 STG.E.U16 [R16.64], R20 ;  /* 0x0000001410006986 */ /* 0x0003e2000c10150a */
[----:B------:R-:W-:Y:S01]  /*4cba0*/  ISETP.LT.AND P6, PT, R25, c[0x0][0x178], !P4 ;  /* 0x00005e0019007a0c */ /* 0x000fe200067c1270 */
[C---:B0-----:R-:W-:Y:S01]  /*4cbb0*/  IMAD.WIDE R8, R19.reuse, 0x2, R6 ;  /* 0x0000000213087825 */ /* 0x041fe200078e0206 */
[----:B------:R-:W-:Y:S02]  /*4cbc0*/  IADD3 R0, R19, c[0x0][0x198], RZ ;  /* 0x0000660013007a10 */ /* 0x000fe40007ffe0ff */
[----:B-1----:R-:W-:Y:S02]  /*4cbd0*/  IADD3 R10, R3, 0x35, RZ ;  /* 0x00000035030a7810 */ /* 0x002fe40007ffe0ff */
[----:B------:R0:W-:Y:S01]  /*4cbe0*/  @P0 STG.E.U16 [R8.64], R21 ;  /* 0x0000001508000986 */ /* 0x0001e2000c10150a */
[----:B------:R-:W-:Y:S01]  /*4cbf0*/  IMAD.WIDE R16, R0, 0x2, R4 ;  /* 0x0000000200107825 */ /* 0x000fe200078e0204 */
[----:B------:R-:W-:-:S03]  /*4cc00*/  ISETP.GE.AND P0, PT, R10, c[0x0][0x17c], PT ;  /* 0x00005f000a007a0c */ /* 0x000fc60003f06270 */
[C---:B------:R-:W-:Y:S01]  /*4cc10*/  IMAD.WIDE R10, R0.reuse, 0x2, R14 ;  /* 0x00000002000a7825 */ /* 0x040fe200078e020e */
[----:B------:R1:W-:Y:S03]  /*4cc20*/  @P2 STG.E.U16 [R16.64], R23 ;  /* 0x0000001710002986 */ /* 0x0003e6000c10150a */
[----:B0-----:R-:W-:Y:S01]  /*4cc30*/  IMAD.WIDE R8, R0, 0x2, R12 ;  /* 0x0000000200087825 */ /* 0x001fe200078e020c */
[----:B---3--:R0:W-:Y:S04]  /*4cc40*/  @P5 STG.E.U16 [R10.64], R27 ;  /* 0x0000001b0a005986 */ /* 0x0081e8000c10150a */
[----:B------:R3:W-:Y:S04]  /*4cc50*/  @P6 STG.E.U16 [R8.64], R22 ;  /* 0x0000001608006986 */ /* 0x0007e8000c10150a */
[----:B-1----:R-:W2:Y:S04]  /*4cc60*/  LDL.LU R23, [R1+0x18f4] ;  /* 0x0018f40001177983 */ /* 0x002ea80000300800 */
[----:B0-----:R-:W2:Y:S04]  /*4cc70*/  LDL.LU R10, [R1+0x1c] ;  /* 0x00001c00010a7983 */ /* 0x001ea80000300800 */
[----:B------:R-:W4:Y:S04]  /*4cc80*/  LDL.LU R11, [R1+0x1cc] ;  /* 0x0001cc00010b7983 */ /* 0x000f280000300800 */
[----:B---3--:R-:W3:Y:S04]  /*4cc90*/  LDL.LU R22, [R1+0x18f0] ;  /* 0x0018f00001167983 */ /* 0x008ee80000300800 */
[----:B------:R-:W3:Y:S01]  /*4cca0*/  LDL.LU R9, [R1+0x5c] ;  /* 0x00005c0001097983 */ /* 0x000ee20000300800 */
[----:B------:R-:W-:Y:S01]  /*4ccb0*/  ISETP.LT.AND P4, PT, R2, c[0x0][0x178], !P4 ;  /* 0x00005e0002007a0c */ /* 0x000fe20006781270 */
[----:B------:R-:W-:Y:S01]  /*4ccc0*/  IMAD.WIDE R16, R0, 0x2, R6 ;  /* 0x0000000200107825 */ /* 0x000fe200078e0206 */
[----:B------:R-:W-:-:S02]  /*4ccd0*/  ISETP.LT.AND P5, PT, R28, c[0x0][0x178], !P3 ;  /* 0x00005e001c007a0c */ /* 0x000fc40005fa1270 */
[----:B------:R-:W-:Y:S02]  /*4cce0*/  ISETP.LT.AND P6, PT, R26, c[0x0][0x178], !P3 ;  /* 0x00005e001a007a0c */ /* 0x000fe40005fc1270 */
[----:B------:R-:W-:Y:S02]  /*4ccf0*/  IADD3 R0, R0, c[0x0][0x198], RZ ;  /* 0x0000660000007a10 */ /* 0x000fe40007ffe0ff */
[----:B------:R-:W-:Y:S02]  /*4cd00*/  IADD3 R18, R3, 0x36, RZ ;  /* 0x0000003603127810 */ /* 0x000fe40007ffe0ff */
[----:B------:R-:W-:Y:S02]  /*4cd10*/  PRMT R21, R27, 0x7632, R21 ;  /* 0x000076321b157816 */ /* 0x000fe40000000015 */
[----:B------:R-:W-:Y:S01]  /*4cd20*/  ISETP.GE.AND P2, PT, R18, c[0x0][0x17c], PT ;  /* 0x00005f0012007a0c */ /* 0x000fe20003f46270 */
[----:B------:R-:W3:Y:S04]  /*4cd30*/  LDL.LU R27, [R1+0x7c] ;  /* 0x00007c00011b7983 */ /* 0x000ee80000300800 */
[----:B--2---:R3:W-:Y:S01]  /*4cd40*/  @P4 STG.E.U16 [R16.64], R10 ;  /* 0x0000000a10004986 */ /* 0x0047e2000c10150a */
[----:B------:R-:W-:-:S02]  /*4cd50*/  ISETP.LT.AND P4, PT, R25, c[0x0][0x178], !P3 ;  /* 0x00005e0019007a0c */ /* 0x000fc40005f81270 */
[----:B----4-:R-:W-:Y:S01]  /*4cd60*/  PRMT R20, R11, 0x7632, R20 ;  /* 0x000076320b147816 */ /* 0x010fe20000000014 */
[----:B---3--:R-:W-:Y:S02]  /*4cd70*/  IMAD.MOV.U32 R16, RZ, RZ, R9 ;  /* 0x000000ffff107224 */ /* 0x008fe400078e0009 */
[----:B------:R-:W-:Y:S02]  /*4cd80*/  IMAD.MOV.U32 R17, RZ, RZ, R10 ;  /* 0x000000ffff117224 */ /* 0x000fe400078e000a */
[----:B------:R-:W-:Y:S01]  /*4cd90*/  IMAD.WIDE R10, R0, 0x2, R4 ;  /* 0x00000002000a7825 */ /* 0x000fe200078e0204 */
[----:B------:R-:W-:Y:S02]  /*4cda0*/  PRMT R19, R16, 0x7632, R19 ;  /* 0x0000763210137816 */ /* 0x000fe40000000013 */
[----:B------:R-:W-:Y:S01]  /*4cdb0*/  PRMT R18, R17, 0x7632, R18 ;  /* 0x0000763211127816 */ /* 0x000fe20000000012 */
[C---:B------:R-:W-:Y:S01]  /*4cdc0*/  IMAD.WIDE R8, R0.reuse, 0x2, R14 ;  /* 0x0000000200087825 */ /* 0x040fe200078e020e */
[----:B------:R-:W-:Y:S03]  /*4cdd0*/  @P5 STG.E.U16 [R10.64], R20 ;  /* 0x000000140a005986 */ /* 0x000fe6000c10150a */
[----:B------:R-:W-:Y:S01]  /*4cde0*/  IMAD.WIDE R16, R0, 0x2, R12 ;  /* 0x0000000200107825 */ /* 0x000fe200078e020c */
[----:B------:R-:W-:Y:S04]  /*4cdf0*/  @P6 STG.E.U16 [R8.64], R21 ;  /* 0x0000001508006986 */ /* 0x000fe8000c10150a */
[----:B------:R0:W-:Y:S04]  /*4ce00*/  @P4 STG.E.U16 [R16.64], R19 ;  /* 0x0000001310004986 */ /* 0x0001e8000c10150a */
[----:B0-----:R-:W2:Y:S01]  /*4ce10*/  LDL.LU R19, [R1+0x3c] ;  /* 0x00003c0001137983 */ /* 0x001ea20000300800 */
[----:B------:R-:W-:-:S02]  /*4ce20*/  ISETP.LT.AND P3, PT, R2, c[0x0][0x178], !P3 ;  /* 0x00005e0002007a0c */ /* 0x000fc40005f61270 */
[----:B------:R-:W-:Y:S01]  /*4ce30*/  ISETP.LT.AND P6, PT, R28, c[0x0][0x178], !P1 ;  /* 0x00005e001c007a0c */ /* 0x000fe20004fc1270 */
[C---:B------:R-:W-:Y:S01]  /*4ce40*/  IMAD.WIDE R8, R0.reuse, 0x2, R6 ;  /* 0x0000000200087825 */ /* 0x040fe200078e0206 */
[----:B------:R-:W-:Y:S02]  /*4ce50*/  IADD3 R17, R0, c[0x0][0x198], RZ ;  /* 0x0000660000117a10 */ /* 0x000fe40007ffe0ff */
[----:B------:R-:W-:Y:S02]  /*4ce60*/  ISETP.LT.AND P4, PT, R26, c[0x0][0x178], !P1 ;  /* 0x00005e001a007a0c */ /* 0x000fe40004f81270 */
[----:B------:R-:W-:-:S05]  /*4ce70*/  ISETP.LT.AND P5, PT, R25, c[0x0][0x178], !P1 ;  /* 0x00005e0019007a0c */ /* 0x000fca0004fa1270 */
[----:B------:R0:W-:Y:S01]  /*4ce80*/  @P3 STG.E.U16 [R8.64], R18 ;  /* 0x0000001208003986 */ /* 0x0001e2000c10150a */
[----:B------:R-:W-:Y:S01]  /*4ce90*/  ISETP.LT.AND P1, PT, R2, c[0x0][0x178], !P1 ;  /* 0x00005e0002007a0c */ /* 0x000fe20004f21270 */
[----:B------:R-:W-:Y:S01]  /*4cea0*/  IMAD.WIDE R10, R17, 0x2, R14 ;  /* 0x00000002110a7825 */ /* 0x000fe200078e020e */
[----:B------:R-:W-:-:S03]  /*4ceb0*/  IADD3 R0, R3, 0x37, RZ ;  /* 0x0000003703007810 */ /* 0x000fc60007ffe0ff */
[C---:B0-----:R-:W-:Y:S01]  /*4cec0*/  IMAD.WIDE R8, R17.reuse, 0x2, R4 ;  /* 0x0000000211087825 */ /* 0x041fe200078e0204 */
[----:B------:R-:W-:-:S04]  /*4ced0*/  IADD3 R18, R17, c[0x0][0x198], RZ ;  /* 0x0000660011127a10 */ /* 0x000fc80007ffe0ff */
[----:B------:R0:W-:Y:S01]  /*4cee0*/  @P6 STG.E.U16 [R8.64], R24 ;  /* 0x0000001808006986 */ /* 0x0001e2000c10150a */
[----:B------:R-:W-:-:S03]  /*4cef0*/  ISETP.LT.AND P6, PT, R28, c[0x0][0x178], !P0 ;  /* 0x00005e001c007a0c */ /* 0x000fc600047c1270 */
[----:B------:R1:W-:Y:S01]  /*4cf00*/  @P4 STG.E.U16 [R10.64], R29 ;  /* 0x0000001d0a004986 */ /* 0x0003e2000c10150a */
[----:B------:R-:W-:Y:S01]  /*4cf10*/  ISETP.LT.AND P4, PT, R26, c[0x0][0x178], !P0 ;  /* 0x00005e001a007a0c */ /* 0x000fe20004781270 */
[----:B0-----:R-:W-:Y:S01]  /*4cf20*/  IMAD.WIDE R8, R17, 0x2, R12 ;  /* 0x0000000211087825 */ /* 0x001fe200078e020c */
[----:B------:R-:W-:-:S03]  /*4cf30*/  ISETP.GE.AND P3, PT, R0, c[0x0][0x17c], PT ;  /* 0x00005f0000007a0c */ /* 0x000fc60003f66270 */
[----:B-1----:R-:W-:Y:S01]  /*4cf40*/  IMAD.WIDE R10, R17, 0x2, R6 ;  /* 0x00000002110a7825 */ /* 0x002fe200078e0206 */
[----:B------:R0:W-:Y:S01]  /*4cf50*/  @P5 STG.E.U16 [R8.64], R27 ;  /* 0x0000001b08005986 */ /* 0x0001e2000c10150a */
[----:B------:R-:W-:Y:S02]  /*4cf60*/  ISETP.LT.AND P5, PT, R25, c[0x0][0x178], !P0 ;  /* 0x00005e0019007a0c */ /* 0x000fe400047a1270 */
[----:B------:R-:W-:Y:S02]  /*4cf70*/  PRMT R0, R24, 0x7632, R0 ;  /* 0x0000763218007816 */ /* 0x000fe40000000000 */
[----:B------:R-:W-:Y:S01]  /*4cf80*/  IADD3 R17, R3, 0x38, RZ ;  /* 0x0000003803117810 */ /* 0x000fe20007ffe0ff */
[----:B------:R-:W3:Y:S01]  /*4cf90*/  LDL.LU R24, [R1+0x2ac] ;  /* 0x0002ac0001187983 */ /* 0x000ee20000300800 */
[----:B------:R-:W-:Y:S01]  /*4cfa0*/  ISETP.LT.AND P0, PT, R2, c[0x0][0x178], !P0 ;  /* 0x00005e0002007a0c */ /* 0x000fe20004701270 */
[----:B0-----:R-:W-:Y:S01]  /*4cfb0*/  IMAD.WIDE R8, R18, 0x2, R4 ;  /* 0x0000000212087825 */ /* 0x001fe200078e0204 */
[----:B------:R-:W-:-:S02]  /*4cfc0*/  PRMT R16, R29, 0x7632, R16 ;  /* 0x000076321d107816 */ /* 0x000fc40000000010 */
[----:B------:R-:W4:Y:S04]  /*4cfd0*/  LDL.LU R29, [R1+0x1ec] ;  /* 0x0001ec00011d7983 */ /* 0x000f280000300800 */
[----:B--2---:R0:W-:Y:S01]  /*4cfe0*/  @P1 STG.E.U16 [R10.64], R19 ;  /* 0x000000130a001986 */ /* 0x0041e2000c10150a */
[----:B------:R-:W-:Y:S02]  /*4cff0*/  ISETP.GE.AND P1, PT, R17, c[0x0][0x17c], PT ;  /* 0x00005f0011007a0c */ /* 0x000fe40003f26270 */
[----:B------:R-:W-:Y:S01]  /*4d000*/  PRMT R17, R27, 0x7632, R17 ;  /* 0x000076321b117816 */ /* 0x000fe20000000011 */
[----:B------:R1:W-:Y:S04]  /*4d010*/  @P6 STG.E.U16 [R8.64], R0 ;  /* 0x0000000008006986 */ /* 0x0003e8000c10150a */
[----:B------:R-:W2:Y:S01]  /*4d020*/  LDL.LU R27, [R1+0x18ec] ;  /* 0x0018ec00011b7983 */ /* 0x000ea20000300800 */
[----:B0-----:R-:W-:-:S04]  /*4d030*/  IMAD.WIDE R10, R18, 0x2, R14 ;  /* 0x00000002120a7825 */ /* 0x001fc800078e020e */
[----:B-1----:R-:W-:Y:S01]  /*4d040*/  IMAD.WIDE R8, R18, 0x2, R12 ;  /* 0x0000000212087825 */ /* 0x002fe200078e020c */
[----:B------:R0:W-:Y:S01]  /*4d050*/  @P4 STG.E.U16 [R10.64], R16 ;  /* 0x000000100a004986 */ /* 0x0001e2000c10150a */
[----:B------:R-:W-:-:S03]  /*4d060*/  PRMT R0, R19, 0x7632, R0 ;  /* 0x0000763213007816 */ /* 0x000fc60000000000 */
[----:B------:R1:W-:Y:S01]  /*4d070*/  @P5 STG.E.U16 [R8.64], R17 ;  /* 0x0000001108005986 */ /* 0x0003e2000c10150a */
[C---:B0-----:R-:W-:Y:S01]  /*4d080*/  IADD3 R16, R18.reuse, c[0x0][0x198], RZ ;  /* 0x0000660012107a10 */ /* 0x041fe20007ffe0ff */
[----:B------:R-:W-:Y:S01]  /*4d090*/  IMAD.WIDE R18, R18, 0x2, R6 ;  /* 0x0000000212127825 */ /* 0x000fe200078e0206 */
[----:B-1----:R-:W-:-:S04]  /*4d0a0*/  IADD3 R17, R3, 0x39, RZ ;  /* 0x0000003903117810 */ /* 0x002fc80007ffe0ff */
[----:B------:R0:W-:Y:S01]  /*4d0b0*/  @P0 STG.E.U16 [R18.64], R0 ;  /* 0x0000000012000986 */ /* 0x0001e2000c10150a */
[----:B------:R-:W-:-:S03]  /*4d0c0*/  ISETP.GE.AND P0, PT, R17, c[0x0][0x17c], PT ;  /* 0x00005f0011007a0c */ /* 0x000fc60003f06270 */
[----:B------:R-:W2:Y:S01]  /*4d0d0*/  LDL.LU R17, [R1+0x9c] ;  /* 0x00009c0001117983 */ /* 0x000ea20000300800 */
[----:B------:R-:W-:Y:S02]  /*4d0e0*/  ISETP.LT.AND P4, PT, R28, c[0x0][0x178], !P2 ;  /* 0x00005e001c007a0c */ /* 0x000fe40005781270 */
[----:B------:R-:W-:Y:S02]  /*4d0f0*/  ISETP.LT.AND P6, PT, R26, c[0x0][0x178], !P2 ;  /* 0x00005e001a007a0c */ /* 0x000fe400057c1270 */
[----:B------:R-:W-:Y:S01]  /*4d100*/  ISETP.LT.AND P5, PT, R25, c[0x0][0x178], !P2 ;  /* 0x00005e0019007a0c */ /* 0x000fe200057a1270 */
[----:B------:R-:W-:Y:S01]  /*4d110*/  IMAD.WIDE R8, R16, 0x2, R4 ;  /* 0x0000000210087825 */ /* 0x000fe200078e0204 */
[----:B------:R-:W-:-:S03]  /*4d120*/  ISETP.LT.AND P2, PT, R2, c[0x0][0x178], !P2 ;  /* 0x00005e0002007a0c */ /* 0x000fc60005741270 */
[----:B------:R-:W-:-:S04]  /*4d130*/  IMAD.WIDE R10, R16, 0x2, R14 ;  /* 0x00000002100a7825 */ /* 0x000fc800078e020e */
[----:B---3--:R1:W-:Y:S01]  /*4d140*/  @P4 STG.E.U16 [R8.64], R24 ;  /* 0x0000001808004986 */ /* 0x0083e2000c10150a */
[----:B------:R-:W-:Y:S02]  /*4d150*/  ISETP.LT.AND P4, PT, R28, c[0x0][0x178], !P3 ;  /* 0x00005e001c007a0c */ /* 0x000fe40005f81270 */
[C---:B0-----:R-:W-:Y:S01]  /*4d160*/  IADD3 R19, R16.reuse, c[0x0][0x198], RZ ;  /* 0x0000660010137a10 */ /* 0x041fe20007ffe0ff */
[----:B-1----:R-:W-:Y:S01]  /*4d170*/  IMAD.WIDE R8, R16, 0x2, R12 ;  /* 0x0000000210087825 */ /* 0x002fe200078e020c */
[----:B----4-:R0:W-:Y:S01]  /*4d180*/  @P6 STG.E.U16 [R10.64], R29 ;  /* 0x0000001d0a006986 */ /* 0x0101e2000c10150a */
[----:B------:R-:W-:Y:S02]  /*4d190*/  ISETP.LT.AND P6, PT, R26, c[0x0][0x178], !P3 ;  /* 0x00005e001a007a0c */ /* 0x000fe40005fc1270 */
[----:B------:R-:W-:Y:S02]  /*4d1a0*/  PRMT R0, R24, 0x7632, R0 ;  /* 0x0000763218007816 */ /* 0x000fe40000000000 */
[----:B------:R-:W-:Y:S01]  /*4d1b0*/  PRMT R21, R29, 0x7632, R21 ;  /* 0x000076321d157816 */ /* 0x000fe20000000015 */
[----:B------:R-:W3:Y:S01]  /*4d1c0*/  LDL.LU R24, [R1+0x2bc] ;  /* 0x0002bc0001187983 */ /* 0x000ee20000300800 */
[----:B0-----:R-:W-:-:S03]  /*4d1d0*/  IMAD.WIDE R10, R19, 0x2, R4 ;  /* 0x00000002130a7825 */ /* 0x001fc600078e0204 */
[----:B------:R-:W4:Y:S01]  /*4d1e0*/  LDL.LU R29, [R1+0xcc] ;  /* 0x0000cc00011d7983 */ /* 0x000f220000300800 */
[----:B--2---:R-:W-:-:S03]  /*4d1f0*/  PRMT R20, R27, 0x7632, R20 ;  /* 0x000076321b147816 */ /* 0x004fc60000000014 */
[----:B------:R0:W-:Y:S01]  /*4d200*/  @P5 STG.E.U16 [R8.64], R17 ;  /* 0x0000001108005986 */ /* 0x0001e2000c10150a */
[----:B------:R-:W-:Y:S02]  /*4d210*/  ISETP.LT.AND P5, PT, R25, c[0x0][0x178], !P3 ;  /* 0x00005e0019007a0c */ /* 0x000fe40005fa1270 */
[----:B------:R-:W-:Y:S01]  /*4d220*/  PRMT R18, R17, 0x7632, R18 ;  /* 0x0000763211127816 */ /* 0x000fe20000000012 */
[----:B0-----:R-:W-:-:S04]  /*4d230*/  IMAD.WIDE R8, R16, 0x2, R6 ;  /* 0x0000000210087825 */ /* 0x001fc800078e0206 */
[----:B------:R-:W-:Y:S01]  /*4d240*/  IMAD.WIDE R16, R19, 0x2, R14 ;  /* 0x0000000213107825 */ /* 0x000fe200078e020e */
[----:B------:R0:W-:Y:S01]  /*4d250*/  @P2 STG.E.U16 [R8.64], R27 ;  /* 0x0000001b08002986 */ /* 0x0001e2000c10150a */
[----:B------:R-:W-:-:S03]  /*4d260*/  ISETP.LT.AND P3, PT, R2, c[0x0][0x178], !P3 ;  /* 0x00005e0002007a0c */ /* 0x000fc60005f61270 */
[----:B------:R-:W-:Y:S04]  /*4d270*/  @P4 STG.E.U16 [R10.64], R0 ;  /* 0x000000000a004986 */ /* 0x000fe8000c10150a */
[----:B------:R-:W2:Y:S01]  /*4d280*/  LDL.LU R2, [R1+0xbc] ;  /* 0x0000bc0001027983 */ /* 0x000ea20000300800 */
[----:B0-----:R-:W-:-:S03]  /*4d290*/  IMAD.WIDE R8, R19, 0x2, R12 ;  /* 0x0000000213087825 */ /* 0x001fc600078e020c */
[----:B------:R-:W-:Y:S04]  /*4d2a0*/  @P6 STG.E.U16 [R16.64], R21 ;  /* 0x0000001510006986 */ /* 0x000fe8000c10150a */
[----:B------:R-:W2:Y:S04]  /*4d2b0*/  LDL R27, [R1+0x10e0] ;  /* 0x0010e000011b7983 */ /* 0x000ea80000100800 */
[----:B------:R0:W-:Y:S04]  /*4d2c0*/  @P5 STG.E.U16 [R8.64], R18 ;  /* 0x0000001208005986 */ /* 0x0001e8000c10150a */
[----:B0-----:R-:W2:Y:S01]  /*4d2d0*/  LDL.LU R18, [R1+0x2cc] ;  /* 0x0002cc0001127983 */ /* 0x001ea20000300800 */
[----:B------:R-:W-:Y:S01]  /*4d2e0*/  ISETP.LT.AND P4, PT, R28, c[0x0][0x178], !P1 ;  /* 0x00005e001c007a0c */ /* 0x000fe20004f81270 */
[----:B------:R-:W-:Y:S01]  /*4d2f0*/  IMAD.WIDE R10, R19, 0x2, R6 ;  /* 0x00000002130a7825 */ /* 0x000fe200078e0206 */
[----:B------:R-:W-:-:S02]  /*4d300*/  ISETP.LT.AND P2, PT, R26, c[0x0][0x178], !P1 ;  /* 0x00005e001a007a0c */ /* 0x000fc40004f41270 */
[----:B------:R-:W-:Y:S02]  /*4d310*/  ISETP.LT.AND P6, PT, R25, c[0x0][0x178], !P1 ;  /* 0x00005e0019007a0c */ /* 0x000fe40004fc1270 */
[----:B------:R-:W-:Y:S01]  /*4d320*/  IADD3 R19, R19, c[0x0][0x198], RZ ;  /* 0x0000660013137a10 */ /* 0x000fe20007ffe0ff */
[----:B------:R0:W-:Y:S04]  /*4d330*/  @P3 STG.E.U16 [R10.64], R20 ;  /* 0x000000140a003986 */ /* 0x0001e8000c10150a */
[----:B------:R-:W-:Y:S01]  /*4d340*/  IMAD.WIDE R8, R19, 0x2, R4 ;  /* 0x0000000213087825 */ /* 0x000fe200078e0204 */
[----:B------:R-:W-:-:S03]  /*4d350*/  IADD3 R0, R3, 0x3a, RZ ;  /* 0x0000003a03007810 */ /* 0x000fc60007ffe0ff */
[----:B------:R-:W-:-:S04]  /*4d360*/  IMAD.WIDE R16, R19, 0x2, R12 ;  /* 0x0000000213107825 */ /* 0x000fc800078e020c */
[----:B0-----:R-:W-:Y:S01]  /*4d370*/  IMAD.WIDE R10, R19, 0x2, R14 ;  /* 0x00000002130a7825 */ /* 0x001fe200078e020e */
[----:B------:R-:W-:Y:S02]  /*4d380*/  ISETP.GE.AND P5, PT, R0, c[0x0][0x17c], PT ;  /* 0x00005f0000007a0c */ /* 0x000fe40003fa6270 */
[----:B------:R-:W-:Y:S02]  /*4d390*/  IADD3 R0, R3, 0x3b, RZ ;  /* 0x0000003b03007810 */ /* 0x000fe40007ffe0ff */
[----:B------:R-:W-:Y:S02]  /*4d3a0*/  IADD3 R20, R19, c[0x0][0x198], RZ ;  /* 0x0000660013147a10 */ /* 0x000fe40007ffe0ff */
[----:B------:R-:W-:Y:S02]  /*4d3b0*/  ISETP.GE.AND P3, PT, R0, c[0x0][0x17c], PT ;  /* 0x00005f0000007a0c */ /* 0x000fe40003f66270 */
[----:B---3--:R-:W-:Y:S02]  /*4d3c0*/  PRMT R22, R24, 0x7632, R22 ;  /* 0x0000763218167816 */ /* 0x008fe40000000016 */
[----:B----4-:R-:W-:-:S02]  /*4d3d0*/  PRMT R21, R29, 0x7632, R21 ;  /* 0x000076321d157816 */ /* 0x010fc40000000015 */
[----:B--2---:R-:W-:Y:S02]  /*4d3e0*/  ISETP.LT.AND P1, PT, R27, c[0x0][0x178], !P1 ;  /* 0x00005e001b007a0c */ /* 0x004fe40004f21270 */
[----:B------:R-:W-:Y:S01]  /*4d3f0*/  PRMT R23, R2, 0x7632, R23 ;  /* 0x0000763202177816 */ /* 0x000fe20000000017 */
[----:B------:R0:W-:Y:S01]  /*4d400*/  @P4 STG.E.U16 [R8.64], R18 ;  /* 0x0000001208004986 */ /* 0x0001e2000c10150a */
[----:B------:R-:W-:-:S03]  /*4d410*/  ISETP.LT.AND P4, PT, R26, c[0x0][0x178], !P0 ;  /* 0x00005e001a007a0c */ /* 0x000fc60004781270 */
[----:B------:R1:W-:Y:S01]  /*4d420*/  @P2 STG.E.U16 [R10.64], R24 ;  /* 0x000000180a002986 */ /* 0x0003e2000c10150a */
[----:B------:R-:W-:-:S03]  /*4d430*/  ISETP.LT.AND P2, PT, R28, c[0x0][0x178], !P0 ;  /* 0x00005e001c007a0c */ /* 0x000fc60004741270 */
[----:B------:R2:W-:Y:S01]  /*4d440*/  @P6 STG.E.U16 [R16.64], R29 ;  /* 0x0000001d10006986 */ /* 0x0005e2000c10150a */
[----:B------:R-:W-:Y:S02]  /*4d450*/  ISETP.LT.AND P6, PT, R25, c[0x0][0x178], !P0 ;  /* 0x00005e0019007a0c */ /* 0x000fe400047c1270 */
[----:B------:R-:W-:Y:S01]  /*4d460*/  PRMT R0, R18, 0x7632, R0 ;  /* 0x0000763212007816 */ /* 0x000fe20000000000 */
[----:B0-----:R-:W-:-:S04]  /*4d470*/  IMAD.WIDE R8, R19, 0x2, R6 ;  /* 0x0000000213087825 */ /* 0x001fc800078e0206 */
[C---:B-1----:R-:W-:Y:S01]  /*4d480*/  IMAD.WIDE R10, R20.reuse, 0x2, R4 ;  /* 0x00000002140a7825 */ /* 0x042fe200078e0204 */
[----:B------:R-:W3:Y:S03]  /*4d490*/  LDL.LU R24, [R1+0xfc] ;  /* 0x0000fc0001187983 */ /* 0x000ee60000300800 */
[C---:B--2---:R-:W-:Y:S01]  /*4d4a0*/  IMAD.WIDE R16, R20.reuse, 0x2, R14 ;  /* 0x0000000214107825 */ /* 0x044fe200078e020e */
[----:B------:R0:W-:Y:S03]  /*4d4b0*/  @P1 STG.E.U16 [R8.64], R2 ;  /* 0x0000000208001986 */ /* 0x0001e6000c10150a */
[----:B------:R-:W-:Y:S01]  /*4d4c0*/  IMAD.WIDE R18, R20, 0x2, R12 ;  /* 0x0000000214127825 */ /* 0x000fe200078e020c */
[----:B------:R-:W-:Y:S04]  /*4d4d0*/  @P2 STG.E.U16 [R10.64], R0 ;  /* 0x000000000a002986 */ /* 0x000fe8000c10150a */
[----:B------:R1:W-:Y:S04]  /*4d4e0*/  @P4 STG.E.U16 [R16.64], R22 ;  /* 0x0000001610004986 */ /* 0x0003e8000c10150a */
[----:B0-----:R-:W2:Y:S04]  /*4d4f0*/  LDL.LU R2, [R1+0xdc] ;  /* 0x0000dc0001027983 */ /* 0x001ea80000300800 */
[----:B------:R-:W4:Y:S04]  /*4d500*/  LDL.LU R29, [R1+0x3bc] ;  /* 0x0003bc00011d7983 */ /* 0x000f280000300800 */
[----:B-1----:R-:W2:Y:S04]  /*4d510*/  LDL.LU R22, [R1+0x2dc] ;  /* 0x0002dc0001167983 */ /* 0x002ea80000300800 */
[----:B------:R0:W-:Y:S04]  /*4d520*/  @P6 STG.E.U16 [R18.64], R21 ;  /* 0x0000001512006986 */ /* 0x0001e8000c10150a */
[----:B0-----:R-:W2:Y:S01]  /*4d530*/  LDL.LU R21, [R1+0x39c] ;  /* 0x00039c0001157983 */ /* 0x001ea20000300800 */
[----:B------:R-:W-:-:S02]  /*4d540*/  ISETP.LT.AND P0, PT, R27, c[0x0][0x178], !P0 ;  /* 0x00005e001b007a0c */ /* 0x000fc40004701270 */
[----:B------:R-:W-:Y:S01]  /*4d550*/  ISETP.LT.AND P1, PT, R28, c[0x0][0x178], !P5 ;  /* 0x00005e001c007a0c */ /* 0x000fe20006f21270 */
[----:B------:R-:W-:Y:S01]  /*4d560*/  IMAD.WIDE R8, R20, 0x2, R6 ;  /* 0x0000000214087825 */ /* 0x000fe200078e0206 */
[----:B------:R-:W-:Y:S02]  /*4d570*/  ISETP.LT.AND P4, PT, R26, c[0x0][0x178], !P5 ;  /* 0x00005e001a007a0c */ /* 0x000fe40006f81270 */
[----:B------:R-:W-:Y:S02]  /*4d580*/  IADD3 R0, R20, c[0x0][0x198], RZ ;  /* 0x0000660014007a10 */ /* 0x000fe40007ffe0ff */
[----:B------:R-:W-:Y:S02]  /*4d590*/  ISETP.LT.AND P2, PT, R25, c[0x0][0x178], !P5 ;  /* 0x00005e0019007a0c */ /* 0x000fe40006f41270 */
[----:B------:R-:W-:-:S03]  /*4d5a0*/  IADD3 R10, R3, 0x3c, RZ ;  /* 0x0000003c030a7810 */ /* 0x000fc60007ffe0ff */
[----:B------:R0:W-:Y:S01]  /*4d5b0*/  @P0 STG.E.U16 [R8.64], R23 ;  /* 0x0000001708000986 */ /* 0x0001e2000c10150a */
[----:B------:R-:W-:Y:S01]  /*4d5c0*/  ISETP.GE.AND P6, PT, R10, c[0x0][0x17c], PT ;  /* 0x00005f000a007a0c */ /* 0x000fe20003fc6270 */
[C---:B------:R-:W-:Y:S01]  /*4d5d0*/  IMAD.WIDE R10, R0.reuse, 0x2, R14 ;  /* 0x00000002000a7825 */ /* 0x040fe200078e020e */
[----:B------:R-:W-:Y:S02]  /*4d5e0*/  IADD3 R19, R3, 0x3e, RZ ;  /* 0x0000003e03137810 */ /* 0x000fe40007ffe0ff */
[----:B------:R-:W-:Y:S01]  /*4d5f0*/  ISETP.LT.AND P5, PT, R27, c[0x0][0x178], !P5 ;  /* 0x00005e001b007a0c */ /* 0x000fe20006fa1270 */
[----:B------:R-:W-:-:S04]  /*4d600*/  IMAD.WIDE R16, R0, 0x2, R12 ;  /* 0x0000000200107825 */ /* 0x000fc800078e020c */
[----:B0-----:R-:W-:Y:S01]  /*4d610*/  IMAD.WIDE R8, R0, 0x2, R4 ;  /* 0x0000000200087825 */ /* 0x001fe200078e0204 */
[----:B------:R-:W4:Y:S01]  /*4d620*/  LDL.LU R23, [R1+0x3ac] ;  /* 0x0003ac0001177983 */ /* 0x000f220000300800 */
[----:B------:R-:W-:-:S04]  /*4d630*/  IADD3 R18, R3, 0x3d, RZ ;  /* 0x0000003d03127810 */ /* 0x000fc80007ffe0ff */
[----:B------:R-:W-:Y:S02]  /*4d640*/  ISETP.GE.AND P0, PT, R18, c[0x0][0x17c], PT ;  /* 0x00005f0012007a0c */ /* 0x000fe40003f06270 */
[----:B---3--:R-:W-:Y:S01]  /*4d650*/  PRMT R18, R24, 0x7632, R18 ;  /* 0x0000763218127816 */ /* 0x008fe20000000012 */
[----:B--2---:R0:W-:Y:S01]  /*4d660*/  @P1 STG.E.U16 [R8.64], R21 ;  /* 0x0000001508001986 */ /* 0x0041e2000c10150a */
[----:B------:R-:W-:Y:S02]  /*4d670*/  ISETP.GE.AND P1, PT, R19, c[0x0][0x17c], PT ;  /* 0x00005f0013007a0c */ /* 0x000fe40003f26270 */
[----:B------:R-:W-:Y:S01]  /*4d680*/  PRMT R19, R21, 0x7632, R19 ;  /* 0x0000763215137816 */ /* 0x000fe20000000013 */
[----:B------:R-:W-:Y:S04]  /*4d690*/  @P4 STG.E.U16 [R10.64], R22 ;  /* 0x000000160a004986 */ /* 0x000fe8000c10150a */
[----:B------:R1:W-:Y:S01]  /*4d6a0*/  @P2 STG.E.U16 [R16.64], R24 ;  /* 0x0000001810002986 */ /* 0x0003e2000c10150a */
[----:B------:R-:W-:-:S03]  /*4d6b0*/  ISETP.LT.AND P2, PT, R28, c[0x0][0x178], !P3 ;  /* 0x00005e001c007a0c */ /* 0x000fc60005f41270 */
[----:B0-----:R-:W2:Y:S01]  /*4d6c0*/  LDL.LU R21, [R1+0x10c] ;  /* 0x00010c0001157983 */ /* 0x001ea20000300800 */
[----:B------:R-:W-:Y:S01]  /*4d6d0*/  IMAD.WIDE R8, R0, 0x2, R6 ;  /* 0x0000000200087825 */ /* 0x000fe200078e0206 */
[----:B------:R-:W-:Y:S02]  /*4d6e0*/  ISETP.LT.AND P4, PT, R26, c[0x0][0x178], !P3 ;  /* 0x00005e001a007a0c */ /* 0x000fe40005f81270 */
[----:B-1----:R-:W-:Y:S02]  /*4d6f0*/  IADD3 R16, R0, c[0x0][0x198], RZ ;  /* 0x0000660000107a10 */ /* 0x002fe40007ffe0ff */
[----:B------:R-:W-:Y:S02]  /*4d700*/  PRMT R0, R22, 0x7632, R0 ;  /* 0x0000763216007816 */ /* 0x000fe40000000000 */
[----:B------:R-:W3:Y:S04]  /*4d710*/  LDL.LU R22, [R1+0xac] ;  /* 0x0000ac0001167983 */ /* 0x000ee80000300800 */
[----:B------:R0:W-:Y:S01]  /*4d720*/  @P5 STG.E.U16 [R8.64], R2 ;  /* 0x0000000208005986 */ /* 0x0001e2000c10150a */
[----:B------:R-:W-:-:S02]  /*4d730*/  ISETP.LT.AND P5, PT, R25, c[0x0][0x178], !P3 ;  /* 0x00005e0019007a0c */ /* 0x000fc40005fa1270 */
[----:B------:R-:W-:Y:S01]  /*4d740*/  ISETP.LT.AND P3, PT, R27, c[0x0][0x178], !P3 ;  /* 0x00005e001b007a0c */ /* 0x000fe20005f61270 */
[----:B------:R-:W-:-:S04]  /*4d750*/  IMAD.WIDE R10, R16, 0x2, R14 ;  /* 0x00000002100a7825 */ /* 0x000fc800078e020e */
[----:B0-----:R-:W-:Y:S01]  /*4d760*/  IMAD.WIDE R8, R16, 0x2, R4 ;  /* 0x0000000210087825 */ /* 0x001fe200078e0204 */
[----:B------:R-:W-:Y:S02]  /*4d770*/  PRMT R17, R2, 0x7632, R17 ;  /* 0x0000763202117816 */ /* 0x000fe40000000011 */
[----:B------:R-:W3:Y:S04]  /*4d780*/  LDL.LU R2, [R1+0x3dc] ;  /* 0x0003dc0001027983 */ /* 0x000ee80000300800 */
[----:B------:R0:W-:Y:S01]  /*4d790*/  @P2 STG.E.U16 [R8.64], R19 ;  /* 0x0000001308002986 */ /* 0x0001e2000c10150a */
[----:B------:R-:W-:-:S03]  /*4d7a0*/  ISETP.LT.AND P2, PT, R28, c[0x0][0x178], !P6 ;  /* 0x00005e001c007a0c */ /* 0x000fc60007741270 */
[----:B------:R1:W-:Y:S04]  /*4d7b0*/  @P4 STG.E.U16 [R10.64], R0 ;  /* 0x000000000a004986 */ /* 0x0003e8000c10150a */
[----:B------:R-:W3:Y:S01]  /*4d7c0*/  LDL.LU R24, [R1+0x3cc] ;  /* 0x0003cc0001187983 */ /* 0x000ee20000300800 */
[C---:B0-----:R-:W-:Y:S01]  /*4d7d0*/  IMAD.WIDE R8, R16.reuse, 0x2, R12 ;  /* 0x0000000210087825 */ /* 0x041fe200078e020c */
[----:B-1----:R-:W-:-:S03]  /*4d7e0*/  IADD3 R0, R16, c[0x0][0x198], RZ ;  /* 0x0000660010007a10 */ /* 0x002fc60007ffe0ff */
[----:B------:R-:W-:Y:S01]  /*4d7f0*/  IMAD.WIDE R10, R16, 0x2, R6 ;  /* 0x00000002100a7825 */ /* 0x000fe200078e0206 */
[C---:B------:R-:W-:Y:S01]  /*4d800*/  IADD3 R16, R3.reuse, 0x3f, RZ ;  /* 0x0000003f03107810 */ /* 0x040fe20007ffe0ff */
[----:B------:R0:W-:Y:S04]  /*4d810*/  @P5 STG.E.U16 [R8.64], R18 ;  /* 0x0000001208005986 */ /* 0x0001e8000c10150a */
[----:B------:R-:W-:Y:S01]  /*4d820*/  @P3 STG.E.U16 [R10.64], R17 ;  /* 0x000000110a003986 */ /* 0x000fe2000c10150a */
[----:B------:R-:W-:Y:S02]  /*4d830*/  ISETP.GE.AND P3, PT, R16, c[0x0][0x17c], PT ;  /* 0x00005f0010007a0c */ /* 0x000fe40003f66270 */
[----:B------:R-:W-:Y:S01]  /*4d840*/  IADD3 R16, R3, 0x40, RZ ;  /* 0x0000004003107810 */ /* 0x000fe20007ffe0ff */
[----:B0-----:R-:W-:-:S05]  /*4d850*/  IMAD.WIDE R8, R0, 0x2, R4 ;  /* 0x0000000200087825 */ /* 0x001fca00078e0204 */
[----:B----4-:R0:W-:Y:S01]  /*4d860*/  @P2 STG.E.U16 [R8.64], R29 ;  /* 0x0000001d08002986 */ /* 0x0101e2000c10150a */
[----:B------:R-:W-:Y:S02]  /*4d870*/  ISETP.GE.AND P2, PT, R16, c[0x0][0x17c], PT ;  /* 0x00005f0010007a0c */ /* 0x000fe40003f46270 */
[----:B------:R-:W-:Y:S02]  /*4d880*/  PRMT R16, R29, 0x7632, R16 ;  /* 0x000076321d107816 */ /* 0x000fe40000000010 */
[----:B0-----:R-:W4:Y:S01]  /*4d890*/  LDL.LU R29, [R1+0x11c] ;  /* 0x00011c00011d7983 */ /* 0x001f220000300800 */
[----:B------:R-:W-:Y:S02]  /*4d8a0*/  ISETP.LT.AND P4, PT, R26, c[0x0][0x178], !P6 ;  /* 0x00005e001a007a0c */ /* 0x000fe40007781270 */
[----:B------:R-:W-:Y:S01]  /*4d8b0*/  ISETP.LT.AND P5, PT, R25, c[0x0][0x178], !P6 ;  /* 0x00005e0019007a0c */ /* 0x000fe200077a1270 */
[----:B------:R-:W-:Y:S01]  /*4d8c0*/  IMAD.WIDE R10, R0, 0x2, R14 ;  /* 0x00000002000a7825 */ /* 0x000fe200078e020e */
[----:B------:R-:W-:-:S03]  /*4d8d0*/  ISETP.LT.AND P6, PT, R27, c[0x0][0x178], !P6 ;  /* 0x00005e001b007a0c */ /* 0x000fc600077c1270 */
[----:B------:R-:W-:-:S06]  /*4d8e0*/  IMAD.WIDE R8, R0, 0x2, R12 ;  /* 0x0000000200087825 */ /* 0x000fcc00078e020c */
[----:B------:R0:W-:Y:S01]  /*4d8f0*/  @P4 STG.E.U16 [R10.64], R23 ;  /* 0x000000170a004986 */ /* 0x0001e2000c10150a */
[----:B------:R-:W-:Y:S01]  /*4d900*/  ISETP.LT.AND P4, PT, R28, c[0x0][0x178], !P0 ;  /* 0x00005e001c007a0c */ /* 0x000fe20004781270 */
[C---:B0-----:R-:W-:Y:S01]  /*4d910*/  IMAD.WIDE R10, R0.reuse, 0x2, R6 ;  /* 0x00000002000a7825 */ /* 0x041fe200078e0206 */
[----:B------:R-:W-:Y:S02]  /*4d920*/  IADD3 R0, R0, c[0x0][0x198], RZ ;  /* 0x0000660000007a10 */ /* 0x000fe40007ffe0ff */
[----:B------:R-:W-:Y:S01]  /*4d930*/  PRMT R17, R23, 0x7632, R17 ;  /* 0x0000763217117816 */ /* 0x000fe20000000011 */
[----:B--2---:R0:W-:Y:S01]  /*4d940*/  @P5 STG.E.U16 [R8.64], R21 ;  /* 0x0000001508005986 */ /* 0x0041e2000c10150a */
[----:B------:R-:W-:Y:S02]  /*4d950*/  ISETP.LT.AND P5, PT, R26, c[0x0][0x178], !P0 ;  /* 0x00005e001a007a0c */ /* 0x000fe400047a1270 */
[----:B------:R-:W-:Y:S01]  /*4d960*/  PRMT R18, R21, 0x7632, R18 ;  /* 0x0000763215127816 */ /* 0x000fe20000000012 */
[----:B---3--:R1:W-:Y:S01]  /*4d970*/  @P6 STG.E.U16 [R10.64], R22 ;  /* 0x000000160a006986 */ /* 0x0083e2000c10150a */
[----:B------:R-:W-:Y:S01]  /*4d980*/  ISETP.LT.AND P6, PT, R25, c[0x0][0x178], !P0 ;  /* 0x00005e0019007a0c */ /* 0x000fe200047c1270 */
[----:B0-----:R-:W-:-:S02]  /*4d990*/  IMAD.WIDE R8, R0, 0x2, R4 ;  /* 0x0000000200087825 */ /* 0x001fc400078e0204 */
[----:B------:R-:W2:Y:S01]  /*4d9a0*/  LDL.LU R21, [R1+0xec] ;  /* 0x0000ec0001157983 */ /* 0x000ea20000300800 */
[----:B------:R-:W-:-:S03]  /*4d9b0*/  ISETP.LT.AND P0, PT, R27, c[0x0][0x178], !P0 ;  /* 0x00005e001b007a0c */ /* 0x000fc60004701270 */
[----:B------:R0:W-:Y:S01]  /*4d9c0*/  @P4 STG.E.U16 [R8.64], R16 ;  /* 0x0000001008004986 */ /* 0x0001e2000c10150a */
[----:B------:R-:W-:Y:S01]  /*4d9d0*/  ISETP.LT.AND P4, PT, R28, c[0x0][0x178], !P1 ;  /* 0x00005e001c007a0c */ /* 0x000fe20004f81270 */
[----:B-1----:R-:W-:-:S05]  /*4d9e0*/  IMAD.WIDE R10, R0, 0x2, R14 ;  /* 0x00000002000a7825 */ /* 0x002fca00078e020e */
[----:B------:R1:W-:Y:S01]  /*4d9f0*/  @P5 STG.E.U16 [R10.64], R17 ;  /* 0x000000110a005986 */ /* 0x0003e2000c10150a */
[----:B0-----:R-:W-:Y:S01]  /*4da00*/  IMAD.WIDE R8, R0, 0x2, R12 ;  /* 0x0000000200087825 */ /* 0x001fe200078e020c */
[----:B------:R-:W-:Y:S02]  /*4da10*/  ISETP.LT.AND P5, PT, R26, c[0x0][0x178], !P1 ;  /* 0x00005e001a007a0c */ /* 0x000fe40004fa1270 */
[----:B------:R-:W-:Y:S02]  /*4da20*/  PRMT R16, R22, 0x7632, R16 ;  /* 0x0000763216107816 */ /* 0x000fe40000000010 */
[----:B------:R0:W-:Y:S01]  /*4da30*/  @P6 STG.E.U16 [R8.64], R18 ;  /* 0x0000001208006986 */ /* 0x0001e2000c10150a */
[C---:B-1----:R-:W-:Y:S01]  /*4da40*/  IADD3 R17, R0.reuse, c[0x0][0x198], RZ ;  /* 0x0000660000117a10 */ /* 0x042fe20007ffe0ff */
[----:B------:R-:W-:Y:S01]  /*4da50*/  IMAD.WIDE R10, R0, 0x2, R6 ;  /* 0x00000002000a7825 */ /* 0x000fe200078e0206 */
[----:B------:R-:W-:-:S03]  /*4da60*/  ISETP.LT.AND P6, PT, R25, c[0x0][0x178], !P1 ;  /* 0x00005e0019007a0c */ /* 0x000fc60004fc1270 */
[----:B0-----:R-:W-:Y:S01]  /*4da70*/  IMAD.WIDE R8, R17, 0x2, R4 ;  /* 0x0000000211087825 */ /* 0x001fe200078e0204 */
[----:B------:R0:W-:Y:S01]  /*4da80*/  @P0 STG.E.U16 [R10.64], R16 ;  /* 0x000000100a000986 */ /* 0x0001e2000c10150a */
[----:B------:R-:W-:-:S03]  /*4da90*/  IADD3 R0, R3, 0x41, RZ ;  /* 0x0000004103007810 */ /* 0x000fc60007ffe0ff */
[----:B------:R1:W-:Y:S01]  /*4daa0*/  @P4 STG.E.U16 [R8.64], R2 ;  /* 0x0000000208004986 */ /* 0x0003e2000c10150a */
[----:B------:R-:W-:Y:S02]  /*4dab0*/  ISETP.GE.AND P0, PT, R0, c[0x0][0x17c], PT ;  /* 0x00005f0000007a0c */ /* 0x000fe40003f06270 */
[----:B0-----:R-:W-:Y:S01]  /*4dac0*/  PRMT R16, R2, 0x7632, R16 ;  /* 0x0000763202107816 */ /* 0x001fe20000000010 */
[C---:B------:R-:W-:Y:S01]  /*4dad0*/  IMAD.WIDE R10, R17.reuse, 0x2, R14 ;  /* 0x00000002110a7825 */ /* 0x040fe200078e020e */
[----:B-1----:R-:W3:Y:S03]  /*4dae0*/  LDL.LU R2, [R1+0x190] ;  /* 0x0001900001027983 */ /* 0x002ee60000300800 */
[----:B------:R-:W-:Y:S01]  /*4daf0*/  IMAD.WIDE R8, R17, 0x2, R12 ;  /* 0x0000000211087825 */ /* 0x000fe200078e020c */
[----:B------:R-:W-:Y:S01]  /*4db00*/  PRMT R0, R24, 0x7632, R0 ;  /* 0x0000763218007816 */ /* 0x000fe20000000000 */
[----:B------:R0:W-:Y:S04]  /*4db10*/  @P5 STG.E.U16 [R10.64], R24 ;  /* 0x000000180a005986 */ /* 0x0001e8000c10150a */
[----:B------:R-:W3:Y:S04]  /*4db20*/  LDL.LU R22, [R1+0x170] ;  /* 0x0001700001167983 */ /* 0x000ee80000300800 */
[----:B0-----:R-:W3:Y:S01]  /*4db30*/  LDL.LU R24, [R1+0x150] ;  /* 0x0001500001187983 */ /* 0x001ee20000300800 */
[----:B----4-:R-:W-:-:S03]  /*4db40*/  PRMT R19, R29, 0x7632, R19 ;  /* 0x000076321d137816 */ /* 0x010fc60000000013 */
[----:B------:R0:W-:Y:S04]  /*4db50*/  @P6 STG.E.U16 [R8.64], R29 ;  /* 0x0000001d08006986 */ /* 0x0001e8000c10150a */
[----:B0-----:R-:W4:Y:S01]  /*4db60*/  LDL.LU R29, [R1+0x130] ;  /* 0x00013000011d7983 */ /* 0x001f220000300800 */
[----:B------:R-:W-:Y:S02]  /*4db70*/  ISETP.LT.AND P1, PT, R27, c[0x0][0x178], !P1 ;  /* 0x00005e001b007a0c */ /* 0x000fe40004f21270 */
[----:B------:R-:W-:Y:S02]  /*4db80*/  ISETP.LT.AND P4, PT, R28, c[0x0][0x178], !P3 ;  /* 0x00005e001c007a0c */ /* 0x000fe40005f81270 */
[C---:B------:R-:W-:Y:S02]  /*4db90*/  IADD3 R18, R17.reuse, c[0x0][0x198], RZ ;  /* 0x0000660011127a10 */ /* 0x040fe40007ffe0ff */
[----:B------:R-:W-:Y:S01]  /*4dba0*/  ISETP.LT.AND P5, PT, R26, c[0x0][0x178], !P3 ;  /* 0x00005e001a007a0c */ /* 0x000fe20005fa1270 */
[----:B------:R-:W-:Y:S01]  /*4dbb0*/  IMAD.WIDE R8, R17, 0x2, R6 ;  /* 0x0000000211087825 */ /* 0x000fe200078e0206 */
[----:B------:R-:W-:-:S02]  /*4dbc0*/  ISETP.LT.AND P6, PT, R25, c[0x0][0x178], !P3 ;  /* 0x00005e0019007a0c */ /* 0x000fc40005fc1270 */
[----:B------:R-:W-:Y:S01]  /*4dbd0*/  ISETP.LT.AND P3, PT, R27, c[0x0][0x178], !P3 ;  /* 0x00005e001b007a0c */ /* 0x000fe20005f61270 */
[----:B------:R-:W-:Y:S02]  /*4dbe0*/  IMAD.WIDE R10, R18, 0x2, R4 ;  /* 0x00000002120a7825 */ /* 0x000fe400078e0204 */
[----:B--2---:R0:W-:Y:S01]  /*4dbf0*/  @P1 STG.E.U16 [R8.64], R21 ;  /* 0x0000001508001986 */ /* 0x0041e2000c10150a */
[----:B------:R-:W-:-:S03]  /*4dc00*/  PRMT R20, R21, 0x7632, R20 ;  /* 0x0000763215147816 */ /* 0x000fc60000000014 */
[----:B------:R1:W-:Y:S01]  /*4dc10*/  @P4 STG.E.U16 [R10.64], R16 ;  /* 0x000000100a004986 */ /* 0x0003e2000c10150a */
[----:B------:R-:W-:Y:S01]  /*4dc20*/  ISETP.LT.AND P4, PT, R28, c[0x0][0x178], !P2 ;  /* 0x00005e001c007a0c */ /* 0x000fe20005781270 */
[----:B0-----:R-:W-:-:S04]  /*4dc30*/  IMAD.WIDE R8, R18, 0x2, R14 ;  /* 0x0000000212087825 */ /* 0x001fc800078e020e */
[C---:B-1----:R-:W-:Y:S01]  /*4dc40*/  IMAD.WIDE R10, R18.reuse, 0x2, R12 ;  /* 0x00000002120a7825 */ /* 0x042fe200078e020c */
[----:B------:R0:W-:Y:S03]  /*4dc50*/  @P5 STG.E.U16 [R8.64], R0 ;  /* 0x0000000008005986 */ /* 0x0001e6000c10150a */
[C---:B------:R-:W-:Y:S01]  /*4dc60*/  IMAD.WIDE R16, R18.reuse, 0x2, R6 ;  /* 0x0000000212107825 */ /* 0x040fe200078e0206 */
[----:B------:R-:W-:Y:S01]  /*4dc70*/  IADD3 R18, R18, c[0x0][0x198], RZ ;  /* 0x0000660012127a10 */ /* 0x000fe20007ffe0ff */
[----:B------:R1:W-:Y:S01]  /*4dc80*/  @P6 STG.E.U16 [R10.64], R19 ;  /* 0x000000130a006986 */ /* 0x0003e2000c10150a */
[----:B------:R-:W-:-:S03]  /*4dc90*/  ISETP.LT.AND P5, PT, R25, c[0x0][0x178], !P2 ;  /* 0x00005e0019007a0c */ /* 0x000fc600057a1270 */
[----:B------:R-:W-:Y:S01]  /*4dca0*/  @P3 STG.E.U16 [R16.64], R20 ;  /* 0x0000001410003986 */ /* 0x000fe2000c10150a */
[----:B------:R-:W-:Y:S02]  /*4dcb0*/  ISETP.LT.AND P3, PT, R26, c[0x0][0x178], !P2 ;  /* 0x00005e001a007a0c */ /* 0x000fe40005761270 */
[----:B------:R-:W-:Y:S01]  /*4dcc0*/  ISETP.LT.AND P2, PT, R27, c[0x0][0x178], !P2 ;  /* 0x00005e001b007a0c */ /* 0x000fe20005741270 */
[C---:B0-----:R-:W-:Y:S01]  /*4dcd0*/  IMAD.WIDE R8, R18.reuse, 0x2, R4 ;  /* 0x0000000212087825 */ /* 0x041fe200078e0204 */
[----:B------:R-:W-:-:S03]  /*4dce0*/  IADD3 R0, R18, c[0x0][0x198], RZ ;  /* 0x0000660012007a10 */ /* 0x000fc60007ffe0ff */
[----:B-1----:R-:W-:Y:S01]  /*4dcf0*/  IMAD.WIDE R10, R18, 0x2, R14 ;  /* 0x00000002120a7825 */ /* 0x002fe200078e020e */
[----:B------:R-:W-:Y:S01]  /*4dd00*/  ISETP.LT.AND P6, PT, R28, c[0x0][0x178], !P0 ;  /* 0x00005e001c007a0c */ /* 0x000fe200047c1270 */
[----:B---3--:R0:W-:Y:S04]  /*4dd10*/  @P4 STG.E.U16 [R8.64], R2 ;  /* 0x0000000208004986 */ /* 0x0081e8000c10150a */
[----:B------:R-:W-:Y:S01]  /*4dd20*/  @P3 STG.E.U16 [R10.64], R22 ;  /* 0x000000160a003986 */ /* 0x000fe2000c10150a */
[----:B0-----:R-:W-:-:S04]  /*4dd30*/  IMAD.WIDE R8, R18, 0x2, R12 ;  /* 0x0000000212087825 */ /* 0x001fc800078e020c */
[----:B------:R-:W-:Y:S01]  /*4dd40*/  IMAD.WIDE R18, R18, 0x2, R6 ;  /* 0x0000000212127825 */ /* 0x000fe200078e0206 */
[----:B------:R0:W-:Y:S01]  /*4dd50*/  @P5 STG.E.U16 [R8.64], R24 ;  /* 0x0000001808005986 */ /* 0x0001e2000c10150a */
[----:B------:R-:W-:Y:S02]  /*4dd60*/  IADD3 R21, R3, 0x42, RZ ;  /* 0x0000004203157810 */ /* 0x000fe40007ffe0ff */
[----:B------:R-:W-:Y:S01]  /*4dd70*/  PRMT R20, R2, 0x7632, R20 ;  /* 0x0000763202147816 */ /* 0x000fe20000000014 */
[----:B------:R-:W-:Y:S01]  /*4dd80*/  IMAD.WIDE R16, R0, 0x2, R4 ;  /* 0x0000000200107825 */ /* 0x000fe200078e0204 */
[----:B----4-:R1:W-:Y:S01]  /*4dd90*/  @P2 STG.E.U16 [R18.64], R29 ;  /* 0x0000001d12002986 */ /* 0x0103e2000c10150a */
[----:B------:R-:W-:Y:S02]  /*4dda0*/  ISETP.LT.AND P2, PT, R26, c[0x0][0x178], !P0 ;  /* 0x00005e001a007a0c */ /* 0x000fe40004741270 */
[----:B0-----:R-:W-:Y:S01]  /*4ddb0*/  IMAD.WIDE R8, R0, 0x2, R14 ;  /* 0x0000000200087825 */ /* 0x001fe200078e020e */
[----:B------:R-:W-:Y:S01]  /*4ddc0*/  ISETP.GE.AND P1, PT, R21, c[0x0][0x17c], PT ;  /* 0x00005f0015007a0c */ /* 0x000fe20003f26270 */
[----:B------:R-:W2:Y:S04]  /*4ddd0*/  LDL.LU R2, [R1+0x210] ;  /* 0x0002100001027983 */ /* 0x000ea80000300800 */
[----:B------:R-:W-:Y:S01]  /*4dde0*/  @P6 STG.E.U16 [R16.64], R20 ;  /* 0x0000001410006986 */ /* 0x000fe2000c10150a */
[----:B-1----:R-:W-:-:S03]  /*4ddf0*/  PRMT R18, R22, 0x7632, R18 ;  /* 0x0000763216127816 */ /* 0x002fc60000000012 */
[----:B------:R0:W-:Y:S04]  /*4de00*/  STL [R1+0x18e8], R26 ;  /* 0x0018e81a01007387 */ /* 0x0001e80000100800 */
[----:B------:R1:W-:Y:S01]  /*4de10*/  @P2 STG.E.U16 [R8.64], R18 ;  /* 0x0000001208002986 */ /* 0x0003e2000c10150a */
[----:B------:R-:W-:-:S03]  /*4de20*/  ISETP.LT.AND P2, PT, R26, c[0x0][0x178], !P1 ;  /* 0x00005e001a007a0c */ /* 0x000fc60004f41270 */
[----:B0-----:R-:W3:Y:S01]  /*4de30*/  LDL R26, [R1+0x1f0] ;  /* 0x0001f000011a7983 */ /* 0x001ee20000100800 */
[----:B------:R-:W-:Y:S02]  /*4de40*/  ISETP.LT.AND P3, PT, R25, c[0x0][0x178], !P0 ;  /* 0x00005e0019007a0c */ /* 0x000fe40004761270 */
[----:B------:R-:W-:Y:S02]  /*4de50*/  ISETP.LT.AND P6, PT, R27, c[0x0][0x178], !P0 ;  /* 0x00005e001b007a0c */ /* 0x000fe400047c1270 */
[----:B------:R-:W-:Y:S01]  /*4de60*/  ISETP.LT.AND P5, PT, R28, c[0x0][0x178], !P1 ;  /* 0x00005e001c007a0c */ /* 0x000fe20004fa1270 */
[----:B------:R-:W-:Y:S01]  /*4de70*/  IMAD.WIDE R10, R0, 0x2, R12 ;  /* 0x00000002000a7825 */ /* 0x000fe200078e020c */
[----:B------:R-:W-:-:S03]  /*4de80*/  IADD3 R21, R3, 0x43, RZ ;  /* 0x0000004303157810 */ /* 0x000fc60007ffe0ff */
[C---:B------:R-:W-:Y:S01]  /*4de90*/  IMAD.WIDE R16, R0.reuse, 0x2, R6 ;  /* 0x0000000200107825 */ /* 0x040fe200078e0206 */
[----:B------:R-:W-:Y:S02]  /*4dea0*/  IADD3 R0, R0, c[0x0][0x198], RZ ;  /* 0x0000660000007a10 */ /* 0x000fe40007ffe0ff */
[----:B------:R-:W-:Y:S02]  /*4deb0*/  PRMT R19, R24, 0x7632, R19 ;  /* 0x0000763218137816 */ /* 0x000fe40000000013 */
[----:B------:R-:W-:Y:S01]  /*4dec0*/  ISETP.GE.AND P4, PT, R21, c[0x0][0x17c], PT ;  /* 0x00005f0015007a0c */ /* 0x000fe20003f86270 */
[----:B-1----:R-:W-:Y:S01]  /*4ded0*/  IMAD.WIDE R8, R0, 0x2, R4 ;  /* 0x0000000200087825 */ /* 0x002fe200078e0204 */
[----:B------:R-:W-:Y:S02]  /*4dee0*/  PRMT R20, R29, 0x7632, R20 ;  /* 0x000076321d147816 */ /* 0x000fe40000000014 */
[C---:B------:R-:W-:Y:S01]  /*4def0*/  IADD3 R21, R3.reuse, 0x44, RZ ;  /* 0x0000004403157810 */ /* 0x040fe20007ffe0ff */
[----:B------:R0:W-:Y:S01]  /*4df00*/  @P3 STG.E.U16 [R10.64], R19 ;  /* 0x000000130a003986 */ /* 0x0001e2000c10150a */
[----:B------:R-:W-:-:S02]  /*4df10*/  IADD3 R22, R3, 0x45, RZ ;  /* 0x0000004503167810 */ /* 0x000fc40007ffe0ff */
[----:B------:R-:W-:Y:S01]  /*4df20*/  ISETP.GE.AND P0, PT, R21, c[0x0][0x17c], PT ;  /* 0x00005f0015007a0c */ /* 0x000fe20003f06270 */
[----:B------:R-:W-:Y:S01]  /*4df30*/  @P6 STG.E.U16 [R16.64], R20 ;  /* 0x0000001410006986 */ /* 0x000fe2000c10150a */
[----:B0-----:R-:W-:-:S03]  /*4df40*/  IMAD.WIDE R10, R0, 0x2, R14 ;  /* 0x00000002000a7825 */ /* 0x001fc600078e020e */
[----:B--2---:R0:W-:Y:S01]  /*4df50*/  @P5 STG.E.U16 [R8.64], R2 ;  /* 0x0000000208005986 */ /* 0x0041e2000c10150a */
[----:B------:R-:W-:Y:S02]  /*4df60*/  PRMT R21, R2, 0x7632, R21 ;  /* 0x0000763202157816 */ /* 0x000fe40000000015 */
[----:B------:R-:W-:Y:S01]  /*4df70*/  ISETP.GE.AND P5, PT, R22, c[0x0][0x17c], PT ;  /* 0x00005f0016007a0c */ /* 0x000fe20003fa6270 */
[----:B0-----:R-:W2:Y:S04]  /*4df80*/  LDL.LU R2, [R1+0x250] ;  /* 0x0002500001027983 */ /* 0x001ea80000300800 */
[----:B------:R-:W4:Y:S04]  /*4df90*/  LDL.LU R23, [R1+0x230] ;  /* 0x0002300001177983 */ /* 0x000f280000300800 */
[----:B------:R-:W2:Y:S04]  /*4dfa0*/  LDL.LU R24, [R1+0x200] ;  /* 0x0002000001187983 */ /* 0x000ea80000300800 */
[----:B------:R-:W2:Y:S04]  /*4dfb0*/  LDL.LU R29, [R1+0x160] ;  /* 0x00016000011d7983 */ /* 0x000ea80000300800 */
[----:B------:R-:W2:Y:S04]  /*4dfc0*/  LDL.LU R22, [R1+0x140] ;  /* 0x0001400001167983 */ /* 0x000ea80000300800 */
[----:B---3--:R0:W-:Y:S04]  /*4dfd0*/  @P2 STG.E.U16 [R10.64], R26 ;  /* 0x0000001a0a002986 */ /* 0x0081e8000c10150a */
[----:B0-----:R-:W3:Y:S04]  /*4dfe0*/  LDL.LU R26, [R1+0x18e8] ;  /* 0x0018e800011a7983 */ /* 0x001ee80000300800 */
[----:B------:R-:W2:Y:S04]  /*4dff0*/  LDL.LU R10, [R1+0x1f0] ;  /* 0x0001f000010a7983 */ /* 0x000ea80000300800 */
[----:B------:R-:W4:Y:S01]  /*4e000*/  LDL.LU R11, [R1+0x180] ;  /* 0x00018000010b7983 */ /* 0x000f220000300800 */
[----:B------:R-:W-:-:S02]  /*4e010*/  ISETP.LT.AND P3, PT, R25, c[0x0][0x178], !P1 ;  /* 0x00005e0019007a0c */ /* 0x000fc40004f61270 */
[----:B------:R-:W-:Y:S02]  /*4e020*/  ISETP.LT.AND P1, PT, R27, c[0x0][0x178], !P1 ;  /* 0x00005e001b007a0c */ /* 0x000fe40004f21270 */
[----:B------:R-:W-:Y:S02]  /*4e030*/  ISETP.LT.AND P6, PT, R28, c[0x0][0x178], !P4 ;  /* 0x00005e001c007a0c */ /* 0x000fe400067c1270 */
[C---:B------:R-:W-:Y:S01]  /*4e040*/  IADD3 R20, R0.reuse, c[0x0][0x198], RZ ;  /* 0x0000660000147a10 */ /* 0x040fe20007ffe0ff */
[----:B------:R-:W-:-:S04]  /*4e050*/  IMAD.WIDE R8, R0, 0x2, R12 ;  /* 0x0000000200087825 */ /* 0x000fc800078e020c */
[----:B------:R-:W-:-:S04]  /*4e060*/  IMAD.WIDE R16, R0, 0x2, R6 ;  /* 0x0000000200107825 */ /* 0x000fc800078e0206 */
[----:B------:R-:W-:Y:S01]  /*4e070*/  IMAD.WIDE R18, R20, 0x2, R4 ;  /* 0x0000000214127825 */ /* 0x000fe200078e0204 */
[----:B---3--:R-:W-:Y:S02]  /*4e080*/  ISETP.LT.AND P2, PT, R26, c[0x0][0x178], !P4 ;  /* 0x00005e001a007a0c */ /* 0x008fe40006741270 */
[----:B--2---:R-:W-:Y:S01]  /*4e090*/  PRMT R0, R10, 0x7632, R0 ;  /* 0x000076320a007816 */ /* 0x004fe20000000000 */
[----:B----4-:R0:W-:Y:S01]  /*4e0a0*/  @P3 STG.E.U16 [R8.64], R11 ;  /* 0x0000000b08003986 */ /* 0x0101e2000c10150a */
[----:B------:R-:W-:-:S03]  /*4e0b0*/  ISETP.LT.AND P3, PT, R25, c[0x0][0x178], !P4 ;  /* 0x00005e0019007a0c */ /* 0x000fc60006761270 */
[----:B------:R-:W-:Y:S04]  /*4e0c0*/  @P1 STG.E.U16 [R16.64], R22 ;  /* 0x0000001610001986 */ /* 0x000fe8000c10150a */
[----:B------:R1:W-:Y:S01]  /*4e0d0*/  @P6 STG.E.U16 [R18.64], R21 ;  /* 0x0000001512006986 */ /* 0x0003e2000c10150a */
[----:B------:R-:W-:Y:S01]  /*4e0e0*/  ISETP.LT.AND P6, PT, R27, c[0x0][0x178], !P4 ;  /* 0x00005e001b007a0c */ /* 0x000fe200067c1270 */
[----:B0-----:R-:W-:Y:S01]  /*4e0f0*/  IMAD.WIDE R8, R20, 0x2, R14 ;  /* 0x0000000214087825 */ /* 0x001fe200078e020e */
[----:B------:R-:W-:-:S04]  /*4e100*/  ISETP.LT.AND P4, PT, R28, c[0x0][0x178], !P0 ;  /* 0x00005e001c007a0c */ /* 0x000fc80004781270 */
[----:B------:R0:W-:Y:S01]  /*4e110*/  @P2 STG.E.U16 [R8.64], R0 ;  /* 0x0000000008002986 */ /* 0x0001e2000c10150a */
[----:B------:R-:W-:Y:S02]  /*4e120*/  ISETP.LT.AND P2, PT, R26, c[0x0][0x178], !P0 ;  /* 0x00005e001a007a0c */ /* 0x000fe40004741270 */
[----:B-1----:R-:W-:Y:S01]  /*4e130*/  PRMT R18, R11, 0x7632, R18 ;  /* 0x000076320b127816 */ /* 0x002fe20000000012 */
[----:B------:R-:W-:Y:S01]  /*4e140*/  IMAD.WIDE R10, R20, 0x2, R12 ;  /* 0x00000002140a7825 */ /* 0x000fe200078e020c */
[----:B------:R-:W-:-:S03]  /*4e150*/  PRMT R19, R22, 0x7632, R19 ;  /* 0x0000763216137816 */ /* 0x000fc60000000013 */
[C---:B------:R-:W-:Y:S01]  /*4e160*/  IMAD.WIDE R16, R20.reuse, 0x2, R6 ;  /* 0x0000000214107825 */ /* 0x040fe200078e0206 */
[----:B------:R-:W-:Y:S01]  /*4e170*/  IADD3 R20, R20, c[0x0][0x198], RZ ;  /* 0x0000660014147a10 */ /* 0x000fe20007ffe0ff */
[----:B------:R1:W-:Y:S01]  /*4e180*/  @P3 STG.E.U16 [R10.64], R18 ;  /* 0x000000120a003986 */ /* 0x0003e2000c10150a */
[----:B------:R-:W-:Y:S02]  /*4e190*/  ISETP.LT.AND P3, PT, R25, c[0x0][0x178], !P0 ;  /* 0x00005e0019007a0c */ /* 0x000fe40004761270 */
[----:B------:R-:W-:Y:S01]  /*4e1a0*/  ISETP.LT.AND P0, PT, R27, c[0x0][0x178], !P0 ;  /* 0x00005e001b007a0c */ /* 0x000fe20004701270 */
[----:B------:R2:W-:Y:S01]  /*4e1b0*/  @P6 STG.E.U16 [R16.64], R19 ;  /* 0x0000001310006986 */ /* 0x0005e2000c10150a */
[----:B0-----:R-:W-:Y:S01]  /*4e1c0*/  IMAD.WIDE R8, R20, 0x2, R4 ;  /* 0x0000000214087825 */ /* 0x001fe200078e0204 */
[----:B------:R-:W-:Y:S02]  /*4e1d0*/  ISETP.LT.AND P6, PT, R28, c[0x0][0x178], !P5 ;  /* 0x00005e001c007a0c */ /* 0x000fe40006fc1270 */
[----:B------:R-:W-:Y:S01]  /*4e1e0*/  IADD3 R21, R3, 0x46, RZ ;  /* 0x0000004603157810 */ /* 0x000fe20007ffe0ff */
[C---:B-1----:R-:W-:Y:S01]  /*4e1f0*/  IMAD.WIDE R10, R20.reuse, 0x2, R14 ;  /* 0x00000002140a7825 */ /* 0x042fe200078e020e */
[C---:B------:R-:W-:Y:S01]  /*4e200*/  IADD3 R0, R20.reuse, c[0x0][0x198], RZ ;  /* 0x0000660014007a10 */ /* 0x040fe20007ffe0ff */
[----:B------:R0:W-:Y:S01]  /*4e210*/  @P4 STG.E.U16 [R8.64], R2 ;  /* 0x0000000208004986 */ /* 0x0001e2000c10150a */
[----:B------:R-:W-:Y:S01]  /*4e220*/  ISETP.GE.AND P1, PT, R21, c[0x0][0x17c], PT ;  /* 0x00005f0015007a0c */ /* 0x000fe20003f26270 */
[----:B--2---:R-:W-:-:S02]  /*4e230*/  IMAD.WIDE R16, R20, 0x2, R6 ;  /* 0x0000000214107825 */ /* 0x004fc400078e0206 */
[----:B------:R-:W-:Y:S01]  /*4e240*/  @P2 STG.E.U16 [R10.64], R23 ;  /* 0x000000170a002986 */ /* 0x000fe2000c10150a */
[----:B------:R-:W-:Y:S01]  /*4e250*/  ISETP.LT.AND P2, PT, R26, c[0x0][0x178], !P5 ;  /* 0x00005e001a007a0c */ /* 0x000fe20006f41270 */
[----:B------:R-:W-:Y:S01]  /*4e260*/  IMAD.WIDE R18, R0, 0x2, R4 ;  /* 0x0000000200127825 */ /* 0x000fe200078e0204 */
[----:B------:R-:W-:-:S03]  /*4e270*/  PRMT R21, R2, 0x7632, R21 ;  /* 0x0000763202157816 */ /* 0x000fc60000000015 */
[----:B0-----:R-:W-:Y:S01]  /*4e280*/  IMAD.WIDE R8, R20, 0x2, R12 ;  /* 0x0000000214087825 */ /* 0x001fe200078e020c */
[----:B------:R-:W2:Y:S04]  /*4e290*/  LDL.LU R2, [R1+0x3e0] ;  /* 0x0003e00001027983 */ /* 0x000ea80000300800 */
[----:B------:R0:W-:Y:S04]  /*4e2a0*/  @P3 STG.E.U16 [R8.64], R24 ;  /* 0x0000001808003986 */ /* 0x0001e8000c10150a */
[----:B------:R-:W-:Y:S04]  /*4e2b0*/  @P0 STG.E.U16 [R16.64], R29 ;  /* 0x0000001d10000986 */ /* 0x000fe8000c10150a */
[----:B------:R1:W-:Y:S01]  /*4e2c0*/  @P6 STG.E.U16 [R18.64], R21 ;  /* 0x0000001512006986 */ /* 0x0003e2000c10150a */
[----:B0-----:R-:W-:-:S03]  /*4e2d0*/  IMAD.WIDE R8, R0, 0x2, R14 ;  /* 0x0000000200087825 */ /* 0x001fc600078e020e */
[----:B------:R0:W-:Y:S01]  /*4e2e0*/  STL [R1+0x18e4], R26 ;  /* 0x0018e41a01007387 */ /* 0x0001e20000100800 */
[----:B-1----:R-:W-:-:S05]  /*4e2f0*/  PRMT R18, R23, 0x7632, R18 ;  /* 0x0000763217127816 */ /* 0x002fca0000000012 */
[----:B------:R1:W-:Y:S01]  /*4e300*/  @P2 STG.E.U16 [R8.64], R18 ;  /* 0x0000001208002986 */ /* 0x0003e2000c10150a */
[----:B------:R-:W-:-:S03]  /*4e310*/  ISETP.LT.AND P2, PT, R26, c[0x0][0x178], !P1 ;  /* 0x00005e001a007a0c */ /* 0x000fc60004f41270 */
[----:B0-----:R-:W3:Y:S01]  /*4e320*/  LDL R26, [R1+0x270] ;  /* 0x00027000011a7983 */ /* 0x001ee20000100800 */
[----:B------:R-:W-:Y:S02]  /*4e330*/  ISETP.LT.AND P3, PT, R25, c[0x0][0x178], !P5 ;  /* 0x00005e0019007a0c */ /* 0x000fe40006f61270 */
[----:B------:R-:W-:Y:S02]  /*4e340*/  ISETP.LT.AND P6, PT, R27, c[0x0][0x178], !P5 ;  /* 0x00005e001b007a0c */ /* 0x000fe40006fc1270 */
[----:B------:R-:W-:Y:S01]  /*4e350*/  ISETP.LT.AND P5, PT, R28, c[0x0][0x178], !P1 ;  /* 0x00005e001c007a0c */ /* 0x000fe20004fa1270 */
[----:B------:R-:W-:-:S04]  /*4e360*/  IMAD.WIDE R10, R0, 0x2, R12 ;  /* 0x00000002000a7825 */ /* 0x000fc800078e020c */
[C---:B------:R-:W-:Y:S01]  /*4e370*/  IMAD.WIDE R16, R0.reuse, 0x2, R6 ;  /* 0x0000000200107825 */ /* 0x040fe200078e0206 */
[----:B------:R-:W-:Y:S02]  /*4e380*/  IADD3 R0, R0, c[0x0][0x198], RZ ;  /* 0x0000660000007a10 */ /* 0x000fe40007ffe0ff */
[----:B------:R-:W-:Y:S02]  /*4e390*/  PRMT R19, R24, 0x7632, R19 ;  /* 0x0000763218137816 */ /* 0x000fe40000000013 */
[----:B------:R-:W-:Y:S01]  /*4e3a0*/  IADD3 R22, R3, 0x47, RZ ;  /* 0x0000004703167810 */ /* 0x000fe20007ffe0ff */
[----:B-1----:R-:W-:Y:S01]  /*4e3b0*/  IMAD.WIDE R8, R0, 0x2, R4 ;  /* 0x0000000200087825 */ /* 0x002fe200078e0204 */
[----:B------:R-:W-:Y:S02]  /*4e3c0*/  PRMT R20, R29, 0x7632, R20 ;  /* 0x000076321d147816 */ /* 0x000fe40000000014 */
[----:B------:R-:W-:Y:S01]  /*4e3d0*/  IADD3 R21, R3, 0x48, RZ ;  /* 0x0000004803157810 */ /* 0x000fe20007ffe0ff */
[----:B------:R0:W-:Y:S01]  /*4e3e0*/  @P3 STG.E.U16 [R10.64], R19 ;  /* 0x000000130a003986 */ /* 0x0001e2000c10150a */
[----:B------:R-:W-:-:S02]  /*4e3f0*/  ISETP.GE.AND P4, PT, R22, c[0x0][0x17c], PT ;  /* 0x00005f0016007a0c */ /* 0x000fc40003f86270 */
[----:B------:R-:W-:Y:S01]  /*4e400*/  ISETP.GE.AND P0, PT, R21, c[0x0][0x17c], PT ;  /* 0x00005f0015007a0c */ /* 0x000fe20003f06270 */
[----:B------:R-:W-:Y:S01]  /*4e410*/  @P6 STG.E.U16 [R16.64], R20 ;  /* 0x0000001410006986 */ /* 0x000fe2000c10150a */
[----:B------:R-:W-:Y:S01]  /*4e420*/  IADD3 R22, R3, 0x49, RZ ;  /* 0x0000004903167810 */ /* 0x000fe20007ffe0ff */
[----:B0-----:R-:W-:Y:S02]  /*4e430*/  IMAD.WIDE R10, R0, 0x2, R14 ;  /* 0x00000002000a7825 */ /* 0x001fe400078e020e */
        /* <DEDUP_REMOVED lines=14> */
[----:B------:R-:W-:Y:S01]  /*4e520*/  ISETP.LT.AND P6, PT, R28, c[0x0][0x178], !P4 ;  /* 0x00005e001c007a0c */ /* 0x000fe200067c1270 */
[C---:B------:R-:W-:Y:S01]  /*4e530*/  IMAD.WIDE R8, R0.reuse, 0x2, R12 ;  /* 0x0000000200087825 */ /* 0x040fe200078e020c */
[----:B------:R-:W-:-:S03]  /*4e540*/  IADD3 R20, R0, c[0x0][0x198], RZ ;  /* 0x0000660000147a10 */ /* 0x000fc60007ffe0ff */
[----:B------:R-:W-:-:S04]  /*4e550*/  IMAD.WIDE R16, R0, 0x2, R6 ;  /* 0x0000000200107825 */ /* 0x000fc800078e0206 */
[----:B------:R-:W-:Y:S01]  /*4e560*/  IMAD.WIDE R18, R20, 0x2, R4 ;  /* 0x0000000214127825 */ /* 0x000fe200078e0204 */
[----:B---3--:R-:W-:Y:S01]  /*4e570*/  ISETP.LT.AND P2, PT, R26, c[0x0][0x178], !P4 ;  /* 0x00005e001a007a0c */ /* 0x008fe20006741270 */
[----:B--2---:R0:W-:Y:S01]  /*4e580*/  @P3 STG.E.U16 [R8.64], R11 ;  /* 0x0000000b08003986 */ /* 0x0041e2000c10150a */
[----:B------:R-:W-:-:S03]  /*4e590*/  ISETP.LT.AND P3, PT, R25, c[0x0][0x178], !P4 ;  /* 0x00005e0019007a0c */ /* 0x000fc60006761270 */
[----:B------:R-:W-:Y:S01]  /*4e5a0*/  @P1 STG.E.U16 [R16.64], R22 ;  /* 0x0000001610001986 */ /* 0x000fe2000c10150a */
[----:B------:R-:W-:-:S03]  /*4e5b0*/  PRMT R0, R10, 0x7632, R0 ;  /* 0x000076320a007816 */ /* 0x000fc60000000000 */
[----:B------:R1:W-:Y:S01]  /*4e5c0*/  @P6 STG.E.U16 [R18.64], R21 ;  /* 0x0000001512006986 */ /* 0x0003e2000c10150a */
[----:B------:R-:W-:Y:S02]  /*4e5d0*/  ISETP.LT.AND P6, PT, R27, c[0x0][0x178], !P4 ;  /* 0x00005e001b007a0c */ /* 0x000fe400067c1270 */
[----:B------:R-:W-:Y:S01]  /*4e5e0*/  ISETP.LT.AND P4, PT, R28, c[0x0][0x178], !P0 ;  /* 0x00005e001c007a0c */ /* 0x000fe20004781270 */
[----:B0-----:R-:W-:Y:S01]  /*4e5f0*/  IMAD.WIDE R8, R20, 0x2, R14 ;  /* 0x0000000214087825 */ /* 0x001fe200078e020e */
[----:B-1----:R-:W-:-:S03]  /*4e600*/  PRMT R19, R11, 0x7632, R19 ;  /* 0x000076320b137816 */ /* 0x002fc60000000013 */
[C---:B------:R-:W-:Y:S01]  /*4e610*/  IMAD.WIDE R10, R20.reuse, 0x2, R12 ;  /* 0x00000002140a7825 */ /* 0x040fe200078e020c */
[----:B------:R-:W-:Y:S01]  /*4e620*/  IADD3 R18, R20, c[0x0][0x198], RZ ;  /* 0x0000660014127a10 */ /* 0x000fe20007ffe0ff */
[----:B------:R0:W-:Y:S01]  /*4e630*/  @P2 STG.E.U16 [R8.64], R0 ;  /* 0x0000000008002986 */ /* 0x0001e2000c10150a */
[----:B------:R-:W-:Y:S01]  /*4e640*/  ISETP.LT.AND P2, PT, R26, c[0x0][0x178], !P0 ;  /* 0x00005e001a007a0c */ /* 0x000fe20004741270 */
[----:B------:R-:W-:Y:S01]  /*4e650*/  IMAD.WIDE R16, R20, 0x2, R6 ;  /* 0x0000000214107825 */ /* 0x000fe200078e0206 */
[----:B------:R-:W-:Y:S01]  /*4e660*/  PRMT R21, R22, 0x7632, R21 ;  /* 0x0000763216157816 */ /* 0x000fe20000000015 */
[----:B------:R1:W-:Y:S01]  /*4e670*/  @P3 STG.E.U16 [R10.64], R19 ;  /* 0x000000130a003986 */ /* 0x0003e2000c10150a */
[----:B------:R-:W-:Y:S02]  /*4e680*/  ISETP.LT.AND P3, PT, R25, c[0x0][0x178], !P0 ;  /* 0x00005e0019007a0c */ /* 0x000fe40004761270 */
[----:B------:R-:W-:Y:S01]  /*4e690*/  ISETP.LT.AND P0, PT, R27, c[0x0][0x178], !P0 ;  /* 0x00005e001b007a0c */ /* 0x000fe20004701270 */
[----:B------:R2:W-:Y:S01]  /*4e6a0*/  @P6 STG.E.U16 [R16.64], R21 ;  /* 0x0000001510006986 */ /* 0x0005e2000c10150a */
[----:B0-----:R-:W-:Y:S01]  /*4e6b0*/  IMAD.WIDE R8, R18, 0x2, R4 ;  /* 0x0000000212087825 */ /* 0x001fe200078e0204 */
[----:B------:R-:W-:-:S04]  /*4e6c0*/  IADD3 R22, R3, 0x4a, RZ ;  /* 0x0000004a03167810 */ /* 0x000fc80007ffe0ff */
[----:B------:R0:W-:Y:S01]  /*4e6d0*/  @P4 STG.E.U16 [R8.64], R2 ;  /* 0x0000000208004986 */ /* 0x0001e2000c10150a */
[----:B-1----:R-:W-:Y:S01]  /*4e6e0*/  IMAD.WIDE R10, R18, 0x2, R12 ;  /* 0x00000002120a7825 */ /* 0x002fe200078e020c */
[----:B------:R-:W-:Y:S02]  /*4e6f0*/  ISETP.GE.AND P1, PT, R22, c[0x0][0x17c], PT ;  /* 0x00005f0016007a0c */ /* 0x000fe40003f26270 */
[----:B------:R-:W-:Y:S01]  /*4e700*/  IADD3 R22, R3, 0x4c, RZ ;  /* 0x0000004c03167810 */ /* 0x000fe20007ffe0ff */
[----:B--2---:R-:W-:-:S04]  /*4e710*/  IMAD.WIDE R16, R18, 0x2, R6 ;  /* 0x0000000212107825 */ /* 0x004fc800078e0206 */
[----:B0-----:R-:W-:Y:S01]  /*4e720*/  IMAD.WIDE R8, R18, 0x2, R14 ;  /* 0x0000000212087825 */ /* 0x001fe200078e020e */
[----:B------:R-:W-:Y:S02]  /*4e730*/  PRMT R20, R2, 0x7632, R20 ;  /* 0x0000763202147816 */ /* 0x000fe40000000014 */
[----:B------:R-:W2:Y:S04]  /*4e740*/  LDL.LU R2, [R1+0x470] ;  /* 0x0004700001027983 */ /* 0x000ea80000300800 */
[----:B----4-:R0:W-:Y:S04]  /*4e750*/  @P2 STG.E.U16 [R8.64], R23 ;  /* 0x0000001708002986 */ /* 0x0101e8000c10150a */
[----:B------:R-:W-:Y:S04]  /*4e760*/  @P3 STG.E.U16 [R10.64], R24 ;  /* 0x000000180a003986 */ /* 0x000fe8000c10150a */
[----:B------:R-:W-:Y:S01]  /*4e770*/  @P0 STG.E.U16 [R16.64], R29 ;  /* 0x0000001d10000986 */ /* 0x000fe2000c10150a */
        /* <DEDUP_REMOVED lines=41> */
[----:B------:R-:W-:Y:S02]  /*4ea10*/  IADD3 R0, R18, c[0x0][0x198], RZ ;  /* 0x0000660012007a10 */ /* 0x000fe40007ffe0ff */
[----:B------:R-:W-:Y:S01]  /*4ea20*/  ISETP.LT.AND P2, PT, R26, c[0x0][0x178], !P4 ;  /* 0x00005e001a007a0c */ /* 0x000fe20006741270 */
[----:B------:R-:W-:-:S04]  /*4ea30*/  IMAD.WIDE R16, R18, 0x2, R6 ;  /* 0x0000000212107825 */ /* 0x000fc800078e0206 */
[----:B------:R-:W-:Y:S01]  /*4ea40*/  IMAD.WIDE R18, R0, 0x2, R4 ;  /* 0x0000000200127825 */ /* 0x000fe200078e0204 */
[----:B------:R-:W-:-:S04]  /*4ea50*/  IADD3 R21, R3, 0x4d, RZ ;  /* 0x0000004d03157810 */ /* 0x000fc80007ffe0ff */
[----:B------:R-:W-:Y:S01]  /*4ea60*/  ISETP.GE.AND P5, PT, R21, c[0x0][0x17c], PT ;  /* 0x00005f0015007a0c */ /* 0x000fe20003fa6270 */
[----:B--2---:R0:W-:Y:S01]  /*4ea70*/  @P3 STG.E.U16 [R10.64], R9 ;  /* 0x000000090a003986 */ /* 0x0041e2000c10150a */
[----:B------:R-:W-:-:S03]  /*4ea80*/  ISETP.LT.AND P3, PT, R25, c[0x0][0x178], !P4 ;  /* 0x00005e0019007a0c */ /* 0x000fc60006761270 */
[----:B---3--:R-:W-:Y:S04]  /*4ea90*/  @P1 STG.E.U16 [R16.64], R22 ;  /* 0x0000001610001986 */ /* 0x008fe8000c10150a */
[----:B------:R1:W-:Y:S01]  /*4eaa0*/  @P6 STG.E.U16 [R18.64], R20 ;  /* 0x0000001412006986 */ /* 0x0003e2000c10150a */
[----:B------:R-:W-:Y:S02]  /*4eab0*/  ISETP.LT.AND P6, PT, R27, c[0x0][0x178], !P4 ;  /* 0x00005e001b007a0c */ /* 0x000fe400067c1270 */
[----:B------:R-:W-:Y:S01]  /*4eac0*/  ISETP.LT.AND P4, PT, R28, c[0x0][0x178], !P0 ;  /* 0x00005e001c007a0c */ /* 0x000fe20004781270 */
[----:B0-----:R-:W-:Y:S01]  /*4ead0*/  IMAD.WIDE R10, R0, 0x2, R12 ;  /* 0x00000002000a7825 */ /* 0x001fe200078e020c */
[----:B-1----:R-:W-:Y:S02]  /*4eae0*/  PRMT R19, R8, 0x7632, R19 ;  /* 0x0000763208137816 */ /* 0x002fe40000000013 */
[----:B------:R-:W-:Y:S01]  /*4eaf0*/  PRMT R20, R9, 0x7632, R20 ;  /* 0x0000763209147816 */ /* 0x000fe20000000014 */
[C---:B------:R-:W-:Y:S01]  /*4eb00*/  IMAD.WIDE R8, R0.reuse, 0x2, R14 ;  /* 0x0000000200087825 */ /* 0x040fe200078e020e */
[----:B------:R-:W-:-:S02]  /*4eb10*/  IADD3 R18, R0, c[0x0][0x198], RZ ;  /* 0x0000660000127a10 */ /* 0x000fc40007ffe0ff */
[----:B------:R-:W-:Y:S02]  /*4eb20*/  PRMT R21, R22, 0x7632, R21 ;  /* 0x0000763216157816 */ /* 0x000fe40000000015 */
[----:B------:R0:W-:Y:S01]  /*4eb30*/  @P2 STG.E.U16 [R8.64], R19 ;  /* 0x0000001308002986 */ /* 0x0001e2000c10150a */
[----:B------:R-:W-:Y:S01]  /*4eb40*/  ISETP.LT.AND P2, PT, R26, c[0x0][0x178], !P0 ;  /* 0x00005e001a007a0c */ /* 0x000fe20004741270 */
[----:B------:R-:W-:Y:S02]  /*4eb50*/  IMAD.WIDE R16, R0, 0x2, R6 ;  /* 0x0000000200107825 */ /* 0x000fe400078e0206 */
        /* <DEDUP_REMOVED lines=517> */
[----:B--2---:R0:W-:Y:S04]  /*50bb0*/  @P5 STG.E.U16 [R8.64], R2 ;  /* 0x0000000208005986 */ /* 0x0041e8000c10150a */
[----:B------:R-:W2:Y:S01]  /*50bc0*/  LDL.LU R24, [R1+0x468] ;  /* 0x0004680001187983 */ /* 0x000ea20000300800 */
[----:B-1----:R-:W-:-:S03]  /*50bd0*/  PRMT R20, R2, 0x7632, R20 ;  /* 0x0000763202147816 */ /* 0x002fc60000000014 */
[----:B------:R-:W4:Y:S01]  /*50be0*/  LDL.LU R23, [R1+0x298] ;  /* 0x0002980001177983 */ /* 0x000f220000300800 */
[----:B0-----:R-:W-:-:S03]  /*50bf0*/  IMAD.WIDE R8, R18, 0x2, R14 ;  /* 0x0000000212087825 */ /* 0x001fc600078e020e */
        /* <DEDUP_REMOVED lines=36> */
[----:B------:R-:W-:-:S04]  /*50e40*/  ISETP.LT.AND P6, PT, R28, c[0x0][0x178], !P5 ;  /* 0x00005e001c007a0c */ /* 0x000fc80006fc1270 */
[----:B------:R0:W-:Y:S01]  /*50e50*/  @P4 STG.E.U16 [R8.64], R24 ;  /* 0x0000001808004986 */ /* 0x0001e2000c10150a */
[C---:B-1----:R-:W-:Y:S01]  /*50e60*/  IMAD.WIDE R10, R18.reuse, 0x2, R12 ;  /* 0x00000002120a7825 */ /* 0x042fe200078e020c */
[----:B------:R-:W-:-:S03]  /*50e70*/  IADD3 R0, R18, c[0x0][0x198], RZ ;  /* 0x0000660012007a10 */ /* 0x000fc60007ffe0ff */
[----:B--2---:R-:W-:-:S04]  /*50e80*/  IMAD.WIDE R16, R18, 0x2, R6 ;  /* 0x0000000212107825 */ /* 0x004fc800078e0206 */
[----:B0-----:R-:W-:-:S05]  /*50e90*/  IMAD.WIDE R8, R18, 0x2, R14 ;  /* 0x0000000212087825 */ /* 0x001fca00078e020e */
[----:B----4-:R0:W-:Y:S01]  /*50ea0*/  @P2 STG.E.U16 [R8.64], R23 ;  /* 0x0000001708002986 */ /* 0x0101e2000c10150a */
[----:B------:R-:W-:-:S03]  /*50eb0*/  ISETP.LT.AND P2, PT, R26, c[0x0][0x178], !P5 ;  /* 0x00005e001a007a0c */ /* 0x000fc60006f41270 */
[----:B------:R1:W-:Y:S01]  /*50ec0*/  @P3 STG.E.U16 [R10.64], R29 ;  /* 0x0000001d0a003986 */ /* 0x0003e2000c10150a */
[----:B------:R-:W-:-:S03]  /*50ed0*/  IADD3 R22, R3, 0x6a, RZ ;  /* 0x0000006a03167810 */ /* 0x000fc60007ffe0ff */
[----:B------:R-:W-:Y:S01]  /*50ee0*/  @P0 STG.E.U16 [R16.64], R2 ;  /* 0x0000000210000986 */ /* 0x000fe2000c10150a */
[----:B------:R-:W-:Y:S01]  /*50ef0*/  ISETP.LT.AND P0, PT, R25, c[0x0][0x178], !P5 ;  /* 0x00005e0019007a0c */ /* 0x000fe20006f01270 */
[----:B------:R-:W-:Y:S01]  /*50f00*/  IMAD.WIDE R18, R0, 0x2, R4 ;  /* 0x0000000200127825 */ /* 0x000fe200078e0204 */
[----:B------:R-:W-:Y:S02]  /*50f10*/  PRMT R20, R24, 0x7632, R20 ;  /* 0x0000763218147816 */ /* 0x000fe40000000014 */
[----:B------:R-:W-:Y:S01]  /*50f20*/  ISETP.GE.AND P1, PT, R22, c[0x0][0x17c], PT ;  /* 0x00005f0016007a0c */ /* 0x000fe20003f26270 */
[C---:B0-----:R-:W-:Y:S01]  /*50f30*/  IMAD.WIDE R8, R0.reuse, 0x2, R12 ;  /* 0x0000000200087825 */ /* 0x041fe200078e020c */
[----:B------:R-:W-:Y:S01]  /*50f40*/  PRMT R22, R23, 0x7632, R22 ;  /* 0x0000763217167816 */ /* 0x000fe20000000016 */
[----:B------:R0:W-:Y:S02]  /*50f50*/  @P6 STG.E.U16 [R18.64], R20 ;  /* 0x0000001412006986 */ /* 0x0001e4000c10150a */
[----:B-1----:R-:W-:-:S02]  /*50f60*/  IMAD.WIDE R10, R0, 0x2, R14 ;  /* 0x00000002000a7825 */ /* 0x002fc400078e020e */
[----:B------:R-:W2:Y:S04]  /*50f70*/  LDL.LU R24, [R1+0x308] ;  /* 0x0003080001187983 */ /* 0x000ea80000300800 */
[----:B------:R-:W-:Y:S01]  /*50f80*/  @P2 STG.E.U16 [R10.64], R22 ;  /* 0x000000160a002986 */ /* 0x000fe2000c10150a */
[----:B0-----:R-:W-:Y:S02]  /*50f90*/  PRMT R19, R29, 0x7632, R19 ;  /* 0x000076321d137816 */ /* 0x001fe40000000013 */
[----:B------:R-:W-:Y:S01]  /*50fa0*/  PRMT R20, R2, 0x7632, R20 ;  /* 0x0000763202147816 */ /* 0x000fe20000000014 */
[----:B------:R-:W3:Y:S04]  /*50fb0*/  LDL.LU R29, [R1+0x2e8] ;  /* 0x0002e800011d7983 */ /* 0x000ee80000300800 */
[----:B------:R-:W4:Y:S04]  /*50fc0*/  LDL.LU R2, [R1+0x268] ;  /* 0x0002680001027983 */ /* 0x000f280000300800 */
[----:B------:R-:W3:Y:S04]  /*50fd0*/  LDL.LU R23, [R1+0x498] ;  /* 0x0004980001177983 */ /* 0x000ee80000300800 */
[----:B------:R0:W-:Y:S04]  /*50fe0*/  @P0 STG.E.U16 [R8.64], R19 ;  /* 0x0000001308000986 */ /* 0x0001e8000c10150a */
[----:B0-----:R-:W3:Y:S01]  /*50ff0*/  LDL.LU R19, [R1+0x478] ;  /* 0x0004780001137983 */ /* 0x001ee20000300800 */
[----:B------:R-:W-:-:S02]  /*51000*/  ISETP.LT.AND P5, PT, R27, c[0x0][0x178], !P5 ;  /* 0x00005e001b007a0c */ /* 0x000fc40006fa1270 */
[----:B------:R-:W-:Y:S02]  /*51010*/  ISETP.LT.AND P6, PT, R28, c[0x0][0x178], !P1 ;  /* 0x00005e001c007a0c */ /* 0x000fe40004fc1270 */
[----:B------:R-:W-:Y:S01]  /*51020*/  ISETP.LT.AND P3, PT, R26, c[0x0][0x178], !P1 ;  /* 0x00005e001a007a0c */ /* 0x000fe20004f61270 */
[C---:B------:R-:W-:Y:S01]  /*51030*/  IMAD.WIDE R16, R0.reuse, 0x2, R6 ;  /* 0x0000000200107825 */ /* 0x040fe200078e0206 */
[----:B------:R-:W-:Y:S02]  /*51040*/  IADD3 R18, R0, c[0x0][0x198], RZ ;  /* 0x0000660000127a10 */ /* 0x000fe40007ffe0ff */
[----:B------:R-:W-:-:S03]  /*51050*/  IADD3 R21, R3, 0x6b, RZ ;  /* 0x0000006b03157810 */ /* 0x000fc60007ffe0ff */
[C---:B------:R-:W-:Y:S02]  /*51060*/  IMAD.WIDE R10, R18.reuse, 0x2, R4 ;  /* 0x00000002120a7825 */ /* 0x040fe400078e0204 */
[----:B------:R0:W-:Y:S01]  /*51070*/  @P5 STG.E.U16 [R16.64], R20 ;  /* 0x0000001410005986 */ /* 0x0001e2000c10150a */
[----:B------:R-:W-:Y:S01]  /*51080*/  ISETP.LT.AND P5, PT, R25, c[0x0][0x178], !P1 ;  /* 0x00005e0019007a0c */ /* 0x000fe20004fa1270 */
[----:B------:R-:W-:Y:S01]  /*51090*/  IMAD.WIDE R8, R18, 0x2, R14 ;  /* 0x0000000212087825 */ /* 0x000fe200078e020e */
[----:B------:R-:W-:Y:S02]  /*510a0*/  ISETP.GE.AND P4, PT, R21, c[0x0][0x17c], PT ;  /* 0x00005f0015007a0c */ /* 0x000fe40003f86270 */
[----:B------:R-:W-:Y:S02]  /*510b0*/  ISETP.LT.AND P1, PT, R27, c[0x0][0x178], !P1 ;  /* 0x00005e001b007a0c */ /* 0x000fe40004f21270 */
[C---:B------:R-:W-:Y:S02]  /*510c0*/  IADD3 R0, R3.reuse, 0x6d, RZ ;  /* 0x0000006d03007810 */ /* 0x040fe40007ffe0ff */
[----:B------:R-:W-:-:S02]  /*510d0*/  IADD3 R21, R3, 0x6c, RZ ;  /* 0x0000006c03157810 */ /* 0x000fc40007ffe0ff */
[----:B------:R-:W-:Y:S02]  /*510e0*/  ISETP.GE.AND P0, PT, R0, c[0x0][0x17c], PT ;  /* 0x00005f0000007a0c */ /* 0x000fe40003f06270 */
[----:B------:R-:W-:Y:S02]  /*510f0*/  IADD3 R0, R18, c[0x0][0x198], RZ ;  /* 0x0000660012007a10 */ /* 0x000fe40007ffe0ff */
[----:B------:R-:W-:-:S03]  /*51100*/  ISETP.GE.AND P2, PT, R21, c[0x0][0x17c], PT ;  /* 0x00005f0015007a0c */ /* 0x000fc60003f46270 */
[----:B0-----:R-:W-:Y:S01]  /*51110*/  IMAD.WIDE R16, R0, 0x2, R4 ;  /* 0x0000000200107825 */ /* 0x001fe200078e0204 */
[----:B--2---:R-:W-:Y:S01]  /*51120*/  PRMT R21, R24, 0x7632, R21 ;  /* 0x0000763218157816 */ /* 0x004fe20000000015 */
[----:B---3--:R0:W-:Y:S01]  /*51130*/  @P6 STG.E.U16 [R10.64], R19 ;  /* 0x000000130a006986 */ /* 0x0081e2000c10150a */
[----:B------:R-:W-:-:S03]  /*51140*/  ISETP.LT.AND P6, PT, R28, c[0x0][0x178], !P4 ;  /* 0x00005e001c007a0c */ /* 0x000fc600067c1270 */
[----:B------:R1:W-:Y:S01]  /*51150*/  @P3 STG.E.U16 [R8.64], R24 ;  /* 0x0000001808003986 */ /* 0x0003e2000c10150a */
[----:B------:R-:W-:Y:S02]  /*51160*/  ISETP.LT.AND P3, PT, R26, c[0x0][0x178], !P4 ;  /* 0x00005e001a007a0c */ /* 0x000fe40006761270 */
[----:B------:R-:W-:Y:S01]  /*51170*/  PRMT R20, R19, 0x7632, R20 ;  /* 0x0000763213147816 */ /* 0x000fe20000000014 */
[----:B0-----:R-:W-:-:S04]  /*51180*/  IMAD.WIDE R10, R18, 0x2, R6 ;  /* 0x00000002120a7825 */ /* 0x001fc800078e0206 */
[----:B-1----:R-:W-:Y:S01]  /*51190*/  IMAD.WIDE R8, R18, 0x2, R12 ;  /* 0x0000000212087825 */ /* 0x002fe200078e020c */
[----:B------:R-:W2:Y:S03]  /*511a0*/  LDL.LU R24, [R1+0x1a8] ;  /* 0x0001a80001187983 */ /* 0x000ea60000300800 */
[----:B------:R-:W-:Y:S01]  /*511b0*/  IMAD.WIDE R18, R0, 0x2, R14 ;  /* 0x0000000200127825 */ /* 0x000fe200078e020e */
[----:B------:R0:W-:Y:S01]  /*511c0*/  @P5 STG.E.U16 [R8.64], R29 ;  /* 0x0000001d08005986 */ /* 0x0001e2000c10150a */
[----:B------:R-:W-:-:S03]  /*511d0*/  ISETP.LT.AND P5, PT, R28, c[0x0][0x178], !P2 ;  /* 0x00005e001c007a0c */ /* 0x000fc600057a1270 */
[----:B----4-:R1:W-:Y:S01]  /*511e0*/  @P1 STG.E.U16 [R10.64], R2 ;  /* 0x000000020a001986 */ /* 0x0103e2000c10150a */
[----:B------:R-:W-:Y:S02]  /*511f0*/  ISETP.LT.AND P1, PT, R25, c[0x0][0x178], !P4 ;  /* 0x00005e0019007a0c */ /* 0x000fe40006721270 */
[----:B------:R-:W-:Y:S01]  /*51200*/  ISETP.LT.AND P4, PT, R27, c[0x0][0x178], !P4 ;  /* 0x00005e001b007a0c */ /* 0x000fe20006781270 */
[----:B------:R3:W-:Y:S04]  /*51210*/  @P6 STG.E.U16 [R16.64], R20 ;  /* 0x0000001410006986 */ /* 0x0007e8000c10150a */
[----:B------:R4:W-:Y:S01]  /*51220*/  @P3 STG.E.U16 [R18.64], R21 ;  /* 0x0000001512003986 */ /* 0x0009e2000c10150a */
[----:B0-----:R-:W-:-:S04]  /*51230*/  IMAD.WIDE R8, R0, 0x2, R12 ;  /* 0x0000000200087825 */ /* 0x001fc800078e020c */
[----:B-1----:R-:W-:Y:S01]  /*51240*/  IMAD.WIDE R10, R0, 0x2, R6 ;  /* 0x00000002000a7825 */ /* 0x002fe200078e0206 */
[----:B---3--:R-:W-:Y:S02]  /*51250*/  PRMT R20, R2, 0x7632, R20 ;  /* 0x0000763202147816 */ /* 0x008fe40000000014 */
[----:B----4-:R-:W-:Y:S02]  /*51260*/  IADD3 R18, R0, c[0x0][0x198], RZ ;  /* 0x0000660000127a10 */ /* 0x010fe40007ffe0ff */
[----:B------:R-:W-:Y:S02]  /*51270*/  PRMT R19, R29, 0x7632, R19 ;  /* 0x000076321d137816 */ /* 0x000fe40000000013 */
[----:B------:R-:W-:Y:S01]  /*51280*/  IADD3 R21, R3, 0x6e, RZ ;  /* 0x0000006e03157810 */ /* 0x000fe20007ffe0ff */
[----:B------:R-:W-:Y:S01]  /*51290*/  IMAD.WIDE R16, R18, 0x2, R4 ;  /* 0x0000000212107825 */ /* 0x000fe200078e0204 */
[----:B------:R-:W3:Y:S04]  /*512a0*/  LDL.LU R29, [R1+0x4b8] ;  /* 0x0004b800011d7983 */ /* 0x000ee80000300800 */
[----:B------:R-:W-:Y:S01]  /*512b0*/  @P1 STG.E.U16 [R8.64], R19 ;  /* 0x0000001308001986 */ /* 0x000fe2000c10150a */
[----:B------:R-:W-:-:S03]  /*512c0*/  ISETP.GE.AND P1, PT, R21, c[0x0][0x17c], PT ;  /* 0x00005f0015007a0c */ /* 0x000fc60003f26270 */
[----:B------:R-:W4:Y:S04]  /*512d0*/  LDL.LU R2, [R1+0x4a8] ;  /* 0x0004a80001027983 */ /* 0x000f280000300800 */
[----:B------:R-:W-:Y:S04]  /*512e0*/  @P4 STG.E.U16 [R10.64], R20 ;  /* 0x000000140a004986 */ /* 0x000fe8000c10150a */
[----:B------:R-:W2:Y:S04]  /*512f0*/  LDL.LU R21, [R1+0x2f8] ;  /* 0x0002f80001157983 */ /* 0x000ea80000300800 */
[----:B------:R0:W-:Y:S04]  /*51300*/  @P5 STG.E.U16 [R16.64], R23 ;  /* 0x0000001710005986 */ /* 0x0001e8000c10150a */
[----:B0-----:R-:W2:Y:S01]  /*51310*/  LDL.LU R17, [R1+0x488] ;  /* 0x0004880001117983 */ /* 0x001ea20000300800 */
[----:B------:R-:W-:-:S02]  /*51320*/  ISETP.LT.AND P3, PT, R26, c[0x0][0x178], !P2 ;  /* 0x00005e001a007a0c */ /* 0x000fc40005761270 */
[----:B------:R-:W-:Y:S01]  /*51330*/  ISETP.LT.AND P6, PT, R25, c[0x0][0x178], !P2 ;  /* 0x00005e0019007a0c */ /* 0x000fe200057c1270 */
[----:B------:R-:W-:-:S04]  /*51340*/  IMAD.WIDE R10, R18, 0x2, R14 ;  /* 0x00000002120a7825 */ /* 0x000fc800078e020e */
[C---:B------:R-:W-:Y:S01]  /*51350*/  IMAD.WIDE R8, R18.reuse, 0x2, R12 ;  /* 0x0000000212087825 */ /* 0x040fe200078e020c */
[----:B------:R-:W-:Y:S02]  /*51360*/  IADD3 R0, R18, c[0x0][0x198], RZ ;  /* 0x0000660012007a10 */ /* 0x000fe40007ffe0ff */
[----:B------:R-:W-:Y:S02]  /*51370*/  ISETP.LT.AND P2, PT, R27, c[0x0][0x178], !P2 ;  /* 0x00005e001b007a0c */ /* 0x000fe40005741270 */
[----:B------:R-:W-:Y:S02]  /*51380*/  ISETP.LT.AND P4, PT, R28, c[0x0][0x178], !P0 ;  /* 0x00005e001c007a0c */ /* 0x000fe40004781270 */
[----:B------:R-:W-:Y:S02]  /*51390*/  ISETP.LT.AND P5, PT, R26, c[0x0][0x178], !P0 ;  /* 0x00005e001a007a0c */ /* 0x000fe400047a1270 */
[----:B------:R-:W-:Y:S01]  /*513a0*/  IADD3 R16, R3, 0x6f, RZ ;  /* 0x0000006f03107810 */ /* 0x000fe20007ffe0ff */
[----:B--2---:R-:W-:Y:S04]  /*513b0*/  @P3 STG.E.U16 [R10.64], R17 ;  /* 0x000000110a003986 */ /* 0x004fe8000c10150a */
[----:B------:R0:W-:Y:S02]  /*513c0*/  @P6 STG.E.U16 [R8.64], R21 ;  /* 0x0000001508006986 */ /* 0x0001e4000c10150a */
[----:B0-----:R-:W-:Y:S01]  /*513d0*/  IMAD.WIDE R8, R18, 0x2, R6 ;  /* 0x0000000212087825 */ /* 0x001fe200078e0206 */
[----:B------:R-:W-:-:S02]  /*513e0*/  PRMT R18, R23, 0x7632, R18 ;  /* 0x0000763217127816 */ /* 0x000fc40000000012 */
[----:B------:R-:W2:Y:S01]  /*513f0*/  LDL R23, [R1+0x328] ;  /* 0x0003280001177983 */ /* 0x000ea20000100800 */
[----:B------:R-:W-:Y:S01]  /*51400*/  ISETP.GE.AND P3, PT, R16, c[0x0][0x17c], PT ;  /* 0x00005f0010007a0c */ /* 0x000fe20003f66270 */
[----:B------:R-:W-:Y:S01]  /*51410*/  IMAD.WIDE R10, R0, 0x2, R4 ;  /* 0x00000002000a7825 */ /* 0x000fe200078e0204 */
[----:B------:R-:W-:-:S03]  /*51420*/  PRMT R19, R17, 0x7632, R19 ;  /* 0x0000763211137816 */ /* 0x000fc60000000013 */
[----:B------:R-:W-:Y:S01]  /*51430*/  IMAD.WIDE R16, R0, 0x2, R14 ;  /* 0x0000000200107825 */ /* 0x000fe200078e020e */
[----:B------:R-:W-:Y:S04]  /*51440*/  @P2 STG.E.U16 [R8.64], R24 ;  /* 0x0000001808002986 */ /* 0x000fe8000c10150a */
[----:B------:R-:W-:Y:S04]  /*51450*/  @P4 STG.E.U16 [R10.64], R18 ;  /* 0x000000120a004986 */ /* 0x000fe8000c10150a */
[----:B------:R0:W-:Y:S02]  /*51460*/  @P5 STG.E.U16 [R16.64], R19 ;  /* 0x0000001310005986 */ /* 0x0001e4000c10150a */
[----:B0-----:R-:W-:-:S02]  /*51470*/  PRMT R17, R24, 0x7632, R17 ;  /* 0x0000763218117816 */ /* 0x001fc40000000011 */
[----:B------:R-:W2:Y:S01]  /*51480*/  LDL.LU R24, [R1+0x318] ;  /* 0x0003180001187983 */ /* 0x000ea20000300800 */
[----:B------:R-:W-:Y:S02]  /*51490*/  ISETP.LT.AND P2, PT, R25, c[0x0][0x178], !P0 ;  /* 0x00005e0019007a0c */ /* 0x000fe40004741270 */
[----:B------:R-:W-:Y:S02]  /*514a0*/  ISETP.LT.AND P0, PT, R27, c[0x0][0x178], !P0 ;  /* 0x00005e001b007a0c */ /* 0x000fe40004701270 */
[----:B------:R-:W-:Y:S01]  /*514b0*/  ISETP.LT.AND P5, PT, R28, c[0x0][0x178], !P1 ;  /* 0x00005e001c007a0c */ /* 0x000fe20004fa1270 */
[----:B------:R-:W-:Y:S01]  /*514c0*/  IMAD.WIDE R8, R0, 0x2, R12 ;  /* 0x0000000200087825 */ /* 0x000fe200078e020c */
[----:B------:R-:W-:Y:S02]  /*514d0*/  ISETP.LT.AND P4, PT, R26, c[0x0][0x178], !P1 ;  /* 0x00005e001a007a0c */ /* 0x000fe40004f81270 */
[----:B------:R-:W-:Y:S01]  /*514e0*/  PRMT R16, R21, 0x7632, R16 ;  /* 0x0000763215107816 */ /* 0x000fe20000000010 */
[----:B------:R-:W-:Y:S01]  /*514f0*/  IMAD.WIDE R10, R0, 0x2, R6 ;  /* 0x00000002000a7825 */ /* 0x000fe200078e0206 */
[----:B------:R-:W-:-:S02]  /*51500*/  ISETP.LT.AND P6, PT, R25, c[0x0][0x178], !P1 ;  /* 0x00005e0019007a0c */ /* 0x000fc40004fc1270 */
[----:B------:R-:W-:Y:S01]  /*51510*/  IADD3 R0, R0, c[0x0][0x198], RZ ;  /* 0x0000660000007a10 */ /* 0x000fe20007ffe0ff */
[----:B------:R0:W-:Y:S04]  /*51520*/  @P2 STG.E.U16 [R8.64], R16 ;  /* 0x0000001008002986 */ /* 0x0001e8000c10150a */
[----:B------:R1:W-:Y:S01]  /*51530*/  @P0 STG.E.U16 [R10.64], R17 ;  /* 0x000000110a000986 */ /* 0x0003e2000c10150a */
[----:B------:R-:W-:Y:S01]  /*51540*/  IADD3 R18, R3, 0x70, RZ ;  /* 0x0000007003127810 */ /* 0x000fe20007ffe0ff */
[----:B0-----:R-:W-:-:S04]  /*51550*/  IMAD.WIDE R8, R0, 0x2, R4 ;  /* 0x0000000200087825 */ /* 0x001fc800078e0204 */
[C---:B-1----:R-:W-:Y:S01]  /*51560*/  IMAD.WIDE R10, R0.reuse, 0x2, R14 ;  /* 0x00000002000a7825 */ /* 0x042fe200078e020e */
[----:B---3--:R0:W-:Y:S03]  /*51570*/  @P5 STG.E.U16 [R8.64], R29 ;  /* 0x0000001d08005986 */ /* 0x0081e6000c10150a */
[----:B------:R-:W-:Y:S01]  /*51580*/  IMAD.WIDE R16, R0, 0x2, R12 ;  /* 0x0000000200107825 */ /* 0x000fe200078e020c */
[----:B----4-:R1:W-:Y:S01]  /*51590*/  @P4 STG.E.U16 [R10.64], R2 ;  /* 0x000000020a004986 */ /* 0x0103e2000c10150a */
[----:B------:R-:W-:Y:S02]  /*515a0*/  ISETP.GE.AND P2, PT, R18, c[0x0][0x17c], PT ;  /* 0x00005f0012007a0c */ /* 0x000fe40003f46270 */
[----:B------:R-:W-:Y:S02]  /*515b0*/  IADD3 R18, R3, 0x71, RZ ;  /* 0x0000007103127810 */ /* 0x000fe40007ffe0ff */
[----:B------:R-:W-:-:S02]  /*515c0*/  ISETP.LT.AND P1, PT, R27, c[0x0][0x178], !P1 ;  /* 0x00005e001b007a0c */ /* 0x000fc40004f21270 */
[----:B------:R-:W-:Y:S02]  /*515d0*/  ISETP.LT.AND P5, PT, R28, c[0x0][0x178], !P3 ;  /* 0x00005e001c007a0c */ /* 0x000fe40005fa1270 */
[----:B------:R-:W-:Y:S02]  /*515e0*/  ISETP.GE.AND P0, PT, R18, c[0x0][0x17c], PT ;  /* 0x00005f0012007a0c */ /* 0x000fe40003f06270 */
[C---:B------:R-:W-:Y:S01]  /*515f0*/  IADD3 R18, R0.reuse, c[0x0][0x198], RZ ;  /* 0x0000660000127a10 */ /* 0x040fe20007ffe0ff */
[----:B0-----:R-:W-:Y:S01]  /*51600*/  IMAD.WIDE R8, R0, 0x2, R6 ;  /* 0x0000000200087825 */ /* 0x001fe200078e0206 */
[----:B------:R-:W-:-:S03]  /*51610*/  PRMT R0, R29, 0x7632, R0 ;  /* 0x000076321d007816 */ /* 0x000fc60000000000 */
[----:B-1----:R-:W-:Y:S01]  /*51620*/  IMAD.WIDE R10, R18, 0x2, R4 ;  /* 0x00000002120a7825 */ /* 0x002fe200078e0204 */
[----:B--2---:R0:W-:Y:S04]  /*51630*/  @P6 STG.E.U16 [R16.64], R23 ;  /* 0x0000001710006986 */ /* 0x0041e8000c10150a */
[----:B0-----:R-:W2:Y:S04]  /*51640*/  LDL.LU R17, [R1+0x328] ;  /* 0x0003280001117983 */ /* 0x001ea80000300800 */
[----:B------:R-:W3:Y:S04]  /*51650*/  LDL.LU R29, [R1+0x19c] ;  /* 0x00019c00011d7983 */ /* 0x000ee80000300800 */
[----:B------:R-:W4:Y:S04]  /*51660*/  LDL.LU R21, [R1+0x17c] ;  /* 0x00017c0001157983 */ /* 0x000f280000300800 */
[----:B------:R-:W3:Y:S04]  /*51670*/  LDL.LU R23, [R1+0x15c] ;  /* 0x00015c0001177983 */ /* 0x000ee80000300800 */
[----:B------:R-:W-:Y:S04]  /*51680*/  @P1 STG.E.U16 [R8.64], R24 ;  /* 0x0000001808001986 */ /* 0x000fe8000c10150a */
[----:B------:R0:W-:Y:S02]  /*51690*/  @P5 STG.E.U16 [R10.64], R0 ;  /* 0x000000000a005986 */ /* 0x0001e4000c10150a */
[----:B0-----:R-:W-:-:S02]  /*516a0*/  PRMT R0, R2, 0x7632, R0 ;  /* 0x0000763202007816 */ /* 0x001fc40000000000 */
[----:B------:R-:W4:Y:S01]  /*516b0*/  LDL.LU R2, [R1+0x13c] ;  /* 0x00013c0001027983 */ /* 0x000f220000300800 */
[----:B------:R-:W-:-:S03]  /*516c0*/  PRMT R20, R24, 0x7632, R20 ;  /* 0x0000763218147816 */ /* 0x000fc60000000014 */
[----:B------:R-:W4:Y:S01]  /*516d0*/  LDL.LU R24, [R1+0x21c] ;  /* 0x00021c0001187983 */ /* 0x000f220000300800 */
[----:B------:R-:W-:Y:S02]  /*516e0*/  ISETP.LT.AND P6, PT, R26, c[0x0][0x178], !P3 ;  /* 0x00005e001a007a0c */ /* 0x000fe40005fc1270 */
[----:B------:R-:W-:Y:S02]  /*516f0*/  ISETP.LT.AND P1, PT, R25, c[0x0][0x178], !P3 ;  /* 0x00005e0019007a0c */ /* 0x000fe40005f21270 */
[----:B------:R-:W-:Y:S01]  /*51700*/  ISETP.LT.AND P3, PT, R27, c[0x0][0x178], !P3 ;  /* 0x00005e001b007a0c */ /* 0x000fe20005f61270 */
[----:B------:R-:W-:Y:S01]  /*51710*/  IMAD.WIDE R8, R18, 0x2, R14 ;  /* 0x0000000212087825 */ /* 0x000fe200078e020e */
[----:B------:R-:W-:Y:S02]  /*51720*/  IADD3 R16, R3, 0x72, RZ ;  /* 0x0000007203107810 */ /* 0x000fe40007ffe0ff */
[----:B------:R-:W-:Y:S01]  /*51730*/  ISETP.LT.AND P5, PT, R28, c[0x0][0x178], !P2 ;  /* 0x00005e001c007a0c */ /* 0x000fe200057a1270 */
[----:B------:R-:W-:Y:S01]  /*51740*/  IMAD.WIDE R10, R18, 0x2, R12 ;  /* 0x00000002120a7825 */ /* 0x000fe200078e020c */
[----:B------:R-:W-:-:S03]  /*51750*/  ISETP.GE.AND P4, PT, R16, c[0x0][0x17c], PT ;  /* 0x00005f0010007a0c */ /* 0x000fc60003f86270 */
[----:B------:R0:W-:Y:S01]  /*51760*/  @P6 STG.E.U16 [R8.64], R0 ;  /* 0x0000000008006986 */ /* 0x0001e2000c10150a */
[----:B------:R-:W-:Y:S02]  /*51770*/  ISETP.LT.AND P6, PT, R26, c[0x0][0x178], !P2 ;  /* 0x00005e001a007a0c */ /* 0x000fe400057c1270 */
[----:B0-----:R-:W-:-:S05]  /*51780*/  IADD3 R0, R18, c[0x0][0x198], RZ ;  /* 0x0000660012007a10 */ /* 0x001fca0007ffe0ff */
[----:B------:R-:W-:Y:S01]  /*51790*/  IMAD.WIDE R8, R0, 0x2, R14 ;  /* 0x0000000200087825 */ /* 0x000fe200078e020e */
[----:B--2---:R-:W-:-:S03]  /*517a0*/  PRMT R19, R17, 0x7632, R19 ;  /* 0x0000763211137816 */ /* 0x004fc60000000013 */
[----:B------:R-:W-:Y:S02]  /*517b0*/  IMAD.WIDE R16, R18, 0x2, R6 ;  /* 0x0000000212107825 */ /* 0x000fe400078e0206 */
[----:B------:R0:W-:Y:S04]  /*517c0*/  @P1 STG.E.U16 [R10.64], R19 ;  /* 0x000000130a001986 */ /* 0x0001e8000c10150a */
[----:B------:R1:W-:Y:S01]  /*517d0*/  @P3 STG.E.U16 [R16.64], R20 ;  /* 0x0000001410003986 */ /* 0x0003e2000c10150a */
[----:B------:R-:W-:Y:S02]  /*517e0*/  ISETP.LT.AND P3, PT, R25, c[0x0][0x178], !P2 ;  /* 0x00005e0019007a0c */ /* 0x000fe40005761270 */
[----:B------:R-:W-:Y:S01]  /*517f0*/  ISETP.LT.AND P2, PT, R27, c[0x0][0x178], !P2 ;  /* 0x00005e001b007a0c */ /* 0x000fe20005741270 */
[----:B0-----:R-:W-:-:S05]  /*51800*/  IMAD.WIDE R10, R0, 0x2, R4 ;  /* 0x00000002000a7825 */ /* 0x001fca00078e0204 */
[----:B---3--:R0:W-:Y:S04]  /*51810*/  @P5 STG.E.U16 [R10.64], R29 ;  /* 0x0000001d0a005986 */ /* 0x0081e8000c10150a */
[----:B----4-:R2:W-:Y:S01]  /*51820*/  @P6 STG.E.U16 [R8.64], R21 ;  /* 0x0000001508006986 */ /* 0x0105e2000c10150a */
[----:B------:R-:W-:Y:S02]  /*51830*/  ISETP.LT.AND P6, PT, R28, c[0x0][0x178], !P0 ;  /* 0x00005e001c007a0c */ /* 0x000fe400047c1270 */
[----:B-1----:R-:W-:Y:S01]  /*51840*/  IADD3 R16, R3, 0x73, RZ ;  /* 0x0000007303107810 */ /* 0x002fe20007ffe0ff */
[----:B0-----:R-:W-:-:S04]  /*51850*/  IMAD.WIDE R10, R0, 0x2, R12 ;  /* 0x00000002000a7825 */ /* 0x001fc800078e020c */
[C---:B--2---:R-:W-:Y:S01]  /*51860*/  IMAD.WIDE R8, R0.reuse, 0x2, R6 ;  /* 0x0000000200087825 */ /* 0x044fe200078e0206 */
[----:B------:R-:W-:Y:S01]  /*51870*/  IADD3 R0, R0, c[0x0][0x198], RZ ;  /* 0x0000660000007a10 */ /* 0x000fe20007ffe0ff */
[----:B------:R-:W-:Y:S01]  /*51880*/  @P3 STG.E.U16 [R10.64], R23 ;  /* 0x000000170a003986 */ /* 0x000fe2000c10150a */
[----:B------:R-:W-:Y:S02]  /*51890*/  ISETP.GE.AND P1, PT, R16, c[0x0][0x17c], PT ;  /* 0x00005f0010007a0c */ /* 0x000fe40003f26270 */
[----:B------:R-:W-:Y:S01]  /*518a0*/  ISETP.LT.AND P3, PT, R26, c[0x0][0x178], !P0 ;  /* 0x00005e001a007a0c */ /* 0x000fe20004761270 */
[----:B------:R0:W-:Y:S01]  /*518b0*/  @P2 STG.E.U16 [R8.64], R2 ;  /* 0x0000000208002986 */ /* 0x0001e2000c10150a */
[----:B------:R-:W-:Y:S02]  /*518c0*/  ISETP.LT.AND P2, PT, R27, c[0x0][0x178], !P0 ;  /* 0x00005e001b007a0c */ /* 0x000fe40004741270 */
[----:B------:R-:W-:Y:S02]  /*518d0*/  PRMT R16, R29, 0x7632, R16 ;  /* 0x000076321d107816 */ /* 0x000fe40000000010 */
[----:B------:R-:W-:Y:S01]  /*518e0*/  ISETP.LT.AND P0, PT, R25, c[0x0][0x178], !P0 ;  /* 0x00005e0019007a0c */ /* 0x000fe20004701270 */
[----:B------:R-:W2:Y:S01]  /*518f0*/  LDL.LU R29, [R1+0x1fc] ;  /* 0x0001fc00011d7983 */ /* 0x000ea20000300800 */
[----:B------:R-:W-:Y:S01]  /*51900*/  IADD3 R17, R3, 0x74, RZ ;  /* 0x0000007403117810 */ /* 0x000fe20007ffe0ff */
[----:B0-----:R-:W-:-:S03]  /*51910*/  IMAD.WIDE R8, R0, 0x2, R4 ;  /* 0x0000000200087825 */ /* 0x001fc600078e0204 */
[----:B------:R-:W-:Y:S02]  /*51920*/  ISETP.GE.AND P5, PT, R17, c[0x0][0x17c], PT ;  /* 0x00005f0011007a0c */ /* 0x000fe40003fa6270 */
[----:B------:R-:W-:Y:S01]  /*51930*/  PRMT R20, R21, 0x7632, R20 ;  /* 0x0000763215147816 */ /* 0x000fe20000000014 */
[----:B------:R0:W-:Y:S01]  /*51940*/  @P6 STG.E.U16 [R8.64], R16 ;  /* 0x0000001008006986 */ /* 0x0001e2000c10150a */
[----:B------:R-:W-:Y:S01]  /*51950*/  ISETP.LT.AND P6, PT, R28, c[0x0][0x178], !P4 ;  /* 0x00005e001c007a0c */ /* 0x000fe200067c1270 */
[----:B------:R-:W-:Y:S01]  /*51960*/  IMAD.WIDE R10, R0, 0x2, R14 ;  /* 0x00000002000a7825 */ /* 0x000fe200078e020e */
[----:B------:R-:W-:Y:S02]  /*51970*/  PRMT R18, R23, 0x7632, R18 ;  /* 0x0000763217127816 */ /* 0x000fe40000000012 */
[----:B------:R-:W-:Y:S02]  /*51980*/  PRMT R19, R2, 0x7632, R19 ;  /* 0x0000763202137816 */ /* 0x000fe40000000013 */
[----:B------:R1:W-:Y:S04]  /*51990*/  @P3 STG.E.U16 [R10.64], R20 ;  /* 0x000000140a003986 */ /* 0x0003e8000c10150a */
[----:B------:R-:W3:Y:S01]  /*519a0*/  LDL.LU R2, [R1+0x14c] ;  /* 0x00014c0001027983 */ /* 0x000ee20000300800 */
[----:B0-----:R-:W-:-:S04]  /*519b0*/  IMAD.WIDE R8, R0, 0x2, R12 ;  /* 0x0000000200087825 */ /* 0x001fc800078e020c */
[C---:B------:R-:W-:Y:S01]  /*519c0*/  IMAD.WIDE R16, R0.reuse, 0x2, R6 ;  /* 0x0000000200107825 */ /* 0x040fe200078e0206 */
[----:B------:R-:W-:Y:S01]  /*519d0*/  IADD3 R0, R0, c[0x0][0x198], RZ ;  /* 0x0000660000007a10 */ /* 0x000fe20007ffe0ff */
[----:B------:R-:W-:Y:S04]  /*519e0*/  @P0 STG.E.U16 [R8.64], R18 ;  /* 0x0000001208000986 */ /* 0x000fe8000c10150a */
[----:B------:R0:W-:Y:S01]  /*519f0*/  @P2 STG.E.U16 [R16.64], R19 ;  /* 0x0000001310002986 */ /* 0x0001e2000c10150a */
[----:B-1----:R-:W-:-:S05]  /*51a00*/  IMAD.WIDE R10, R0, 0x2, R4 ;  /* 0x00000002000a7825 */ /* 0x002fca00078e0204 */
[----:B------:R1:W-:Y:S01]  /*51a10*/  @P6 STG.E.U16 [R10.64], R24 ;  /* 0x000000180a006986 */ /* 0x0003e2000c10150a */
[----:B0-----:R-:W-:-:S04]  /*51a20*/  IADD3 R17, R3, 0x76, RZ ;  /* 0x0000007603117810 */ /* 0x001fc80007ffe0ff */
[----:B------:R-:W-:Y:S02]  /*51a30*/  ISETP.GE.AND P6, PT, R17, c[0x0][0x17c], PT ;  /* 0x00005f0011007a0c */ /* 0x000fe40003fc6270 */
[----:B------:R-:W4:Y:S01]  /*51a40*/  LDL.LU R17, [R1+0x18c] ;  /* 0x00018c0001117983 */ /* 0x000f220000300800 */
[----:B------:R-:W-:Y:S02]  /*51a50*/  ISETP.LT.AND P3, PT, R26, c[0x0][0x178], !P4 ;  /* 0x00005e001a007a0c */ /* 0x000fe40006761270 */
[----:B------:R-:W-:Y:S01]  /*51a60*/  IADD3 R16, R3, 0x75, RZ ;  /* 0x0000007503107810 */ /* 0x000fe20007ffe0ff */
[----:B------:R-:W4:Y:S03]  /*51a70*/  LDL.LU R21, [R1+0x25c] ;  /* 0x00025c0001157983 */ /* 0x000f260000300800 */
[----:B------:R-:W-:Y:S02]  /*51a80*/  ISETP.GE.AND P2, PT, R16, c[0x0][0x17c], PT ;  /* 0x00005f0010007a0c */ /* 0x000fe40003f46270 */
[----:B------:R-:W-:Y:S01]  /*51a90*/  PRMT R16, R24, 0x7632, R16 ;  /* 0x0000763218107816 */ /* 0x000fe20000000010 */
[----:B------:R-:W-:Y:S01]  /*51aa0*/  IMAD.WIDE R8, R0, 0x2, R14 ;  /* 0x0000000200087825 */ /* 0x000fe200078e020e */
[----:B-1----:R-:W4:Y:S04]  /*51ab0*/  LDL.LU R24, [R1+0x23c] ;  /* 0x00023c0001187983 */ /* 0x002f280000300800 */
[----:B------:R-:W4:Y:S01]  /*51ac0*/  LDL.LU R23, [R1+0x20c] ;  /* 0x00020c0001177983 */ /* 0x000f220000300800 */
[----:B------:R-:W-:-:S02]  /*51ad0*/  ISETP.LT.AND P0, PT, R25, c[0x0][0x178], !P4 ;  /* 0x00005e0019007a0c */ /* 0x000fc40006701270 */
[----:B------:R-:W-:Y:S01]  /*51ae0*/  ISETP.LT.AND P4, PT, R27, c[0x0][0x178], !P4 ;  /* 0x00005e001b007a0c */ /* 0x000fe20006781270 */
[----:B------:R-:W-:Y:S01]  /*51af0*/  IMAD.WIDE R10, R0, 0x2, R12 ;  /* 0x00000002000a7825 */ /* 0x000fe200078e020c */
[----:B--2---:R0:W-:Y:S01]  /*51b00*/  @P3 STG.E.U16 [R8.64], R29 ;  /* 0x0000001d08003986 */ /* 0x0041e2000c10150a */
[----:B------:R-:W-:-:S03]  /*51b10*/  PRMT R20, R29, 0x7632, R20 ;  /* 0x000076321d147816 */ /* 0x000fc60000000014 */
[----:B0-----:R-:W2:Y:S01]  /*51b20*/  LDL.LU R29, [R1+0x16c] ;  /* 0x00016c00011d7983 */ /* 0x001ea20000300800 */
[----:B------:R-:W-:Y:S01]  /*51b30*/  IMAD.WIDE R8, R0, 0x2, R6 ;  /* 0x0000000200087825 */ /* 0x000fe200078e0206 */
[----:B---3--:R-:W-:-:S03]  /*51b40*/  PRMT R19, R2, 0x7632, R19 ;  /* 0x0000763202137816 */ /* 0x008fc60000000013 */
[----:B----4-:R-:W-:Y:S04]  /*51b50*/  @P0 STG.E.U16 [R10.64], R17 ;  /* 0x000000110a000986 */ /* 0x010fe8000c10150a */
[----:B------:R0:W-:Y:S04]  /*51b60*/  @P4 STG.E.U16 [R8.64], R2 ;  /* 0x0000000208004986 */ /* 0x0001e8000c10150a */
[----:B0-----:R-:W3:Y:S01]  /*51b70*/  LDL.LU R2, [R1+0x3ec] ;  /* 0x0003ec0001027983 */ /* 0x001ee20000300800 */
[----:B------:R-:W-:Y:S02]  /*51b80*/  ISETP.LT.AND P3, PT, R28, c[0x0][0x178], !P1 ;  /* 0x00005e001c007a0c */ /* 0x000fe40004f61270 */
[----:B------:R-:W-:-:S02]  /*51b90*/  ISETP.LT.AND P0, PT, R26, c[0x0][0x178], !P1 ;  /* 0x00005e001a007a0c */ /* 0x000fc40004f01270 */
[----:B------:R-:W-:Y:S02]  /*51ba0*/  IADD3 R0, R0, c[0x0][0x198], RZ ;  /* 0x0000660000007a10 */ /* 0x000fe40007ffe0ff */
[----:B------:R-:W-:Y:S02]  /*51bb0*/  ISETP.LT.AND P4, PT, R27, c[0x0][0x178], !P1 ;  /* 0x00005e001b007a0c */ /* 0x000fe40004f81270 */
[----:B------:R-:W-:Y:S01]  /*51bc0*/  ISETP.LT.AND P1, PT, R25, c[0x0][0x178], !P1 ;  /* 0x00005e0019007a0c */ /* 0x000fe20004f21270 */
[----:B------:R-:W-:-:S04]  /*51bd0*/  IMAD.WIDE R8, R0, 0x2, R4 ;  /* 0x0000000200087825 */ /* 0x000fc800078e0204 */
[----:B------:R-:W-:Y:S01]  /*51be0*/  IMAD.WIDE R10, R0, 0x2, R14 ;  /* 0x00000002000a7825 */ /* 0x000fe200078e020e */
[----:B------:R0:W-:Y:S01]  /*51bf0*/  @P3 STG.E.U16 [R8.64], R16 ;  /* 0x0000001008003986 */ /* 0x0001e2000c10150a */
[----:B------:R-:W-:Y:S02]  /*51c00*/  PRMT R18, R17, 0x7632, R18 ;  /* 0x0000763211127816 */ /* 0x000fe40000000012 */
[----:B------:R-:W-:Y:S01]  /*51c10*/  ISETP.LT.AND P3, PT, R28, c[0x0][0x178], !P5 ;  /* 0x00005e001c007a0c */ /* 0x000fe20006f61270 */
[----:B------:R1:W-:Y:S01]  /*51c20*/  @P0 STG.E.U16 [R10.64], R20 ;  /* 0x000000140a000986 */ /* 0x0003e2000c10150a */
[----:B------:R-:W-:Y:S01]  /*51c30*/  ISETP.LT.AND P0, PT, R26, c[0x0][0x178], !P5 ;  /* 0x00005e001a007a0c */ /* 0x000fe20006f01270 */
[----:B0-----:R-:W-:-:S04]  /*51c40*/  IMAD.WIDE R8, R0, 0x2, R12 ;  /* 0x0000000200087825 */ /* 0x001fc800078e020c */
[C---:B------:R-:W-:Y:S01]  /*51c50*/  IMAD.WIDE R16, R0.reuse, 0x2, R6 ;  /* 0x0000000200107825 */ /* 0x040fe200078e0206 */
[----:B------:R-:W-:Y:S01]  /*51c60*/  IADD3 R0, R0, c[0x0][0x198], RZ ;  /* 0x0000660000007a10 */ /* 0x000fe20007ffe0ff */
[----:B------:R0:W-:Y:S04]  /*51c70*/  @P1 STG.E.U16 [R8.64], R18 ;  /* 0x0000001208001986 */ /* 0x0001e8000c10150a */
[----:B------:R4:W-:Y:S01]  /*51c80*/  @P4 STG.E.U16 [R16.64], R19 ;  /* 0x0000001310004986 */ /* 0x0009e2000c10150a */
[----:B------:R-:W-:Y:S01]  /*51c90*/  ISETP.LT.AND P4, PT, R25, c[0x0][0x178], !P5 ;  /* 0x00005e0019007a0c */ /* 0x000fe20006f81270 */
[----:B-1----:R-:W-:Y:S01]  /*51ca0*/  IMAD.WIDE R10, R0, 0x2, R4 ;  /* 0x00000002000a7825 */ /* 0x002fe200078e0204 */
[----:B------:R-:W-:-:S03]  /*51cb0*/  ISETP.LT.AND P5, PT, R27, c[0x0][0x178], !P5 ;  /* 0x00005e001b007a0c */ /* 0x000fc60006fa1270 */
[----:B0-----:R-:W-:Y:S01]  /*51cc0*/  IMAD.WIDE R8, R0, 0x2, R14 ;  /* 0x0000000200087825 */ /* 0x001fe200078e020e */
[----:B------:R0:W-:Y:S04]  /*51cd0*/  @P3 STG.E.U16 [R10.64], R21 ;  /* 0x000000150a003986 */ /* 0x0001e8000c10150a */
[----:B------:R1:W-:Y:S01]  /*51ce0*/  @P0 STG.E.U16 [R8.64], R24 ;  /* 0x0000001808000986 */ /* 0x0003e2000c10150a */
[----:B------:R-:W-:Y:S02]  /*51cf0*/  ISETP.LT.AND P0, PT, R28, c[0x0][0x178], !P2 ;  /* 0x00005e001c007a0c */ /* 0x000fe40005701270 */
[----:B----4-:R-:W-:Y:S01]  /*51d00*/  IADD3 R16, R3, 0x77, RZ ;  /* 0x0000007703107810 */ /* 0x010fe20007ffe0ff */
[----:B0-----:R-:W-:-:S04]  /*51d10*/  IMAD.WIDE R10, R0, 0x2, R12 ;  /* 0x00000002000a7825 */ /* 0x001fc800078e020c */
[C---:B-1----:R-:W-:Y:S01]  /*51d20*/  IMAD.WIDE R8, R0.reuse, 0x2, R6 ;  /* 0x0000000200087825 */ /* 0x042fe200078e0206 */
[----:B------:R-:W-:Y:S01]  /*51d30*/  IADD3 R0, R0, c[0x0][0x198], RZ ;  /* 0x0000660000007a10 */ /* 0x000fe20007ffe0ff */
[----:B------:R0:W-:Y:S01]  /*51d40*/  @P4 STG.E.U16 [R10.64], R23 ;  /* 0x000000170a004986 */ /* 0x0001e2000c10150a */
[----:B------:R-:W-:Y:S02]  /*51d50*/  ISETP.GE.AND P1, PT, R16, c[0x0][0x17c], PT ;  /* 0x00005f0010007a0c */ /* 0x000fe40003f26270 */
[----:B------:R-:W-:Y:S02]  /*51d60*/  ISETP.LT.AND P4, PT, R26, c[0x0][0x178], !P2 ;  /* 0x00005e001a007a0c */ /* 0x000fe40005781270 */
[----:B------:R-:W-:Y:S02]  /*51d70*/  PRMT R16, R21, 0x7632, R16 ;  /* 0x0000763215107816 */ /* 0x000fe40000000010 */
[----:B------:R-:W-:Y:S02]  /*51d80*/  IADD3 R17, R3, 0x78, RZ ;  /* 0x0000007803117810 */ /* 0x000fe40007ffe0ff */
[----:B------:R-:W-:-:S02]  /*51d90*/  PRMT R20, R24, 0x7632, R20 ;  /* 0x0000763218147816 */ /* 0x000fc40000000014 */
[----:B------:R-:W-:Y:S01]  /*51da0*/  ISETP.GE.AND P3, PT, R17, c[0x0][0x17c], PT ;  /* 0x00005f0011007a0c */ /* 0x000fe20003f66270 */
[C---:B0-----:R-:W-:Y:S01]  /*51db0*/  IMAD.WIDE R10, R0.reuse, 0x2, R14 ;  /* 0x00000002000a7825 */ /* 0x041fe200078e020e */
[----:B------:R-:W-:Y:S01]  /*51dc0*/  PRMT R18, R23, 0x7632, R18 ;  /* 0x0000763217127816 */ /* 0x000fe20000000012 */
[----:B------:R-:W4:Y:S04]  /*51dd0*/  LDL.LU R24, [R1+0x24c] ;  /* 0x00024c0001187983 */ /* 0x000f280000300800 */
[----:B--2---:R0:W-:Y:S01]  /*51de0*/  @P5 STG.E.U16 [R8.64], R29 ;  /* 0x0000001d08005986 */ /* 0x0041e2000c10150a */
[----:B------:R-:W-:Y:S02]  /*51df0*/  ISETP.LT.AND P5, PT, R27, c[0x0][0x178], !P2 ;  /* 0x00005e001b007a0c */ /* 0x000fe400057a1270 */
[----:B------:R-:W-:Y:S01]  /*51e00*/  ISETP.LT.AND P2, PT, R25, c[0x0][0x178], !P2 ;  /* 0x00005e0019007a0c */ /* 0x000fe20005741270 */
[----:B0-----:R-:W-:Y:S01]  /*51e10*/  IMAD.WIDE R8, R0, 0x2, R4 ;  /* 0x0000000200087825 */ /* 0x001fe200078e0204 */
[----:B------:R-:W-:-:S02]  /*51e20*/  PRMT R19, R29, 0x7632, R19 ;  /* 0x000076321d137816 */ /* 0x000fc40000000013 */
[----:B------:R-:W2:Y:S04]  /*51e30*/  LDL.LU R29, [R1+0x12c] ;  /* 0x00012c00011d7983 */ /* 0x000ea80000300800 */
[----:B------:R0:W-:Y:S01]  /*51e40*/  @P0 STG.E.U16 [R8.64], R16 ;  /* 0x0000001008000986 */ /* 0x0001e2000c10150a */
[----:B------:R-:W-:-:S03]  /*51e50*/  ISETP.LT.AND P0, PT, R28, c[0x0][0x178], !P6 ;  /* 0x00005e001c007a0c */ /* 0x000fc60007701270 */
[----:B------:R1:W-:Y:S01]  /*51e60*/  @P4 STG.E.U16 [R10.64], R20 ;  /* 0x000000140a004986 */ /* 0x0003e2000c10150a */
[----:B0-----:R-:W-:-:S04]  /*51e70*/  IMAD.WIDE R8, R0, 0x2, R12 ;  /* 0x0000000200087825 */ /* 0x001fc800078e020c */
[C---:B------:R-:W-:Y:S01]  /*51e80*/  IMAD.WIDE R16, R0.reuse, 0x2, R6 ;  /* 0x0000000200107825 */ /* 0x040fe200078e0206 */
[----:B------:R-:W-:Y:S01]  /*51e90*/  IADD3 R0, R0, c[0x0][0x198], RZ ;  /* 0x0000660000007a10 */ /* 0x000fe20007ffe0ff */
[----:B------:R-:W-:Y:S04]  /*51ea0*/  @P2 STG.E.U16 [R8.64], R18 ;  /* 0x0000001208002986 */ /* 0x000fe8000c10150a */
[----:B------:R0:W-:Y:S01]  /*51eb0*/  @P5 STG.E.U16 [R16.64], R19 ;  /* 0x0000001310005986 */ /* 0x0001e2000c10150a */
[----:B-1----:R-:W-:Y:S01]  /*51ec0*/  IMAD.WIDE R10, R0, 0x2, R4 ;  /* 0x00000002000a7825 */ /* 0x002fe200078e0204 */
[----:B0-----:R-:W-:-:S04]  /*51ed0*/  IADD3 R17, R3, 0x7a, RZ ;  /* 0x0000007a03117810 */ /* 0x001fc80007ffe0ff */
[----:B---3--:R0:W-:Y:S01]  /*51ee0*/  @P0 STG.E.U16 [R10.64], R2 ;  /* 0x000000020a000986 */ /* 0x0081e2000c10150a */
[----:B------:R-:W-:-:S03]  /*51ef0*/  ISETP.GE.AND P0, PT, R17, c[0x0][0x17c], PT ;  /* 0x00005f0011007a0c */ /* 0x000fc60003f06270 */
[----:B------:R-:W3:Y:S01]  /*51f00*/  LDL.LU R17, [R1+0x27c] ;  /* 0x00027c0001117983 */ /* 0x000ee20000300800 */
[----:B------:R-:W-:-:S04]  /*51f10*/  IADD3 R16, R3, 0x79, RZ ;  /* 0x0000007903107810 */ /* 0x000fc80007ffe0ff */
[----:B------:R-:W-:Y:S02]  /*51f20*/  ISETP.GE.AND P5, PT, R16, c[0x0][0x17c], PT ;  /* 0x00005f0010007a0c */ /* 0x000fe40003fa6270 */
[----:B------:R-:W-:Y:S02]  /*51f30*/  PRMT R16, R2, 0x7632, R16 ;  /* 0x0000763202107816 */ /* 0x000fe40000000010 */
[----:B0-----:R-:W3:Y:S01]  /*51f40*/  LDL.LU R2, [R1+0x46c] ;  /* 0x00046c0001027983 */ /* 0x001ee20000300800 */
[----:B------:R-:W-:Y:S02]  /*51f50*/  ISETP.LT.AND P4, PT, R26, c[0x0][0x178], !P6 ;  /* 0x00005e001a007a0c */ /* 0x000fe40007781270 */
[----:B------:R-:W-:Y:S01]  /*51f60*/  ISETP.LT.AND P2, PT, R25, c[0x0][0x178], !P6 ;  /* 0x00005e0019007a0c */ /* 0x000fe20007741270 */
[C---:B------:R-:W-:Y:S01]  /*51f70*/  IMAD.WIDE R8, R0.reuse, 0x2, R14 ;  /* 0x0000000200087825 */ /* 0x040fe200078e020e */
[----:B------:R-:W3:Y:S03]  /*51f80*/  LDL.LU R21, [R1+0x29c] ;  /* 0x00029c0001157983 */ /* 0x000ee60000300800 */
[----:B------:R-:W-:Y:S01]  /*51f90*/  IMAD.WIDE R10, R0, 0x2, R12 ;  /* 0x00000002000a7825 */ /* 0x000fe200078e020c */
[----:B------:R-:W3:Y:S01]  /*51fa0*/  LDL.LU R23, [R1+0x28c] ;  /* 0x00028c0001177983 */ /* 0x000ee20000300800 */
[----:B------:R-:W-:-:S02]  /*51fb0*/  ISETP.LT.AND P6, PT, R27, c[0x0][0x178], !P6 ;  /* 0x00005e001b007a0c */ /* 0x000fc400077c1270 */
[----:B----4-:R-:W-:Y:S02]  /*51fc0*/  PRMT R18, R24, 0x7632, R18 ;  /* 0x0000763218127816 */ /* 0x010fe40000000012 */
[----:B--2---:R-:W-:Y:S01]  /*51fd0*/  PRMT R19, R29, 0x7632, R19 ;  /* 0x000076321d137816 */ /* 0x004fe20000000013 */
[----:B---3--:R-:W-:Y:S04]  /*51fe0*/  @P4 STG.E.U16 [R8.64], R17 ;  /* 0x0000001108004986 */ /* 0x008fe8000c10150a */
[----:B------:R0:W-:Y:S04]  /*51ff0*/  @P2 STG.E.U16 [R10.64], R24 ;  /* 0x000000180a002986 */ /* 0x0001e8000c10150a */
[----:B0-----:R-:W2:Y:S01]  /*52000*/  LDL.LU R24, [R1+0x22c] ;  /* 0x00022c0001187983 */ /* 0x001ea20000300800 */
[----:B------:R-:W-:-:S05]  /*52010*/  IMAD.WIDE R8, R0, 0x2, R6 ;  /* 0x0000000200087825 */ /* 0x000fca00078e0206 */
[----:B------:R0:W-:Y:S01]  /*52020*/  @P6 STG.E.U16 [R8.64], R29 ;  /* 0x0000001d08006986 */ /* 0x0001e2000c10150a */
[----:B------:R-:W-:-:S03]  /*52030*/  ISETP.LT.AND P4, PT, R28, c[0x0][0x178], !P1 ;  /* 0x00005e001c007a0c */ /* 0x000fc60004f81270 */
[----:B0-----:R-:W3:Y:S01]  /*52040*/  LDL.LU R29, [R1+0x47c] ;  /* 0x00047c00011d7983 */ /* 0x001ee20000300800 */
[----:B------:R-:W-:Y:S02]  /*52050*/  IADD3 R0, R0, c[0x0][0x198], RZ ;  /* 0x0000660000007a10 */ /* 0x000fe40007ffe0ff */
[----:B------:R-:W-:Y:S02]  /*52060*/  ISETP.LT.AND P2, PT, R26, c[0x0][0x178], !P1 ;  /* 0x00005e001a007a0c */ /* 0x000fe40004f41270 */
[----:B------:R-:W-:Y:S01]  /*52070*/  ISETP.LT.AND P6, PT, R27, c[0x0][0x178], !P1 ;  /* 0x00005e001b007a0c */ /* 0x000fe20004fc1270 */
[C---:B------:R-:W-:Y:S01]  /*52080*/  IMAD.WIDE R8, R0.reuse, 0x2, R4 ;  /* 0x0000000200087825 */ /* 0x040fe200078e0204 */
[----:B------:R-:W-:Y:S02]  /*52090*/  ISETP.LT.AND P1, PT, R25, c[0x0][0x178], !P1 ;  /* 0x00005e0019007a0c */ /* 0x000fe40004f21270 */
[----:B------:R-:W-:Y:S01]  /*520a0*/  PRMT R20, R17, 0x7632, R20 ;  /* 0x0000763211147816 */ /* 0x000fe20000000014 */
[----:B------:R-:W-:Y:S01]  /*520b0*/  IMAD.WIDE R10, R0, 0x2, R14 ;  /* 0x00000002000a7825 */ /* 0x000fe200078e020e */
[----:B------:R0:W-:Y:S01]  /*520c0*/  @P4 STG.E.U16 [R8.64], R16 ;  /* 0x0000001008004986 */ /* 0x0001e2000c10150a */
[----:B------:R-:W-:-:S04]  /*520d0*/  ISETP.LT.AND P4, PT, R28, c[0x0][0x178], !P3 ;  /* 0x00005e001c007a0c */ /* 0x000fc80005f81270 */
[----:B------:R1:W-:Y:S01]  /*520e0*/  @P2 STG.E.U16 [R10.64], R20 ;  /* 0x000000140a002986 */ /* 0x0003e2000c10150a */
        /* <DEDUP_REMOVED lines=9> */
[----:B------:R-:W-:Y:S02]  /*52180*/  PRMT R16, R2, 0x7632, R16 ;  /* 0x0000763202107816 */ /* 0x000fe40000000010 */
[----:B-1----:R-:W4:Y:S01]  /*52190*/  LDL.LU R2, [R1+0x30c] ;  /* 0x00030c0001027983 */ /* 0x002f220000300800 */
[----:B------:R-:W-:Y:S02]  /*521a0*/  ISETP.LT.AND P2, PT, R26, c[0x0][0x178], !P3 ;  /* 0x00005e001a007a0c */ /* 0x000fe40005f41270 */
[----:B------:R-:W-:Y:S01]  /*521b0*/  ISETP.LT.AND P6, PT, R25, c[0x0][0x178], !P3 ;  /* 0x00005e0019007a0c */ /* 0x000fe20005fc1270 */
[----:B------:R-:W-:Y:S01]  /*521c0*/  IMAD.WIDE R8, R0, 0x2, R14 ;  /* 0x0000000200087825 */ /* 0x000fe200078e020e */
[----:B------:R-:W-:-:S03]  /*521d0*/  ISETP.LT.AND P3, PT, R27, c[0x0][0x178], !P3 ;  /* 0x00005e001b007a0c */ /* 0x000fc60005f61270 */
[----:B------:R-:W-:-:S06]  /*521e0*/  IMAD.WIDE R10, R0, 0x2, R12 ;  /* 0x00000002000a7825 */ /* 0x000fcc00078e020c */
[----:B------:R0:W-:Y:S01]  /*521f0*/  @P2 STG.E.U16 [R8.64], R21 ;  /* 0x0000001508002986 */ /* 0x0001e2000c10150a */
[----:B------:R-:W-:-:S03]  /*52200*/  ISETP.LT.AND P2, PT, R28, c[0x0][0x178], !P5 ;  /* 0x00005e001c007a0c */ /* 0x000fc60006f41270 */
[----:B------:R1:W-:Y:S01]  /*52210*/  @P6 STG.E.U16 [R10.64], R23 ;  /* 0x000000170a006986 */ /* 0x0003e2000c10150a */
[----:B------:R-:W-:Y:S01]  /*52220*/  ISETP.LT.AND P6, PT, R26, c[0x0][0x178], !P5 ;  /* 0x00005e001a007a0c */ /* 0x000fe20006fc1270 */
[C---:B0-----:R-:W-:Y:S01]  /*52230*/  IMAD.WIDE R8, R0.reuse, 0x2, R6 ;  /* 0x0000000200087825 */ /* 0x041fe200078e0206 */
[----:B------:R-:W-:Y:S02]  /*52240*/  IADD3 R0, R0, c[0x0][0x198], RZ ;  /* 0x0000660000007a10 */ /* 0x000fe40007ffe0ff */
[----:B------:R-:W-:Y:S02]  /*52250*/  IADD3 R17, R3, 0x7c, RZ ;  /* 0x0000007c03117810 */ /* 0x000fe40007ffe0ff */
[----:B------:R-:W-:Y:S01]  /*52260*/  PRMT R20, R21, 0x7632, R20 ;  /* 0x0000763215147816 */ /* 0x000fe20000000014 */
[----:B-1----:R-:W-:Y:S01]  /*52270*/  IMAD.WIDE R10, R0, 0x2, R14 ;  /* 0x00000002000a7825 */ /* 0x002fe200078e020e */
[----:B------:R-:W-:Y:S01]  /*52280*/  ISETP.GE.AND P4, PT, R17, c[0x0][0x17c], PT ;  /* 0x00005f0011007a0c */ /* 0x000fe20003f86270 */
[----:B------:R-:W4:Y:S01]  /*52290*/  LDL.LU R21, [R1+0x26c] ;  /* 0x00026c0001157983 */ /* 0x000f220000300800 */
[----:B------:R-:W-:-:S03]  /*522a0*/  PRMT R18, R23, 0x7632, R18 ;  /* 0x0000763217127816 */ /* 0x000fc60000000012 */
[----:B------:R-:W4:Y:S04]  /*522b0*/  LDL.LU R23, [R1+0x49c] ;  /* 0x00049c0001177983 */ /* 0x000f280000300800 */
[----:B--2---:R0:W-:Y:S01]  /*522c0*/  @P3 STG.E.U16 [R8.64], R24 ;  /* 0x0000001808003986 */ /* 0x0041e2000c10150a */
[----:B------:R-:W-:Y:S02]  /*522d0*/  ISETP.LT.AND P3, PT, R27, c[0x0][0x178], !P5 ;  /* 0x00005e001b007a0c */ /* 0x000fe40006f61270 */
[----:B------:R-:W-:Y:S01]  /*522e0*/  ISETP.LT.AND P5, PT, R25, c[0x0][0x178], !P5 ;  /* 0x00005e0019007a0c */ /* 0x000fe20006fa1270 */
[----:B0-----:R-:W-:Y:S01]  /*522f0*/  IMAD.WIDE R8, R0, 0x2, R4 ;  /* 0x0000000200087825 */ /* 0x001fe200078e0204 */
[----:B------:R-:W-:-:S04]  /*52300*/  PRMT R19, R24, 0x7632, R19 ;  /* 0x0000763218137816 */ /* 0x000fc80000000013 */
        /* <DEDUP_REMOVED lines=8> */
[----:B-1----:R-:W-:-:S05]  /*52390*/  IMAD.WIDE R10, R0, 0x2, R4 ;  /* 0x00000002000a7825 */ /* 0x002fca00078e0204 */
[----:B---3--:R1:W-:Y:S01]  /*523a0*/  @P2 STG.E.U16 [R10.64], R29 ;  /* 0x0000001d0a002986 */ /* 0x0083e2000c10150a */
[----:B0-----:R-:W-:-:S04]  /*523b0*/  IADD3 R17, R3, 0x7e, RZ ;  /* 0x0000007e03117810 */ /* 0x001fc80007ffe0ff */
[----:B------:R-:W-:Y:S02]  /*523c0*/  ISETP.GE.AND P2, PT, R17, c[0x0][0x17c], PT ;  /* 0x00005f0011007a0c */ /* 0x000fe40003f46270 */
[----:B------:R-:W2:Y:S01]  /*523d0*/  LDL.LU R17, [R1+0x2ec] ;  /* 0x0002ec0001117983 */ /* 0x000ea20000300800 */
[----:B------:R-:W-:-:S03]  /*523e0*/  ISETP.LT.AND P6, PT, R26, c[0x0][0x178], !P0 ;  /* 0x00005e001a007a0c */ /* 0x000fc600047c1270 */
[----:B------:R-:W3:Y:S01]  /*523f0*/  LDL.LU R24, [R1+0x48c] ;  /* 0x00048c0001187983 */ /* 0x000ee20000300800 */
[----:B------:R-:W-:Y:S01]  /*52400*/  IADD3 R16, R3, 0x7d, RZ ;  /* 0x0000007d03107810 */ /* 0x000fe20007ffe0ff */
[----:B------:R-:W-:-:S03]  /*52410*/  IMAD.WIDE R8, R0, 0x2, R14 ;  /* 0x0000000200087825 */ /* 0x000fc600078e020e */
[----:B------:R-:W-:Y:S02]  /*52420*/  ISETP.GE.AND P5, PT, R16, c[0x0][0x17c], PT ;  /* 0x00005f0010007a0c */ /* 0x000fe40003fa6270 */
[----:B------:R-:W-:Y:S02]  /*52430*/  PRMT R16, R29, 0x7632, R16 ;  /* 0x000076321d107816 */ /* 0x000fe40000000010 */
[----:B-1----:R-:W3:Y:S01]  /*52440*/  LDL.LU R29, [R1+0x2fc] ;  /* 0x0002fc00011d7983 */ /* 0x002ee20000300800 */
[----:B----4-:R-:W-:-:S03]  /*52450*/  PRMT R20, R2, 0x7632, R20 ;  /* 0x0000763202147816 */ /* 0x010fc60000000014 */
[----:B------:R0:W-:Y:S04]  /*52460*/  @P6 STG.E.U16 [R8.64], R2 ;  /* 0x0000000208006986 */ /* 0x0001e8000c10150a */
[----:B0-----:R-:W4:Y:S01]  /*52470*/  LDL.LU R2, [R1+0x1ac] ;  /* 0x0001ac0001027983 */ /* 0x001f220000300800 */
[----:B------:R-:W-:Y:S02]  /*52480*/  ISETP.LT.AND P3, PT, R25, c[0x0][0x178], !P0 ;  /* 0x00005e0019007a0c */ /* 0x000fe40004761270 */
[----:B------:R-:W-:Y:S01]  /*52490*/  ISETP.LT.AND P0, PT, R27, c[0x0][0x178], !P0 ;  /* 0x00005e001b007a0c */ /* 0x000fe20004701270 */
[----:B------:R-:W-:Y:S01]  /*524a0*/  IMAD.WIDE R10, R0, 0x2, R12 ;  /* 0x00000002000a7825 */ /* 0x000fe200078e020c */
[----:B------:R-:W-:-:S03]  /*524b0*/  ISETP.LT.AND P6, PT, R28, c[0x0][0x178], !P1 ;  /* 0x00005e001c007a0c */ /* 0x000fc60004fc1270 */
[C---:B------:R-:W-:Y:S01]  /*524c0*/  IMAD.WIDE R8, R0.reuse, 0x2, R6 ;  /* 0x0000000200087825 */ /* 0x040fe200078e0206 */
[----:B------:R-:W-:Y:S02]  /*524d0*/  IADD3 R0, R0, c[0x0][0x198], RZ ;  /* 0x0000660000007a10 */ /* 0x000fe40007ffe0ff */
[----:B------:R-:W-:-:S03]  /*524e0*/  PRMT R19, R21, 0x7632, R19 ;  /* 0x0000763215137816 */ /* 0x000fc60000000013 */
[----:B--2---:R0:W-:Y:S01]  /*524f0*/  @P3 STG.E.U16 [R10.64], R17 ;  /* 0x000000110a003986 */ /* 0x0041e2000c10150a */
[----:B------:R-:W-:-:S03]  /*52500*/  ISETP.LT.AND P3, PT, R26, c[0x0][0x178], !P1 ;  /* 0x00005e001a007a0c */ /* 0x000fc60004f61270 */
[----:B------:R1:W-:Y:S01]  /*52510*/  @P0 STG.E.U16 [R8.64], R21 ;  /* 0x0000001508000986 */ /* 0x0003e2000c10150a */
[----:B------:R-:W-:Y:S02]  /*52520*/  ISETP.LT.AND P0, PT, R27, c[0x0][0x178], !P1 ;  /* 0x00005e001b007a0c */ /* 0x000fe40004f01270 */
[----:B------:R-:W-:Y:S01]  /*52530*/  ISETP.LT.AND P1, PT, R25, c[0x0][0x178], !P1 ;  /* 0x00005e0019007a0c */ /* 0x000fe20004f21270 */
[----:B0-----:R-:W-:-:S04]  /*52540*/  IMAD.WIDE R10, R0, 0x2, R14 ;  /* 0x00000002000a7825 */ /* 0x001fc800078e020e */
[----:B-1----:R-:W-:Y:S01]  /*52550*/  IMAD.WIDE R8, R0, 0x2, R4 ;  /* 0x0000000200087825 */ /* 0x002fe200078e0204 */
[----:B------:R-:W-:-:S04]  /*52560*/  PRMT R18, R17, 0x7632, R18 ;  /* 0x0000763211127816 */ /* 0x000fc80000000012 */
[----:B------:R0:W-:Y:S01]  /*52570*/  @P6 STG.E.U16 [R8.64], R16 ;  /* 0x0000001008006986 */ /* 0x0001e2000c10150a */
[----:B------:R-:W-:-:S03]  /*52580*/  ISETP.LT.AND P6, PT, R28, c[0x0][0x178], !P4 ;  /* 0x00005e001c007a0c */ /* 0x000fc600067c1270 */
        /* <DEDUP_REMOVED lines=10> */
[----:B0-----:R-:W-:-:S05]  /*52630*/  IMAD.WIDE R8, R0, 0x2, R4 ;  /* 0x0000000200087825 */ /* 0x001fca00078e0204 */
[----:B------:R0:W-:Y:S01]  /*52640*/  @P6 STG.E.U16 [R8.64], R23 ;  /* 0x0000001708006986 */ /* 0x0001e2000c10150a */
[----:B------:R-:W-:-:S03]  /*52650*/  ISETP.LT.AND P6, PT, R26, c[0x0][0x178], !P5 ;  /* 0x00005e001a007a0c */ /* 0x000fc60006fc1270 */
[----:B---3--:R1:W-:Y:S01]  /*52660*/  @P3 STG.E.U16 [R10.64], R24 ;  /* 0x000000180a003986 */ /* 0x0083e2000c10150a */
[----:B------:R-:W-:Y:S02]  /*52670*/  ISETP.LT.AND P3, PT, R28, c[0x0][0x178], !P5 ;  /* 0x00005e001c007a0c */ /* 0x000fe40006f61270 */
[----:B--2---:R-:W-:Y:S02]  /*52680*/  IADD3 R16, R3, 0x7f, RZ ;  /* 0x0000007f03107810 */ /* 0x004fe40007ffe0ff */
[C---:B------:R-:W-:Y:S01]  /*52690*/  IADD3 R18, R0.reuse, c[0x0][0x198], RZ ;  /* 0x0000660000127a10 */ /* 0x040fe20007ffe0ff */
[----:B0-----:R-:W-:-:S04]  /*526a0*/  IMAD.WIDE R8, R0, 0x2, R12 ;  /* 0x0000000200087825 */ /* 0x001fc800078e020c */
[----:B-1----:R-:W-:Y:S01]  /*526b0*/  IMAD.WIDE R10, R0, 0x2, R6 ;  /* 0x00000002000a7825 */ /* 0x002fe200078e0206 */
[----:B------:R-:W-:Y:S01]  /*526c0*/  ISETP.GE.AND P1, PT, R16, c[0x0][0x17c], PT ;  /* 0x00005f0010007a0c */ /* 0x000fe20003f26270 */
[----:B------:R0:W-:Y:S01]  /*526d0*/  @P4 STG.E.U16 [R8.64], R29 ;  /* 0x0000001d08004986 */ /* 0x0001e2000c10150a */
[----:B------:R-:W-:Y:S02]  /*526e0*/  PRMT R16, R23, 0x7632, R16 ;  /* 0x0000763217107816 */ /* 0x000fe40000000010 */
[----:B------:R-:W-:Y:S01]  /*526f0*/  PRMT R17, R24, 0x7632, R17 ;  /* 0x0000763218117816 */ /* 0x000fe20000000011 */
[----:B----4-:R1:W-:Y:S01]  /*52700*/  @P0 STG.E.U16 [R10.64], R2 ;  /* 0x000000020a000986 */ /* 0x0103e2000c10150a */
[----:B------:R-:W-:-:S03]  /*52710*/  PRMT R0, R29, 0x7632, R0 ;  /* 0x000076321d007816 */ /* 0x000fc60000000000 */
[----:B------:R-:W2:Y:S01]  /*52720*/  LDL.LU R23, [R1+0x32c] ;  /* 0x00032c0001177983 */ /* 0x000ea20000300800 */
[----:B0-----:R-:W-:-:S03]  /*52730*/  IMAD.WIDE R8, R18, 0x2, R4 ;  /* 0x0000000212087825 */ /* 0x001fc600078e0204 */
[----:B------:R-:W3:Y:S01]  /*52740*/  LDL.LU R24, [R1+0x31c] ;  /* 0x00031c0001187983 */ /* 0x000ee20000300800 */
[----:B-1----:R-:W-:-:S03]  /*52750*/  IMAD.WIDE R10, R18, 0x2, R14 ;  /* 0x00000002120a7825 */ /* 0x002fc600078e020e */
[----:B------:R0:W-:Y:S01]  /*52760*/  @P3 STG.E.U16 [R8.64], R16 ;  /* 0x0000001008003986 */ /* 0x0001e2000c10150a */
[----:B------:R-:W-:Y:S02]  /*52770*/  PRMT R19, R2, 0x7632, R19 ;  /* 0x0000763202137816 */ /* 0x000fe40000000013 */
[C---:B------:R-:W-:Y:S01]  /*52780*/  IADD3 R20, R18.reuse, c[0x0][0x198], RZ ;  /* 0x0000660012147a10 */ /* 0x040fe20007ffe0ff */
[----:B------:R-:W4:Y:S04]  /*52790*/  LDL.LU R29, [R1+0x3f0] ;  /* 0x0003f000011d7983 */ /* 0x000f280000300800 */
[----:B------:R1:W-:Y:S04]  /*527a0*/  @P6 STG.E.U16 [R10.64], R17 ;  /* 0x000000110a006986 */ /* 0x0003e8000c10150a */
[----:B------:R-:W4:Y:S01]  /*527b0*/  LDL.LU R2, [R1+0x370] ;  /* 0x0003700001027983 */ /* 0x000f220000300800 */
[----:B0-----:R-:W-:Y:S01]  /*527c0*/  IMAD.WIDE R8, R18, 0x2, R12 ;  /* 0x0000000212087825 */ /* 0x001fe200078e020c */
[----:B------:R-:W-:-:S03]  /*527d0*/  IADD3 R21, R3, 0x80, RZ ;  /* 0x0000008003157810 */ /* 0x000fc60007ffe0ff */
[----:B-1----:R-:W-:Y:S02]  /*527e0*/  IMAD.WIDE R10, R18, 0x2, R6 ;  /* 0x00000002120a7825 */ /* 0x002fe400078e0206 */
[----:B------:R-:W4:Y:S01]  /*527f0*/  LDL.LU R18, [R1+0x4bc] ;  /* 0x0004bc0001127983 */ /* 0x000f220000300800 */
[----:B------:R-:W-:-:S03]  /*52800*/  ISETP.GE.AND P3, PT, R21, c[0x0][0x17c], PT ;  /* 0x00005f0015007a0c */ /* 0x000fc60003f66270 */
[----:B------:R-:W4:Y:S01]  /*52810*/  LDL.LU R21, [R1+0x4ac] ;  /* 0x0004ac0001157983 */ /* 0x000f220000300800 */
[----:B------:R-:W-:Y:S02]  /*52820*/  ISETP.LT.AND P0, PT, R27, c[0x0][0x178], !P5 ;  /* 0x00005e001b007a0c */ /* 0x000fe40006f01270 */
[----:B------:R-:W-:Y:S02]  /*52830*/  ISETP.LT.AND P5, PT, R25, c[0x0][0x178], !P5 ;  /* 0x00005e0019007a0c */ /* 0x000fe40006fa1270 */
[----:B------:R-:W-:Y:S01]  /*52840*/  ISETP.LT.AND P4, PT, R28, c[0x0][0x178], !P2 ;  /* 0x00005e001c007a0c */ /* 0x000fe20005781270 */
[----:B------:R-:W-:Y:S01]  /*52850*/  IMAD.WIDE R16, R20, 0x2, R4 ;  /* 0x0000000214107825 */ /* 0x000fe200078e0204 */
[----:B------:R-:W-:-:S09]  /*52860*/  ISETP.LT.AND P6, PT, R26, c[0x0][0x178], !P2 ;  /* 0x00005e001a007a0c */ /* 0x000fd200057c1270 */
[----:B------:R0:W-:Y:S04]  /*52870*/  @P5 STG.E.U16 [R8.64], R0 ;  /* 0x0000000008005986 */ /* 0x0001e8000c10150a */
[----:B------:R1:W-:Y:S01]  /*52880*/  @P0 STG.E.U16 [R10.64], R19 ;  /* 0x000000130a000986 */ /* 0x0003e2000c10150a */
[----:B------:R-:W-:Y:S01]  /*52890*/  ISETP.LT.AND P5, PT, R28, c[0x0][0x178], !P1 ;  /* 0x00005e001c007a0c */ /* 0x000fe20004fa1270 */
[----:B0-----:R-:W-:Y:S01]  /*528a0*/  IMAD.WIDE R8, R20, 0x2, R14 ;  /* 0x0000000214087825 */ /* 0x001fe200078e020e */
[----:B------:R-:W-:-:S03]  /*528b0*/  IADD3 R0, R3, 0x81, RZ ;  /* 0x0000008103007810 */ /* 0x000fc60007ffe0ff */
[----:B-1----:R-:W-:Y:S01]  /*528c0*/  IMAD.WIDE R10, R20, 0x2, R6 ;  /* 0x00000002140a7825 */ /* 0x002fe200078e0206 */
[----:B------:R-:W-:Y:S01]  /*528d0*/  ISETP.GE.AND P0, PT, R0, c[0x0][0x17c], PT ;  /* 0x00005f0000007a0c */ /* 0x000fe20003f06270 */
[----:B------:R-:W-:Y:S01]  /*528e0*/  STL [R1+0x18c0], R25 ;  /* 0x0018c01901007387 */ /* 0x000fe20000100800 */
[----:B--2---:R-:W-:Y:S02]  /*528f0*/  PRMT R0, R23, 0x7632, R0 ;  /* 0x0000763217007816 */ /* 0x004fe40000000000 */
[----:B---3--:R-:W-:Y:S01]  /*52900*/  PRMT R22, R24, 0x7632, R22 ;  /* 0x0000763218167816 */ /* 0x008fe20000000016 */
[----:B----4-:R0:W-:Y:S01]  /*52910*/  @P4 STG.E.U16 [R16.64], R18 ;  /* 0x0000001210004986 */ /* 0x0101e2000c10150a */
[----:B------:R-:W-:Y:S02]  /*52920*/  ISETP.LT.AND P4, PT, R27, c[0x0][0x178], !P2 ;  /* 0x00005e001b007a0c */ /* 0x000fe40005781270 */
[----:B------:R-:W-:Y:S01]  /*52930*/  ISETP.LT.AND P2, PT, R25, c[0x0][0x178], !P2 ;  /* 0x00005e0019007a0c */ /* 0x000fe20005741270 */
[----:B------:R1:W-:Y:S01]  /*52940*/  @P6 STG.E.U16 [R8.64], R21 ;  /* 0x0000001508006986 */ /* 0x0003e2000c10150a */
[----:B------:R-:W-:-:S02]  /*52950*/  ISETP.LT.AND P6, PT, R26, c[0x0][0x178], !P1 ;  /* 0x00005e001a007a0c */ /* 0x000fc40004fc1270 */
[----:B------:R-:W-:Y:S02]  /*52960*/  PRMT R19, R18, 0x7632, R19 ;  /* 0x0000763212137816 */ /* 0x000fe40000000013 */
[C---:B0-----:R-:W-:Y:S01]  /*52970*/  IADD3 R18, R20.reuse, c[0x0][0x198], RZ ;  /* 0x0000660014127a10 */ /* 0x041fe20007ffe0ff */
[----:B-1----:R-:W-:Y:S01]  /*52980*/  IMAD.WIDE R8, R20, 0x2, R12 ;  /* 0x0000000214087825 */ /* 0x002fe200078e020c */
[----:B------:R-:W-:-:S05]  /*52990*/  PRMT R20, R21, 0x7632, R20 ;  /* 0x0000763215147816 */ /* 0x000fca0000000014 */
[----:B------:R0:W-:Y:S01]  /*529a0*/  @P2 STG.E.U16 [R8.64], R23 ;  /* 0x0000001708002986 */ /* 0x0001e2000c10150a */
[----:B------:R-:W-:Y:S01]  /*529b0*/  ISETP.LT.AND P2, PT, R27, c[0x0][0x178], !P1 ;  /* 0x00005e001b007a0c */ /* 0x000fe20004f41270 */
[C---:B------:R-:W-:Y:S01]  /*529c0*/  IMAD.WIDE R16, R18.reuse, 0x2, R4 ;  /* 0x0000000212107825 */ /* 0x040fe200078e0204 */
[----:B------:R-:W-:Y:S01]  /*529d0*/  ISETP.LT.AND P1, PT, R25, c[0x0][0x178], !P1 ;  /* 0x00005e0019007a0c */ /* 0x000fe20004f21270 */
[----:B------:R1:W-:Y:S04]  /*529e0*/  @P4 STG.E.U16 [R10.64], R24 ;  /* 0x000000180a004986 */ /* 0x0003e8000c10150a */
[----:B------:R-:W-:Y:S01]  /*529f0*/  @P5 STG.E.U16 [R16.64], R19 ;  /* 0x0000001310005986 */ /* 0x000fe2000c10150a */
[----:B0-----:R-:W-:-:S05]  /*52a00*/  IMAD.WIDE R8, R18, 0x2, R14 ;  /* 0x0000000212087825 */ /* 0x001fca00078e020e */
[----:B------:R0:W-:Y:S01]  /*52a10*/  @P6 STG.E.U16 [R8.64], R20 ;  /* 0x0000001408006986 */ /* 0x0001e2000c10150a */
[----:B-1----:R-:W-:-:S04]  /*52a20*/  IMAD.WIDE R10, R18, 0x2, R6 ;  /* 0x00000002120a7825 */ /* 0x002fc800078e0206 */
[----:B0-----:R-:W-:-:S05]  /*52a30*/  IMAD.WIDE R8, R18, 0x2, R12 ;  /* 0x0000000212087825 */ /* 0x001fca00078e020c */
[----:B------:R0:W-:Y:S04]  /*52a40*/  @P1 STG.E.U16 [R8.64], R0 ;  /* 0x0000000008001986 */ /* 0x0001e8000c10150a */
[----:B------:R1:W-:Y:S01]  /*52a50*/  @P2 STG.E.U16 [R10.64], R22 ;  /* 0x000000160a002986 */ /* 0x0003e2000c10150a */
[----:B------:R-:W-:-:S03]  /*52a60*/  ISETP.LT.AND P2, PT, R25, c[0x0][0x178], !P3 ;  /* 0x00005e0019007a0c */ /* 0x000fc60005f41270 */
[----:B------:R-:W2:Y:S01]  /*52a70*/  LDL R25, [R1+0x360] ;  /* 0x0003600001197983 */ /* 0x000ea20000100800 */
[----:B------:R-:W-:Y:S02]  /*52a80*/  ISETP.LT.AND P5, PT, R28, c[0x0][0x178], !P3 ;  /* 0x00005e001c007a0c */ /* 0x000fe40005fa1270 */
[----:B------:R-:W-:Y:S01]  /*52a90*/  ISETP.LT.AND P4, PT, R26, c[0x0][0x178], !P3 ;  /* 0x00005e001a007a0c */ /* 0x000fe20005f81270 */
[----:B------:R-:W3:Y:S01]  /*52aa0*/  LDL.LU R24, [R1+0x400] ;  /* 0x0004000001187983 */ /* 0x000ee20000300800 */
[----:B------:R-:W-:Y:S02]  /*52ab0*/  IADD3 R21, R18, c[0x0][0x198], RZ ;  /* 0x0000660012157a10 */ /* 0x000fe40007ffe0ff */
[----:B------:R-:W-:-:S03]  /*52ac0*/  IADD3 R20, R3, 0x82, RZ ;  /* 0x0000008203147810 */ /* 0x000fc60007ffe0ff */
[----:B------:R-:W-:Y:S01]  /*52ad0*/  IMAD.WIDE R16, R21, 0x2, R4 ;  /* 0x0000000215107825 */ /* 0x000fe200078e0204 */
[----:B------:R-:W-:-:S03]  /*52ae0*/  IADD3 R23, R3, 0x83, RZ ;  /* 0x0000008303177810 */ /* 0x000fc60007ffe0ff */
[C---:B------:R-:W-:Y:S01]  /*52af0*/  IMAD.WIDE R18, R21.reuse, 0x2, R14 ;  /* 0x0000000215127825 */ /* 0x040fe200078e020e */
[----:B------:R-:W-:Y:S01]  /*52b00*/  ISETP.GE.AND P6, PT, R20, c[0x0][0x17c], PT ;  /* 0x00005f0014007a0c */ /* 0x000fe20003fc6270 */
[----:B------:R4:W-:Y:S02]  /*52b10*/  @P5 STG.E.U16 [R16.64], R29 ;  /* 0x0000001d10005986 */ /* 0x0009e4000c10150a */
[----:B0-----:R-:W-:Y:S01]  /*52b20*/  IMAD.WIDE R8, R21, 0x2, R12 ;  /* 0x0000000215087825 */ /* 0x001fe200078e020c */
[----:B------:R-:W-:Y:S01]  /*52b30*/  PRMT R20, R29, 0x7632, R20 ;  /* 0x000076321d147816 */ /* 0x000fe20000000014 */
[----:B------:R0:W-:Y:S01]  /*52b40*/  @P4 STG.E.U16 [R18.64], R2 ;  /* 0x0000000212004986 */ /* 0x0001e2000c10150a */
[----:B-1----:R-:W-:Y:S02]  /*52b50*/  PRMT R22, R2, 0x7632, R22 ;  /* 0x0000763202167816 */ /* 0x002fe40000000016 */
[----:B------:R-:W-:Y:S01]  /*52b60*/  ISETP.GE.AND P1, PT, R23, c[0x0][0x17c], PT ;  /* 0x00005f0017007a0c */ /* 0x000fe20003f26270 */
[----:B----4-:R-:W4:Y:S04]  /*52b70*/  LDL.LU R29, [R1+0x380] ;  /* 0x00038000011d7983 */ /* 0x010f280000300800 */
[----:B0-----:R-:W3:Y:S04]  /*52b80*/  LDL.LU R2, [R1+0x350] ;  /* 0x0003500001027983 */ /* 0x001ee80000300800 */
[----:B------:R-:W3:Y:S04]  /*52b90*/  LDL.LU R23, [R1+0x340] ;  /* 0x0003400001177983 */ /* 0x000ee80000300800 */
[----:B--2---:R0:W-:Y:S04]  /*52ba0*/  @P2 STG.E.U16 [R8.64], R25 ;  /* 0x0000001908002986 */ /* 0x0041e8000c10150a */
[----:B0-----:R-:W2:Y:S04]  /*52bb0*/  LDL.LU R25, [R1+0x18c0] ;  /* 0x0018c00001197983 */ /* 0x001ea80000300800 */
[----:B------:R-:W2:Y:S01]  /*52bc0*/  LDL.LU R9, [R1+0x360] ;  /* 0x0003600001097983 */ /* 0x000ea20000300800 */
[----:B------:R-:W-:-:S02]  /*52bd0*/  ISETP.LT.AND P3, PT, R27, c[0x0][0x178], !P3 ;  /* 0x00005e001b007a0c */ /* 0x000fc40005f61270 */
[----:B------:R-:W-:Y:S02]  /*52be0*/  ISETP.LT.AND P5, PT, R28, c[0x0][0x178], !P0 ;  /* 0x00005e001c007a0c */ /* 0x000fe400047a1270 */
[C---:B------:R-:W-:Y:S01]  /*52bf0*/  IADD3 R0, R21.reuse, c[0x0][0x198], RZ ;  /* 0x0000660015007a10 */ /* 0x040fe20007ffe0ff */
[----:B------:R-:W-:-:S04]  /*52c00*/  IMAD.WIDE R10, R21, 0x2, R6 ;  /* 0x00000002150a7825 */ /* 0x000fc800078e0206 */
[----:B------:R-:W-:-:S04]  /*52c10*/  IMAD.WIDE R16, R0, 0x2, R4 ;  /* 0x0000000200107825 */ /* 0x000fc800078e0204 */
[C---:B------:R-:W-:Y:S01]  /*52c20*/  IMAD.WIDE R18, R0.reuse, 0x2, R14 ;  /* 0x0000000200127825 */ /* 0x040fe200078e020e */
[----:B---3--:R0:W-:Y:S04]  /*52c30*/  @P3 STG.E.U16 [R10.64], R23 ;  /* 0x000000170a003986 */ /* 0x0081e8000c10150a */
[----:B------:R1:W-:Y:S01]  /*52c40*/  @P5 STG.E.U16 [R16.64], R20 ;  /* 0x0000001410005986 */ /* 0x0003e2000c10150a */
[C---:B0-----:R-:W-:Y:S01]  /*52c50*/  IMAD.WIDE R10, R0.reuse, 0x2, R6 ;  /* 0x00000002000a7825 */ /* 0x041fe200078e0206 */
[C---:B-1----:R-:W-:Y:S02]  /*52c60*/  IADD3 R20, R0.reuse, c[0x0][0x198], RZ ;  /* 0x0000660000147a10 */ /* 0x042fe40007ffe0ff */
[----:B--2---:R-:W-:Y:S01]  /*52c70*/  PRMT R21, R9, 0x7632, R21 ;  /* 0x0000763209157816 */ /* 0x004fe20000000015 */
[----:B------:R-:W-:-:S02]  /*52c80*/  IMAD.WIDE R8, R0, 0x2, R12 ;  /* 0x0000000200087825 */ /* 0x000fc400078e020c */
[----:B------:R-:W2:Y:S01]  /*52c90*/  LDL.LU R0, [R1+0x420] ;  /* 0x0004200001007983 */ /* 0x000ea20000300800 */
[----:B------:R-:W-:Y:S02]  /*52ca0*/  ISETP.LT.AND P4, PT, R26, c[0x0][0x178], !P0 ;  /* 0x00005e001a007a0c */ /* 0x000fe40004781270 */
[----:B------:R-:W-:Y:S02]  /*52cb0*/  ISETP.LT.AND P3, PT, R25, c[0x0][0x178], !P0 ;  /* 0x00005e0019007a0c */ /* 0x000fe40004761270 */
[----:B------:R-:W-:Y:S02]  /*52cc0*/  ISETP.LT.AND P2, PT, R27, c[0x0][0x178], !P0 ;  /* 0x00005e001b007a0c */ /* 0x000fe40004741270 */
[----:B------:R-:W-:-:S07]  /*52cd0*/  ISETP.LT.AND P5, PT, R28, c[0x0][0x178], !P6 ;  /* 0x00005e001c007a0c */ /* 0x000fce00077a1270 */
[----:B------:R0:W-:Y:S01]  /*52ce0*/  @P4 STG.E.U16 [R18.64], R22 ;  /* 0x0000001612004986 */ /* 0x0001e2000c10150a */
[----:B------:R-:W-:Y:S01]  /*52cf0*/  ISETP.LT.AND P4, PT, R26, c[0x0][0x178], !P6 ;  /* 0x00005e001a007a0c */ /* 0x000fe20007781270 */
[C---:B------:R-:W-:Y:S02]  /*52d00*/  IMAD.WIDE R16, R20.reuse, 0x2, R4 ;  /* 0x0000000214107825 */ /* 0x040fe400078e0204 */
[----:B------:R1:W-:Y:S01]  /*52d10*/  @P3 STG.E.U16 [R8.64], R21 ;  /* 0x0000001508003986 */ /* 0x0003e2000c10150a */
[----:B------:R-:W-:Y:S02]  /*52d20*/  ISETP.LT.AND P3, PT, R25, c[0x0][0x178], !P6 ;  /* 0x00005e0019007a0c */ /* 0x000fe40007761270 */
[----:B0-----:R-:W-:Y:S01]  /*52d30*/  PRMT R22, R23, 0x7632, R22 ;  /* 0x0000763217167816 */ /* 0x001fe20000000016 */
[----:B------:R-:W-:Y:S01]  /*52d40*/  IMAD.WIDE R18, R20, 0x2, R14 ;  /* 0x0000000214127825 */ /* 0x000fe200078e020e */
[----:B------:R-:W-:-:S03]  /*52d50*/  ISETP.LT.AND P6, PT, R27, c[0x0][0x178], !P6 ;  /* 0x00005e001b007a0c */ /* 0x000fc600077c1270 */
[----:B------:R0:W-:Y:S01]  /*52d60*/  @P2 STG.E.U16 [R10.64], R22 ;  /* 0x000000160a002986 */ /* 0x0001e2000c10150a */
[----:B-1----:R-:W-:-:S04]  /*52d70*/  IMAD.WIDE R8, R20, 0x2, R12 ;  /* 0x0000000214087825 */ /* 0x002fc800078e020c */
[----:B0-----:R-:W-:Y:S01]  /*52d80*/  IMAD.WIDE R10, R20, 0x2, R6 ;  /* 0x00000002140a7825 */ /* 0x001fe200078e0206 */
[----:B------:R-:W-:Y:S01]  /*52d90*/  PRMT R22, R24, 0x7632, R22 ;  /* 0x0000763218167816 */ /* 0x000fe20000000016 */
[----:B--2---:R0:W-:Y:S01]  /*52da0*/  @P5 STG.E.U16 [R16.64], R0 ;  /* 0x0000000010005986 */ /* 0x0041e2000c10150a */
[----:B------:R-:W-:-:S03]  /*52db0*/  ISETP.LT.AND P5, PT, R28, c[0x0][0x178], !P1 ;  /* 0x00005e001c007a0c */ /* 0x000fc60004fa1270 */
[----:B------:R1:W-:Y:S01]  /*52dc0*/  @P4 STG.E.U16 [R18.64], R24 ;  /* 0x0000001812004986 */ /* 0x0003e2000c10150a */
[----:B------:R-:W-:Y:S02]  /*52dd0*/  ISETP.LT.AND P4, PT, R26, c[0x0][0x178], !P1 ;  /* 0x00005e001a007a0c */ /* 0x000fe40004f81270 */
[----:B------:R-:W-:Y:S02]  /*52de0*/  PRMT R21, R0, 0x7632, R21 ;  /* 0x0000763200157816 */ /* 0x000fe40000000015 */
[----:B0-----:R-:W-:Y:S01]  /*52df0*/  IADD3 R0, R20, c[0x0][0x198], RZ ;  /* 0x0000660014007a10 */ /* 0x001fe20007ffe0ff */
[----:B----4-:R0:W-:Y:S04]  /*52e00*/  @P3 STG.E.U16 [R8.64], R29 ;  /* 0x0000001d08003986 */ /* 0x0101e8000c10150a */
[C---:B------:R-:W-:Y:S01]  /*52e10*/  IMAD.WIDE R16, R0.reuse, 0x2, R4 ;  /* 0x0000000200107825 */ /* 0x040fe200078e0204 */
[----:B------:R2:W-:Y:S03]  /*52e20*/  @P6 STG.E.U16 [R10.64], R2 ;  /* 0x000000020a006986 */ /* 0x0005e6000c10150a */
[C---:B-1----:R-:W-:Y:S01]  /*52e30*/  IMAD.WIDE R18, R0.reuse, 0x2, R14 ;  /* 0x0000000200127825 */ /* 0x042fe200078e020e */
[----:B------:R1:W-:Y:S01]  /*52e40*/  @P5 STG.E.U16 [R16.64], R21 ;  /* 0x0000001510005986 */ /* 0x0003e2000c10150a */
[----:B------:R-:W-:-:S03]  /*52e50*/  IADD3 R20, R0, c[0x0][0x198], RZ ;  /* 0x0000660000147a10 */ /* 0x000fc60007ffe0ff */
[----:B------:R-:W3:Y:S01]  /*52e60*/  LDL.LU R24, [R1+0x330] ;  /* 0x0003300001187983 */ /* 0x000ee20000300800 */
[----:B0-----:R-:W-:-:S03]  /*52e70*/  IMAD.WIDE R8, R0, 0x2, R12 ;  /* 0x0000000200087825 */ /* 0x001fc600078e020c */
[----:B------:R0:W-:Y:S01]  /*52e80*/  @P4 STG.E.U16 [R18.64], R22 ;  /* 0x0000001612004986 */ /* 0x0001e2000c10150a */
[----:B--2---:R-:W-:Y:S01]  /*52e90*/  IMAD.WIDE R10, R0, 0x2, R6 ;  /* 0x00000002000a7825 */ /* 0x004fe200078e0206 */
[----:B-1----:R-:W-:Y:S02]  /*52ea0*/  PRMT R21, R29, 0x7632, R21 ;  /* 0x000076321d157816 */ /* 0x002fe40000000015 */
[----:B------:R-:W2:Y:S01]  /*52eb0*/  LDL.LU R29, [R1+0x510] ;  /* 0x00051000011d7983 */ /* 0x000ea20000300800 */
[----:B0-----:R-:W-:-:S03]  /*52ec0*/  PRMT R22, R2, 0x7632, R22 ;  /* 0x0000763202167816 */ /* 0x001fc60000000016 */
[----:B------:R-:W4:Y:S04]  /*52ed0*/  LDL.LU R2, [R1+0x4f0] ;  /* 0x0004f00001027983 */ /* 0x000f280000300800 */
[----:B------:R-:W2:Y:S01]  /*52ee0*/  LDL.LU R0, [R1+0x4d0] ;  /* 0x0004d00001007983 */ /* 0x000ea20000300800 */
[----:B------:R-:W-:-:S04]  /*52ef0*/  IADD3 R23, R3, 0x84, RZ ;  /* 0x0000008403177810 */ /* 0x000fc80007ffe0ff */
[----:B------:R-:W-:Y:S02]  /*52f00*/  ISETP.GE.AND P0, PT, R23, c[0x0][0x17c], PT ;  /* 0x00005f0017007a0c */ /* 0x000fe40003f06270 */
[----:B------:R-:W-:Y:S02]  /*52f10*/  IADD3 R23, R3, 0x85, RZ ;  /* 0x0000008503177810 */ /* 0x000fe40007ffe0ff */
[----:B------:R-:W-:Y:S02]  /*52f20*/  ISETP.LT.AND P4, PT, R25, c[0x0][0x178], !P1 ;  /* 0x00005e0019007a0c */ /* 0x000fe40004f81270 */
[----:B------:R-:W-:Y:S02]  /*52f30*/  ISETP.GE.AND P2, PT, R23, c[0x0][0x17c], PT ;  /* 0x00005f0017007a0c */ /* 0x000fe40003f46270 */
[----:B------:R-:W-:Y:S02]  /*52f40*/  IADD3 R23, R3, 0x86, RZ ;  /* 0x0000008603177810 */ /* 0x000fe40007ffe0ff */
[----:B------:R-:W-:-:S02]  /*52f50*/  ISETP.LT.AND P3, PT, R27, c[0x0][0x178], !P1 ;  /* 0x00005e001b007a0c */ /* 0x000fc40004f61270 */
[----:B------:R-:W-:Y:S02]  /*52f60*/  ISETP.LT.AND P6, PT, R28, c[0x0][0x178], !P0 ;  /* 0x00005e001c007a0c */ /* 0x000fe400047c1270 */
[----:B------:R-:W-:Y:S02]  /*52f70*/  ISETP.GE.AND P1, PT, R23, c[0x0][0x17c], PT ;  /* 0x00005f0017007a0c */ /* 0x000fe40003f26270 */
[----:B------:R-:W3:Y:S01]  /*52f80*/  LDL.LU R23, [R1+0x430] ;  /* 0x0004300001177983 */ /* 0x000ee20000300800 */
[----:B------:R-:W-:-:S03]  /*52f90*/  IMAD.WIDE R16, R20, 0x2, R4 ;  /* 0x0000000214107825 */ /* 0x000fc600078e0204 */
[----:B------:R0:W-:Y:S01]  /*52fa0*/  @P4 STG.E.U16 [R8.64], R21 ;  /* 0x0000001508004986 */ /* 0x0001e2000c10150a */
[----:B------:R-:W-:-:S03]  /*52fb0*/  IMAD.WIDE R18, R20, 0x2, R14 ;  /* 0x0000000214127825 */ /* 0x000fc600078e020e */
[----:B------:R1:W-:Y:S01]  /*52fc0*/  @P3 STG.E.U16 [R10.64], R22 ;  /* 0x000000160a003986 */ /* 0x0003e2000c10150a */
[----:B0-----:R-:W-:-:S04]  /*52fd0*/  IMAD.WIDE R8, R20, 0x2, R12 ;  /* 0x0000000214087825 */ /* 0x001fc800078e020c */
[----:B-1----:R-:W-:Y:S01]  /*52fe0*/  IMAD.WIDE R10, R20, 0x2, R6 ;  /* 0x00000002140a7825 */ /* 0x002fe200078e0206 */
[----:B--2---:R0:W-:Y:S01]  /*52ff0*/  @P6 STG.E.U16 [R16.64], R0 ;  /* 0x0000000010006986 */ /* 0x0041e2000c10150a */
[----:B------:R-:W-:Y:S02]  /*53000*/  PRMT R21, R0, 0x7632, R21 ;  /* 0x0000763200157816 */ /* 0x000fe40000000015 */
[----:B0-----:R-:W-:Y:S02]  /*53010*/  IADD3 R0, R20, c[0x0][0x198], RZ ;  /* 0x0000660014007a10 */ /* 0x001fe40007ffe0ff */
[----:B------:R-:W2:Y:S01]  /*53020*/  LDL.LU R20, [R1+0x410] ;  /* 0x0004100001147983 */ /* 0x000ea20000300800 */
[----:B------:R-:W-:Y:S02]  /*53030*/  ISETP.LT.AND P5, PT, R26, c[0x0][0x178], !P0 ;  /* 0x00005e001a007a0c */ /* 0x000fe400047a1270 */
[----:B------:R-:W-:Y:S02]  /*53040*/  ISETP.LT.AND P4, PT, R25, c[0x0][0x178], !P0 ;  /* 0x00005e0019007a0c */ /* 0x000fe40004781270 */
[----:B------:R-:W-:-:S02]  /*53050*/  ISETP.LT.AND P3, PT, R27, c[0x0][0x178], !P0 ;  /* 0x00005e001b007a0c */ /* 0x000fc40004761270 */
[----:B------:R-:W-:-:S07]  /*53060*/  ISETP.LT.AND P6, PT, R28, c[0x0][0x178], !P2 ;  /* 0x00005e001c007a0c */ /* 0x000fce00057c1270 */
[----:B---3--:R0:W-:Y:S01]  /*53070*/  @P5 STG.E.U16 [R18.64], R23 ;  /* 0x0000001712005986 */ /* 0x0081e2000c10150a */
[----:B------:R-:W-:Y:S01]  /*53080*/  ISETP.LT.AND P5, PT, R26, c[0x0][0x178], !P2 ;  /* 0x00005e001a007a0c */ /* 0x000fe200057a1270 */
[----:B------:R-:W-:Y:S01]  /*53090*/  IMAD.WIDE R16, R0, 0x2, R4 ;  /* 0x0000000200107825 */ /* 0x000fe200078e0204 */
[----:B------:R-:W-:-:S03]  /*530a0*/  PRMT R22, R23, 0x7632, R22 ;  /* 0x0000763217167816 */ /* 0x000fc60000000016 */
[----:B0-----:R-:W-:Y:S01]  /*530b0*/  IMAD.WIDE R18, R0, 0x2, R14 ;  /* 0x0000000200127825 */ /* 0x001fe200078e020e */
[----:B------:R-:W-:-:S04]  /*530c0*/  IADD3 R23, R3, 0x87, RZ ;  /* 0x0000008703177810 */ /* 0x000fc80007ffe0ff */
[----:B------:R-:W-:Y:S02]  /*530d0*/  ISETP.GE.AND P0, PT, R23, c[0x0][0x17c], PT ;  /* 0x00005f0017007a0c */ /* 0x000fe40003f06270 */
[----:B------:R-:W-:Y:S01]  /*530e0*/  IADD3 R23, R3, 0x88, RZ ;  /* 0x0000008803177810 */ /* 0x000fe20007ffe0ff */
[----:B--2---:R0:W-:Y:S01]  /*530f0*/  @P4 STG.E.U16 [R8.64], R20 ;  /* 0x0000001408004986 */ /* 0x0041e2000c10150a */
[----:B------:R-:W-:-:S03]  /*53100*/  ISETP.LT.AND P4, PT, R25, c[0x0][0x178], !P2 ;  /* 0x00005e0019007a0c */ /* 0x000fc60005781270 */
[----:B------:R-:W-:Y:S01]  /*53110*/  @P3 STG.E.U16 [R10.64], R24 ;  /* 0x000000180a003986 */ /* 0x000fe2000c10150a */
[----:B------:R-:W-:-:S03]  /*53120*/  ISETP.LT.AND P3, PT, R27, c[0x0][0x178], !P2 ;  /* 0x00005e001b007a0c */ /* 0x000fc60005761270 */
[----:B------:R1:W-:Y:S01]  /*53130*/  @P6 STG.E.U16 [R16.64], R21 ;  /* 0x0000001510006986 */ /* 0x0003e2000c10150a */
[----:B------:R-:W-:-:S03]  /*53140*/  ISETP.LT.AND P6, PT, R28, c[0x0][0x178], !P1 ;  /* 0x00005e001c007a0c */ /* 0x000fc60004fc1270 */
[----:B------:R2:W-:Y:S01]  /*53150*/  @P5 STG.E.U16 [R18.64], R22 ;  /* 0x0000001612005986 */ /* 0x0005e2000c10150a */
[----:B------:R-:W-:Y:S01]  /*53160*/  ISETP.LT.AND P5, PT, R26, c[0x0][0x178], !P1 ;  /* 0x00005e001a007a0c */ /* 0x000fe20004fa1270 */
[----:B0-----:R-:W-:Y:S01]  /*53170*/  IMAD.WIDE R8, R0, 0x2, R12 ;  /* 0x0000000200087825 */ /* 0x001fe200078e020c */
[----:B-1----:R-:W-:Y:S02]  /*53180*/  PRMT R21, R20, 0x7632, R21 ;  /* 0x0000763214157816 */ /* 0x002fe40000000015 */
[C---:B------:R-:W-:Y:S01]  /*53190*/  IADD3 R20, R0.reuse, c[0x0][0x198], RZ ;  /* 0x0000660000147a10 */ /* 0x040fe20007ffe0ff */
[----:B------:R-:W-:Y:S01]  /*531a0*/  IMAD.WIDE R10, R0, 0x2, R6 ;  /* 0x00000002000a7825 */ /* 0x000fe200078e0206 */
[----:B--2---:R-:W-:Y:S01]  /*531b0*/  PRMT R22, R24, 0x7632, R22 ;  /* 0x0000763218167816 */ /* 0x004fe20000000016 */
[----:B------:R0:W-:Y:S02]  /*531c0*/  @P4 STG.E.U16 [R8.64], R21 ;  /* 0x0000001508004986 */ /* 0x0001e4000c10150a */
[----:B------:R-:W-:Y:S01]  /*531d0*/  IMAD.WIDE R16, R20, 0x2, R4 ;  /* 0x0000000214107825 */ /* 0x000fe200078e0204 */
[----:B------:R-:W-:-:S03]  /*531e0*/  ISETP.GE.AND P2, PT, R23, c[0x0][0x17c], PT ;  /* 0x00005f0017007a0c */ /* 0x000fc60003f46270 */
[----:B------:R-:W-:Y:S01]  /*531f0*/  IMAD.WIDE R18, R20, 0x2, R14 ;  /* 0x0000000214127825 */ /* 0x000fe200078e020e */
[----:B------:R-:W-:Y:S01]  /*53200*/  IADD3 R23, R3, 0x89, RZ ;  /* 0x0000008903177810 */ /* 0x000fe20007ffe0ff */
[----:B------:R1:W-:Y:S01]  /*53210*/  @P3 STG.E.U16 [R10.64], R22 ;  /* 0x000000160a003986 */ /* 0x0003e2000c10150a */
[----:B------:R-:W-:-:S03]  /*53220*/  ISETP.LT.AND P4, PT, R25, c[0x0][0x178], !P1 ;  /* 0x00005e0019007a0c */ /* 0x000fc60004f81270 */
[----:B------:R2:W-:Y:S01]  /*53230*/  @P6 STG.E.U16 [R16.64], R29 ;  /* 0x0000001d10006986 */ /* 0x0005e2000c10150a */
[----:B0-----:R-:W-:Y:S01]  /*53240*/  PRMT R21, R29, 0x7632, R21 ;  /* 0x000076321d157816 */ /* 0x001fe20000000015 */
[C---:B------:R-:W-:Y:S02]  /*53250*/  IMAD.WIDE R8, R20.reuse, 0x2, R12 ;  /* 0x0000000214087825 */ /* 0x040fe400078e020c */
[----:B------:R-:W3:Y:S01]  /*53260*/  LDL.LU R24, [R1+0x530] ;  /* 0x0005300001187983 */ /* 0x000ee20000300800 */
[----:B------:R-:W-:Y:S02]  /*53270*/  ISETP.LT.AND P3, PT, R27, c[0x0][0x178], !P1 ;  /* 0x00005e001b007a0c */ /* 0x000fe40004f61270 */
[----:B------:R-:W-:Y:S01]  /*53280*/  IADD3 R0, R20, c[0x0][0x198], RZ ;  /* 0x0000660014007a10 */ /* 0x000fe20007ffe0ff */
[----:B----4-:R0:W-:Y:S01]  /*53290*/  @P5 STG.E.U16 [R18.64], R2 ;  /* 0x0000000212005986 */ /* 0x0101e2000c10150a */
[----:B-1----:R-:W-:Y:S01]  /*532a0*/  PRMT R22, R2, 0x7632, R22 ;  /* 0x0000763202167816 */ /* 0x002fe20000000016 */
[----:B------:R-:W-:-:S02]  /*532b0*/  IMAD.WIDE R10, R20, 0x2, R6 ;  /* 0x00000002140a7825 */ /* 0x000fc400078e0206 */
[----:B--2---:R-:W2:Y:S01]  /*532c0*/  LDL.LU R29, [R1+0x500] ;  /* 0x00050000011d7983 */ /* 0x004ea20000300800 */
[----:B------:R-:W-:-:S03]  /*532d0*/  ISETP.GE.AND P1, PT, R23, c[0x0][0x17c], PT ;  /* 0x00005f0017007a0c */ /* 0x000fc60003f26270 */
[----:B0-----:R-:W4:Y:S04]  /*532e0*/  LDL.LU R2, [R1+0x4c0] ;  /* 0x0004c00001027983 */ /* 0x001f280000300800 */
[----:B------:R-:W2:Y:S04]  /*532f0*/  LDL.LU R20, [R1+0x4e0] ;  /* 0x0004e00001147983 */ /* 0x000ea80000300800 */
[----:B------:R-:W3:Y:S01]  /*53300*/  LDL.LU R23, [R1+0x440] ;  /* 0x0004400001177983 */ /* 0x000ee20000300800 */
[----:B------:R-:W-:Y:S01]  /*53310*/  ISETP.LT.AND P6, PT, R28, c[0x0][0x178], !P0 ;  /* 0x00005e001c007a0c */ /* 0x000fe200047c1270 */
[----:B------:R-:W-:-:S04]  /*53320*/  IMAD.WIDE R16, R0, 0x2, R4 ;  /* 0x0000000200107825 */ /* 0x000fc800078e0204 */
[----:B------:R-:W-:Y:S01]  /*53330*/  IMAD.WIDE R18, R0, 0x2, R14 ;  /* 0x0000000200127825 */ /* 0x000fe200078e020e */
[----:B------:R-:W-:Y:S01]  /*53340*/  ISETP.LT.AND P5, PT, R26, c[0x0][0x178], !P0 ;  /* 0x00005e001a007a0c */ /* 0x000fe200047a1270 */
[----:B--2---:R0:W-:Y:S04]  /*53350*/  @P4 STG.E.U16 [R8.64], R20 ;  /* 0x0000001408004986 */ /* 0x0041e8000c10150a */
[----:B---3--:R1:W-:Y:S04]  /*53360*/  @P3 STG.E.U16 [R10.64], R23 ;  /* 0x000000170a003986 */ /* 0x0083e8000c10150a */
[----:B------:R2:W-:Y:S01]  /*53370*/  @P6 STG.E.U16 [R16.64], R21 ;  /* 0x0000001510006986 */ /* 0x0005e2000c10150a */
[----:B0-----:R-:W-:-:S04]  /*53380*/  IMAD.WIDE R8, R0, 0x2, R12 ;  /* 0x0000000200087825 */ /* 0x001fc800078e020c */
[----:B-1----:R-:W-:Y:S01]  /*53390*/  IMAD.WIDE R10, R0, 0x2, R6 ;  /* 0x00000002000a7825 */ /* 0x002fe200078e0206 */
[----:B--2---:R-:W-:Y:S02]  /*533a0*/  PRMT R21, R20, 0x7632, R21 ;  /* 0x0000763214157816 */ /* 0x004fe40000000015 */
[----:B------:R-:W-:Y:S02]  /*533b0*/  IADD3 R20, R0, c[0x0][0x198], RZ ;  /* 0x0000660000147a10 */ /* 0x000fe40007ffe0ff */
[----:B------:R-:W2:Y:S01]  /*533c0*/  LDL.LU R0, [R1+0x550] ;  /* 0x0005500001007983 */ /* 0x000ea20000300800 */
[----:B------:R-:W-:Y:S02]  /*533d0*/  ISETP.LT.AND P4, PT, R25, c[0x0][0x178], !P0 ;  /* 0x00005e0019007a0c */ /* 0x000fe40004781270 */
[----:B------:R-:W-:Y:S01]  /*533e0*/  ISETP.LT.AND P3, PT, R27, c[0x0][0x178], !P0 ;  /* 0x00005e001b007a0c */ /* 0x000fe20004761270 */
[----:B------:R0:W-:Y:S01]  /*533f0*/  @P5 STG.E.U16 [R18.64], R22 ;  /* 0x0000001612005986 */ /* 0x0001e2000c10150a */
[----:B------:R-:W-:-:S02]  /*53400*/  ISETP.LT.AND P6, PT, R28, c[0x0][0x178], !P2 ;  /* 0x00005e001c007a0c */ /* 0x000fc400057c1270 */
[----:B------:R-:W-:Y:S01]  /*53410*/  ISETP.LT.AND P5, PT, R26, c[0x0][0x178], !P2 ;  /* 0x00005e001a007a0c */ /* 0x000fe200057a1270 */
[----:B------:R-:W-:Y:S01]  /*53420*/  IMAD.WIDE R16, R20, 0x2, R4 ;  /* 0x0000000214107825 */ /* 0x000fe200078e0204 */
[----:B0-----:R-:W-:-:S03]  /*53430*/  PRMT R22, R23, 0x7632, R22 ;  /* 0x0000763217167816 */ /* 0x001fc60000000016 */
[----:B------:R-:W-:Y:S02]  /*53440*/  IMAD.WIDE R18, R20, 0x2, R14 ;  /* 0x0000000214127825 */ /* 0x000fe400078e020e */
[----:B------:R0:W-:Y:S01]  /*53450*/  @P4 STG.E.U16 [R8.64], R21 ;  /* 0x0000001508004986 */ /* 0x0001e2000c10150a */
[----:B------:R-:W-:-:S03]  /*53460*/  ISETP.LT.AND P4, PT, R25, c[0x0][0x178], !P2 ;  /* 0x00005e0019007a0c */ /* 0x000fc60005781270 */
[----:B------:R1:W-:Y:S01]  /*53470*/  @P3 STG.E.U16 [R10.64], R22 ;  /* 0x000000160a003986 */ /* 0x0003e2000c10150a */
[----:B------:R-:W-:Y:S01]  /*53480*/  ISETP.LT.AND P3, PT, R27, c[0x0][0x178], !P2 ;  /* 0x00005e001b007a0c */ /* 0x000fe20005761270 */
[----:B0-----:R-:W-:-:S04]  /*53490*/  IMAD.WIDE R8, R20, 0x2, R12 ;  /* 0x0000000214087825 */ /* 0x001fc800078e020c */
[----:B-1----:R-:W-:Y:S01]  /*534a0*/  IMAD.WIDE R10, R20, 0x2, R6 ;  /* 0x00000002140a7825 */ /* 0x002fe200078e0206 */
[----:B------:R-:W-:Y:S01]  /*534b0*/  PRMT R22, R24, 0x7632, R22 ;  /* 0x0000763218167816 */ /* 0x000fe20000000016 */
[----:B--2---:R0:W-:Y:S01]  /*534c0*/  @P6 STG.E.U16 [R16.64], R0 ;  /* 0x0000000010006986 */ /* 0x0041e2000c10150a */
[----:B------:R-:W-:-:S03]  /*534d0*/  ISETP.LT.AND P6, PT, R28, c[0x0][0x178], !P1 ;  /* 0x00005e001c007a0c */ /* 0x000fc60004fc1270 */
[----:B------:R1:W-:Y:S01]  /*534e0*/  @P5 STG.E.U16 [R18.64], R24 ;  /* 0x0000001812005986 */ /* 0x0003e2000c10150a */
[----:B------:R-:W-:Y:S02]  /*534f0*/  ISETP.LT.AND P5, PT, R26, c[0x0][0x178], !P1 ;  /* 0x00005e001a007a0c */ /* 0x000fe40004fa1270 */
[----:B------:R-:W-:Y:S02]  /*53500*/  PRMT R21, R0, 0x7632, R21 ;  /* 0x0000763200157816 */ /* 0x000fe40000000015 */
[----:B0-----:R-:W-:Y:S01]  /*53510*/  IADD3 R0, R20, c[0x0][0x198], RZ ;  /* 0x0000660014007a10 */ /* 0x001fe20007ffe0ff */
[----:B------:R0:W-:Y:S04]  /*53520*/  @P4 STG.E.U16 [R8.64], R29 ;  /* 0x0000001d08004986 */ /* 0x0001e8000c10150a */
[C---:B------:R-:W-:Y:S01]  /*53530*/  IMAD.WIDE R16, R0.reuse, 0x2, R4 ;  /* 0x0000000200107825 */ /* 0x040fe200078e0204 */
[----:B----4-:R2:W-:Y:S03]  /*53540*/  @P3 STG.E.U16 [R10.64], R2 ;  /* 0x000000020a003986 */ /* 0x0105e6000c10150a */
        /* <DEDUP_REMOVED lines=387> */
[----:B------:R-:W-:Y:S02]  /*54d80*/  ISETP.LT.AND P4, PT, R25, c[0x0][0x178], !P2 ;  /* 0x00005e0019007a0c */ /* 0x000fe40005781270 */
[----:B------:R-:W-:Y:S01]  /*54d90*/  ISETP.LT.AND P2, PT, R27, c[0x0][0x178], !P2 ;  /* 0x00005e001b007a0c */ /* 0x000fe20005741270 */
[----:B------:R-:W-:Y:S04]  /*54da0*/  @P0 STG.E.U16 [R10.64], R24 ;  /* 0x000000180a000986 */ /* 0x000fe8000c10150a */
        /* <DEDUP_REMOVED lines=47> */
[C---:B------:R-:W-:Y:S01]  /*550a0*/  IMAD.WIDE R16, R20.reuse, 0x2, R4 ;  /* 0x0000000214107825 */ /* 0x040fe200078e0204 */
[----:B0-----:R-:W-:Y:S02]  /*550b0*/  PRMT R22, R23, 0x7632, R22 ;  /* 0x0000763217167816 */ /* 0x001fe40000000016 */
[----:B------:R-:W-:Y:S01]  /*550c0*/  IADD3 R23, R3, 0xa1, RZ ;  /* 0x000000a103177810 */ /* 0x000fe20007ffe0ff */
[----:B------:R-:W-:Y:S02]  /*550d0*/  IMAD.WIDE R18, R20, 0x2, R14 ;  /* 0x0000000214127825 */ /* 0x000fe400078e020e */
[----:B------:R0:W-:Y:S01]  /*550e0*/  @P4 STG.E.U16 [R8.64], R21 ;  /* 0x0000001508004986 */ /* 0x0001e2000c10150a */
[----:B------:R-:W-:-:S03]  /*550f0*/  ISETP.GE.AND P2, PT, R23, c[0x0][0x17c], PT ;  /* 0x00005f0017007a0c */ /* 0x000fc60003f46270 */
[----:B------:R1:W-:Y:S01]  /*55100*/  @P3 STG.E.U16 [R10.64], R22 ;  /* 0x000000160a003986 */ /* 0x0003e2000c10150a */
[----:B------:R-:W-:Y:S02]  /*55110*/  ISETP.LT.AND P4, PT, R25, c[0x0][0x178], !P1 ;  /* 0x00005e0019007a0c */ /* 0x000fe40004f81270 */
        /* <DEDUP_REMOVED lines=25> */
[----:B------:R-:W-:Y:S02]  /*552b0*/  IADD3 R23, R3, 0xa2, RZ ;  /* 0x000000a203177810 */ /* 0x000fe40007ffe0ff */
[----:B------:R-:W-:Y:S02]  /*552c0*/  ISETP.LT.AND P4, PT, R25, c[0x0][0x178], !P2 ;  /* 0x00005e0019007a0c */ /* 0x000fe40005781270 */
[----:B------:R-:W-:Y:S02]  /*552d0*/  ISETP.GE.AND P1, PT, R23, c[0x0][0x17c], PT ;  /* 0x00005f0017007a0c */ /* 0x000fe40003f26270 */
[----:B------:R-:W-:-:S02]  /*552e0*/  IADD3 R23, R3, 0xa3, RZ ;  /* 0x000000a303177810 */ /* 0x000fc40007ffe0ff */
[----:B------:R-:W-:Y:S02]  /*552f0*/  ISETP.LT.AND P3, PT, R27, c[0x0][0x178], !P2 ;  /* 0x00005e001b007a0c */ /* 0x000fe40005761270 */
        /* <DEDUP_REMOVED lines=16> */
[----:B------:R-:W-:Y:S02]  /*55400*/  ISETP.LT.AND P5, PT, R28, c[0x0][0x178], !P2 ;  /* 0x00005e001c007a0c */ /* 0x000fe400057a1270 */
[----:B---3--:R-:W-:-:S05]  /*55410*/  PRMT R22, R23, 0x7632, R22 ;  /* 0x0000763217167816 */ /* 0x008fca0000000016 */
[----:B------:R0:W-:Y:S01]  /*55420*/  @P6 STG.E.U16 [R18.64], R23 ;  /* 0x0000001712006986 */ /* 0x0001e2000c10150a */
[----:B------:R-:W-:Y:S01]  /*55430*/  ISETP.LT.AND P6, PT, R26, c[0x0][0x178], !P2 ;  /* 0x00005e001a007a0c */ /* 0x000fe200057c1270 */
[----:B------:R-:W-:Y:S01]  /*55440*/  IMAD.WIDE R16, R0, 0x2, R4 ;  /* 0x0000000200107825 */ /* 0x000fe200078e0204 */
[----:B0-----:R-:W-:-:S03]  /*55450*/  IADD3 R23, R3, 0xa4, RZ ;  /* 0x000000a403177810 */ /* 0x001fc60007ffe0ff */
[----:B------:R-:W-:Y:S01]  /*55460*/  IMAD.WIDE R18, R0, 0x2, R14 ;  /* 0x0000000200127825 */ /* 0x000fe200078e020e */
        /* <DEDUP_REMOVED lines=89> */
[----:B------:R-:W-:-:S02]  /*55a00*/  ISETP.LT.AND P3, PT, R27, c[0x0][0x178], !P2 ;  /* 0x00005e001b007a0c */ /* 0x000fc40005761270 */
[----:B------:R-:W-:Y:S02]  /*55a10*/  IADD3 R23, R3, 0xa9, RZ ;  /* 0x000000a903177810 */ /* 0x000fe40007ffe0ff */
        /* <DEDUP_REMOVED lines=23> */
[----:B------:R-:W-:Y:S01]  /*55b90*/  ISETP.GE.AND P4, PT, R23, c[0x0][0x17c], PT ;  /* 0x00005f0017007a0c */ /* 0x000fe20003f86270 */
        /* <DEDUP_REMOVED lines=12> */
[----:B--2---:R-:W-:-:S03]  /*55c60*/  PRMT R22, R24, 0x7632, R22 ;  /* 0x0000763218167816 */ /* 0x004fc60000000016 */
[C---:B------:R-:W-:Y:S01]  /*55c70*/  IMAD.WIDE R16, R20.reuse, 0x2, R4 ;  /* 0x0000000214107825 */ /* 0x040fe200078e0204 */
[----:B------:R0:W-:Y:S03]  /*55c80*/  @P3 STG.E.U16 [R8.64], R21 ;  /* 0x0000001508003986 */ /* 0x0001e6000c10150a */
[C---:B------:R-:W-:Y:S01]  /*55c90*/  IMAD.WIDE R18, R20.reuse, 0x2, R14 ;  /* 0x0000000214127825 */ /* 0x040fe200078e020e */
[----:B------:R1:W-:Y:S01]  /*55ca0*/  @P1 STG.E.U16 [R10.64], R22 ;  /* 0x000000160a001986 */ /* 0x0003e2000c10150a */
[----:B------:R-:W-:-:S03]  /*55cb0*/  IADD3 R0, R20, c[0x0][0x198], RZ ;  /* 0x0000660014007a10 */ /* 0x000fc60007ffe0ff */
[----:B------:R2:W-:Y:S01]  /*55cc0*/  @P5 STG.E.U16 [R16.64], R29 ;  /* 0x0000001d10005986 */ /* 0x0005e2000c10150a */
[----:B0-----:R-:W-:-:S03]  /*55cd0*/  PRMT R21, R29, 0x7632, R21 ;  /* 0x000076321d157816 */ /* 0x001fc60000000015 */
[----:B----4-:R0:W-:Y:S01]  /*55ce0*/  @P6 STG.E.U16 [R18.64], R2 ;  /* 0x0000000212006986 */ /* 0x0101e2000c10150a */
[----:B------:R-:W-:Y:S01]  /*55cf0*/  IMAD.WIDE R8, R20, 0x2, R12 ;  /* 0x0000000214087825 */ /* 0x000fe200078e020c */
[----:B-1----:R-:W-:-:S03]  /*55d00*/  PRMT R22, R2, 0x7632, R22 ;  /* 0x0000763202167816 */ /* 0x002fc60000000016 */
[----:B------:R-:W-:Y:S01]  /*55d10*/  IMAD.WIDE R10, R20, 0x2, R6 ;  /* 0x00000002140a7825 */ /* 0x000fe200078e0206 */
[----:B--2---:R-:W2:Y:S04]  /*55d20*/  LDL.LU R29, [R1+0x5a8] ;  /* 0x0005a800011d7983 */ /* 0x004ea80000300800 */
[----:B------:R-:W3:Y:S04]  /*55d30*/  LDL.LU R24, [R1+0x598] ;  /* 0x0005980001187983 */ /* 0x000ee80000300800 */
[----:B0-----:R-:W4:Y:S04]  /*55d40*/  LDL.LU R2, [R1+0x578] ;  /* 0x0005780001027983 */ /* 0x001f280000300800 */
[----:B------:R-:W2:Y:S01]  /*55d50*/  LDL.LU R20, [R1+0x528] ;  /* 0x0005280001147983 */ /* 0x000ea20000300800 */
[----:B------:R-:W-:-:S02]  /*55d60*/  ISETP.LT.AND P1, PT, R25, c[0x0][0x178], !P4 ;  /* 0x00005e0019007a0c */ /* 0x000fc40006721270 */
[----:B------:R-:W-:-:S11]  /*55d70*/  ISETP.LT.AND P4, PT, R27, c[0x0][0x178], !P4 ;  /* 0x00005e001b007a0c */ /* 0x000fd60006781270 */
[----:B--2---:R0:W-:Y:S04]  /*55d80*/  @P1 STG.E.U16 [R8.64], R20 ;  /* 0x0000001408001986 */ /* 0x0041e8000c10150a */
[----:B0-----:R-:W2:Y:S01]  /*55d90*/  LDL R9, [R1+0x458] ;  /* 0x0004580001097983 */ /* 0x001ea20000100800 */
[----:B------:R-:W-:-:S04]  /*55da0*/  IADD3 R23, R3, 0xab, RZ ;  /* 0x000000ab03177810 */ /* 0x000fc80007ffe0ff */
[----:B------:R-:W-:-:S04]  /*55db0*/  ISETP.GE.AND P2, PT, R23, c[0x0][0x17c], PT ;  /* 0x00005f0017007a0c */ /* 0x000fc80003f46270 */
[----:B------:R-:W-:Y:S02]  /*55dc0*/  ISETP.LT.AND P5, PT, R28, c[0x0][0x178], !P2 ;  /* 0x00005e001c007a0c */ /* 0x000fe400057a1270 */
[----:B------:R-:W-:Y:S02]  /*55dd0*/  ISETP.LT.AND P6, PT, R26, c[0x0][0x178], !P2 ;  /* 0x00005e001a007a0c */ /* 0x000fe400057c1270 */
[----:B------:R-:W-:Y:S01]  /*55de0*/  IADD3 R23, R3, 0xac, RZ ;  /* 0x000000ac03177810 */ /* 0x000fe20007ffe0ff */
[----:B--2---:R0:W-:Y:S04]  /*55df0*/  @P4 STG.E.U16 [R10.64], R9 ;  /* 0x000000090a004986 */ /* 0x0041e8000c10150a */
[----:B0-----:R-:W2:Y:S01]  /*55e00*/  LDL.LU R11, [R1+0x458] ;  /* 0x00045800010b7983 */ /* 0x001ea20000300800 */
[----:B------:R-:W-:Y:S01]  /*55e10*/  ISETP.LT.AND P3, PT, R25, c[0x0][0x178], !P2 ;  /* 0x00005e0019007a0c */ /* 0x000fe20005761270 */
[----:B------:R-:W-:Y:S01]  /*55e20*/  IMAD.WIDE R16, R0, 0x2, R4 ;  /* 0x0000000200107825 */ /* 0x000fe200078e0204 */
[----:B------:R-:W-:-:S03]  /*55e30*/  ISETP.GE.AND P1, PT, R23, c[0x0][0x17c], PT ;  /* 0x00005f0017007a0c */ /* 0x000fc60003f26270 */
[----:B------:R-:W-:Y:S01]  /*55e40*/  IMAD.WIDE R18, R0, 0x2, R14 ;  /* 0x0000000200127825 */ /* 0x000fe200078e020e */
[----:B------:R-:W-:Y:S01]  /*55e50*/  ISETP.LT.AND P2, PT, R27, c[0x0][0x178], !P2 ;  /* 0x00005e001b007a0c */ /* 0x000fe20005741270 */
[----:B------:R0:W-:Y:S01]  /*55e60*/  @P5 STG.E.U16 [R16.64], R21 ;  /* 0x0000001510005986 */ /* 0x0001e2000c10150a */
[----:B------:R-:W-:Y:S01]  /*55e70*/  ISETP.LT.AND P4, PT, R28, c[0x0][0x178], !P1 ;  /* 0x00005e001c007a0c */ /* 0x000fe20004f81270 */
[----:B------:R-:W-:Y:S01]  /*55e80*/  IMAD.WIDE R8, R0, 0x2, R12 ;  /* 0x0000000200087825 */ /* 0x000fe200078e020c */
[----:B------:R-:W-:Y:S01]  /*55e90*/  PRMT R10, R20, 0x7632, R10 ;  /* 0x00007632140a7816 */ /* 0x000fe2000000000a */
[----:B------:R1:W-:Y:S01]  /*55ea0*/  @P6 STG.E.U16 [R18.64], R22 ;  /* 0x0000001612006986 */ /* 0x0003e2000c10150a */
[----:B------:R-:W-:Y:S02]  /*55eb0*/  ISETP.LT.AND P5, PT, R26, c[0x0][0x178], !P1 ;  /* 0x00005e001a007a0c */ /* 0x000fe40004fa1270 */
[----:B------:R-:W-:Y:S02]  /*55ec0*/  ISETP.LT.AND P6, PT, R25, c[0x0][0x178], !P1 ;  /* 0x00005e0019007a0c */ /* 0x000fe40004fc1270 */
[----:B------:R-:W-:Y:S01]  /*55ed0*/  IADD3 R20, R0, c[0x0][0x198], RZ ;  /* 0x0000660000147a10 */ /* 0x000fe20007ffe0ff */
[----:B------:R3:W-:Y:S04]  /*55ee0*/  @P3 STG.E.U16 [R8.64], R10 ;  /* 0x0000000a08003986 */ /* 0x0007e8000c10150a */
[----:B0-----:R-:W-:-:S04]  /*55ef0*/  IMAD.WIDE R16, R20, 0x2, R14 ;  /* 0x0000000214107825 */ /* 0x001fc800078e020e */
[----:B-1----:R-:W-:-:S04]  /*55f00*/  IMAD.WIDE R18, R20, 0x2, R12 ;  /* 0x0000000214127825 */ /* 0x002fc800078e020c */
[----:B---3--:R-:W-:Y:S01]  /*55f10*/  IMAD.WIDE R8, R0, 0x2, R6 ;  /* 0x0000000200087825 */ /* 0x008fe200078e0206 */
[----:B----4-:R-:W-:Y:S02]  /*55f20*/  PRMT R23, R2, 0x7632, R23 ;  /* 0x0000763202177816 */ /* 0x010fe40000000017 */
[C---:B------:R-:W-:Y:S02]  /*55f30*/  IADD3 R0, R20.reuse, c[0x0][0x198], RZ ;  /* 0x0000660014007a10 */ /* 0x040fe40007ffe0ff */
[----:B--2---:R-:W-:Y:S01]  /*55f40*/  PRMT R21, R11, 0x7632, R21 ;  /* 0x000076320b157816 */ /* 0x004fe20000000015 */
[----:B------:R-:W-:-:S04]  /*55f50*/  IMAD.WIDE R10, R20, 0x2, R4 ;  /* 0x00000002140a7825 */ /* 0x000fc800078e0204 */
[----:B------:R0:W-:Y:S04]  /*55f60*/  @P2 STG.E.U16 [R8.64], R21 ;  /* 0x0000001508002986 */ /* 0x0001e8000c10150a */
[----:B------:R1:W-:Y:S04]  /*55f70*/  @P4 STG.E.U16 [R10.64], R29 ;  /* 0x0000001d0a004986 */ /* 0x0003e8000c10150a */
[----:B------:R-:W-:Y:S01]  /*55f80*/  @P5 STG.E.U16 [R16.64], R24 ;  /* 0x0000001810005986 */ /* 0x000fe2000c10150a */
[----:B0-----:R-:W-:-:S03]  /*55f90*/  PRMT R21, R29, 0x7632, R21 ;  /* 0x000076321d157816 */ /* 0x001fc60000000015 */
[----:B------:R0:W-:Y:S01]  /*55fa0*/  @P6 STG.E.U16 [R18.64], R2 ;  /* 0x0000000212006986 */ /* 0x0001e2000c10150a */
[----:B------:R-:W-:-:S03]  /*55fb0*/  IMAD.WIDE R8, R20, 0x2, R6 ;  /* 0x0000000214087825 */ /* 0x000fc600078e0206 */
[----:B-1----:R-:W2:Y:S04]  /*55fc0*/  LDL.LU R29, [R1+0x5c8] ;  /* 0x0005c800011d7983 */ /* 0x002ea80000300800 */
[----:B0-----:R-:W3:Y:S04]  /*55fd0*/  LDL.LU R2, [R1+0x5b8] ;  /* 0x0005b80001027983 */ /* 0x001ee80000300800 */
[----:B------:R-:W4:Y:S01]  /*55fe0*/  LDL R20, [R1+0x568] ;  /* 0x0005680001147983 */ /* 0x000f220000100800 */
[----:B------:R-:W-:Y:S02]  /*55ff0*/  IADD3 R22, R3, 0xad, RZ ;  /* 0x000000ad03167810 */ /* 0x000fe40007ffe0ff */
[----:B------:R-:W-:-:S02]  /*56000*/  ISETP.LT.AND P2, PT, R27, c[0x0][0x178], !P1 ;  /* 0x00005e001b007a0c */ /* 0x000fc40004f41270 */
[----:B------:R-:W-:Y:S02]  /*56010*/  ISETP.GE.AND P3, PT, R22, c[0x0][0x17c], PT ;  /* 0x00005f0016007a0c */ /* 0x000fe40003f66270 */
[----:B------:R-:W-:Y:S02]  /*56020*/  PRMT R22, R24, 0x7632, R22 ;  /* 0x0000763218167816 */ /* 0x000fe40000000016 */
[----:B------:R-:W-:Y:S02]  /*56030*/  ISETP.LT.AND P4, PT, R28, c[0x0][0x178], !P3 ;  /* 0x00005e001c007a0c */ /* 0x000fe40005f81270 */
[----:B------:R-:W-:Y:S02]  /*56040*/  ISETP.LT.AND P5, PT, R26, c[0x0][0x178], !P3 ;  /* 0x00005e001a007a0c */ /* 0x000fe40005fa1270 */
[----:B------:R-:W-:Y:S01]  /*56050*/  IADD3 R24, R3, 0xae, RZ ;  /* 0x000000ae03187810 */ /* 0x000fe20007ffe0ff */
[----:B------:R-:W-:-:S03]  /*56060*/  IMAD.WIDE R10, R0, 0x2, R4 ;  /* 0x00000002000a7825 */ /* 0x000fc600078e0204 */
[----:B------:R-:W-:Y:S02]  /*56070*/  ISETP.GE.AND P1, PT, R24, c[0x0][0x17c], PT ;  /* 0x00005f0018007a0c */ /* 0x000fe40003f26270 */
[----:B------:R-:W2:Y:S01]  /*56080*/  LDL.LU R24, [R1+0x5d8] ;  /* 0x0005d80001187983 */ /* 0x000ea20000300800 */
[----:B------:R-:W-:-:S03]  /*56090*/  IMAD.WIDE R16, R0, 0x2, R14 ;  /* 0x0000000200107825 */ /* 0x000fc600078e020e */
[----:B----4-:R0:W-:Y:S04]  /*560a0*/  @P2 STG.E.U16 [R8.64], R20 ;  /* 0x0000001408002986 */ /* 0x0101e8000c10150a */
[----:B------:R-:W-:Y:S04]  /*560b0*/  @P4 STG.E.U16 [R10.64], R21 ;  /* 0x000000150a004986 */ /* 0x000fe8000c10150a */
[----:B0-----:R-:W4:Y:S04]  /*560c0*/  LDL.LU R9, [R1+0x568] ;  /* 0x0005680001097983 */ /* 0x001f280000300800 */
[----:B------:R0:W-:Y:S04]  /*560d0*/  @P5 STG.E.U16 [R16.64], R22 ;  /* 0x0000001610005986 */ /* 0x0001e8000c10150a */
[----:B0-----:R-:W3:Y:S01]  /*560e0*/  LDL.LU R22, [R1+0x5e8] ;  /* 0x0005e80001167983 */ /* 0x001ee20000300800 */
[----:B------:R-:W-:-:S02]  /*560f0*/  ISETP.LT.AND P6, PT, R25, c[0x0][0x178], !P3 ;  /* 0x00005e0019007a0c */ /* 0x000fc40005fc1270 */
[----:B------:R-:W-:Y:S02]  /*56100*/  ISETP.LT.AND P2, PT, R27, c[0x0][0x178], !P3 ;  /* 0x00005e001b007a0c */ /* 0x000fe40005f41270 */
[----:B------:R-:W-:Y:S02]  /*56110*/  ISETP.LT.AND P3, PT, R28, c[0x0][0x178], !P1 ;  /* 0x00005e001c007a0c */ /* 0x000fe40004f61270 */
[----:B------:R-:W-:Y:S02]  /*56120*/  IADD3 R8, R3, 0xaf, RZ ;  /* 0x000000af03087810 */ /* 0x000fe40007ffe0ff */
[C---:B------:R-:W-:Y:S01]  /*56130*/  IADD3 R20, R0.reuse, c[0x0][0x198], RZ ;  /* 0x0000660000147a10 */ /* 0x040fe20007ffe0ff */
[----:B------:R-:W-:Y:S01]  /*56140*/  IMAD.WIDE R18, R0, 0x2, R12 ;  /* 0x0000000200127825 */ /* 0x000fe200078e020c */
[----:B------:R-:W-:Y:S02]  /*56150*/  ISETP.GE.AND P4, PT, R8, c[0x0][0x17c], PT ;  /* 0x00005f0008007a0c */ /* 0x000fe40003f86270 */
[----:B------:R-:W-:Y:S01]  /*56160*/  ISETP.LT.AND P5, PT, R26, c[0x0][0x178], !P1 ;  /* 0x00005e001a007a0c */ /* 0x000fe20004fa1270 */
[----:B------:R-:W-:Y:S01]  /*56170*/  IMAD.WIDE R10, R20, 0x2, R4 ;  /* 0x00000002140a7825 */ /* 0x000fe200078e0204 */
[----:B------:R0:W-:Y:S01]  /*56180*/  @P6 STG.E.U16 [R18.64], R23 ;  /* 0x0000001712006986 */ /* 0x0001e2000c10150a */
[----:B------:R-:W-:-:S02]  /*56190*/  ISETP.LT.AND P6, PT, R25, c[0x0][0x178], !P1 ;  /* 0x00005e0019007a0c */ /* 0x000fc40004fc1270 */
[----:B------:R-:W-:-:S04]  /*561a0*/  IMAD.WIDE R16, R20, 0x2, R14 ;  /* 0x0000000214107825 */ /* 0x000fc800078e020e */
[----:B0-----:R-:W-:Y:S01]  /*561b0*/  IMAD.WIDE R18, R20, 0x2, R12 ;  /* 0x0000000214127825 */ /* 0x001fe200078e020c */
[----:B--2---:R-:W-:Y:S02]  /*561c0*/  PRMT R23, R29, 0x7632, R23 ;  /* 0x000076321d177816 */ /* 0x004fe40000000017 */
[----:B----4-:R-:W-:Y:S01]  /*561d0*/  PRMT R21, R9, 0x7632, R21 ;  /* 0x0000763209157816 */ /* 0x010fe20000000015 */
[----:B------:R-:W-:-:S05]  /*561e0*/  IMAD.WIDE R8, R0, 0x2, R6 ;  /* 0x0000000200087825 */ /* 0x000fca00078e0206 */
[----:B------:R0:W-:Y:S04]  /*561f0*/  @P2 STG.E.U16 [R8.64], R21 ;  /* 0x0000001508002986 */ /* 0x0001e8000c10150a */
[----:B---3--:R-:W-:Y:S01]  /*56200*/  @P3 STG.E.U16 [R10.64], R22 ;  /* 0x000000160a003986 */ /* 0x008fe2000c10150a */
[----:B------:R-:W-:Y:S01]  /*56210*/  ISETP.LT.AND P3, PT, R27, c[0x0][0x178], !P1 ;  /* 0x00005e001b007a0c */ /* 0x000fe20004f61270 */
[----:B0-----:R-:W-:Y:S01]  /*56220*/  IMAD.WIDE R8, R20, 0x2, R6 ;  /* 0x0000000214087825 */ /* 0x001fe200078e0206 */
[----:B------:R-:W-:Y:S01]  /*56230*/  PRMT R21, R24, 0x7632, R21 ;  /* 0x0000763218157816 */ /* 0x000fe20000000015 */
[----:B------:R0:W-:Y:S04]  /*56240*/  @P5 STG.E.U16 [R16.64], R24 ;  /* 0x0000001810005986 */ /* 0x0001e8000c10150a */
[----:B------:R1:W-:Y:S01]  /*56250*/  @P6 STG.E.U16 [R18.64], R29 ;  /* 0x0000001d12006986 */ /* 0x0003e2000c10150a */
[----:B------:R-:W-:-:S02]  /*56260*/  ISETP.LT.AND P6, PT, R25, c[0x0][0x178], !P4 ;  /* 0x00005e0019007a0c */ /* 0x000fc400067c1270 */
[----:B0-----:R-:W-:-:S03]  /*56270*/  IADD3 R24, R3, 0xb1, RZ ;  /* 0x000000b103187810 */ /* 0x001fc60007ffe0ff */
[----:B------:R0:W-:Y:S01]  /*56280*/  @P3 STG.E.U16 [R8.64], R2 ;  /* 0x0000000208003986 */ /* 0x0001e2000c10150a */
[----:B------:R-:W-:-:S03]  /*56290*/  ISETP.GE.AND P3, PT, R24, c[0x0][0x17c], PT ;  /* 0x00005f0018007a0c */ /* 0x000fc60003f66270 */
[----:B-1----:R-:W2:Y:S04]  /*562a0*/  LDL.LU R29, [R1+0x3fc] ;  /* 0x0003fc00011d7983 */ /* 0x002ea80000300800 */
[----:B------:R-:W3:Y:S04]  /*562b0*/  LDL.LU R25, [R1+0x37c] ;  /* 0x00037c0001197983 */ /* 0x000ee80000300800 */
[----:B------:R-:W4:Y:S01]  /*562c0*/  LDL R24, [R1+0x10d8] ;  /* 0x0010d80001187983 */ /* 0x000f220000100800 */
[----:B------:R-:W-:Y:S02]  /*562d0*/  IADD3 R0, R3, 0xb0, RZ ;  /* 0x000000b003007810 */ /* 0x000fe40007ffe0ff */
[----:B------:R-:W-:-:S02]  /*562e0*/  ISETP.LT.AND P1, PT, R28, c[0x0][0x178], !P4 ;  /* 0x00005e001c007a0c */ /* 0x000fc40006721270 */
[----:B------:R-:W-:Y:S02]  /*562f0*/  ISETP.GE.AND P2, PT, R0, c[0x0][0x17c], PT ;  /* 0x00005f0000007a0c */ /* 0x000fe40003f46270 */
[----:B------:R-:W-:Y:S02]  /*56300*/  ISETP.LT.AND P5, PT, R26, c[0x0][0x178], !P4 ;  /* 0x00005e001a007a0c */ /* 0x000fe400067a1270 */
[----:B------:R-:W-:Y:S02]  /*56310*/  PRMT R0, R22, 0x7632, R0 ;  /* 0x0000763216007816 */ /* 0x000fe40000000000 */
[----:B------:R-:W-:Y:S02]  /*56320*/  IADD3 R22, R20, c[0x0][0x198], RZ ;  /* 0x0000660014167a10 */ /* 0x000fe40007ffe0ff */
[----:B------:R-:W-:-:S03]  /*56330*/  ISETP.LT.AND P4, PT, R27, c[0x0][0x178], !P4 ;  /* 0x00005e001b007a0c */ /* 0x000fc60006781270 */
[----:B------:R-:W-:-:S04]  /*56340*/  IMAD.WIDE R10, R22, 0x2, R4 ;  /* 0x00000002160a7825 */ /* 0x000fc800078e0204 */
[C---:B------:R-:W-:Y:S01]  /*56350*/  IMAD.WIDE R16, R22.reuse, 0x2, R14 ;  /* 0x0000000216107825 */ /* 0x040fe200078e020e */
[----:B------:R1:W-:Y:S03]  /*56360*/  @P1 STG.E.U16 [R10.64], R0 ;  /* 0x000000000a001986 */ /* 0x0003e6000c10150a */
[----:B------:R-:W-:Y:S01]  /*56370*/  IMAD.WIDE R18, R22, 0x2, R12 ;  /* 0x0000000216127825 */ /* 0x000fe200078e020c */
[----:B------:R-:W-:Y:S01]  /*56380*/  @P5 STG.E.U16 [R16.64], R21 ;  /* 0x0000001510005986 */ /* 0x000fe2000c10150a */
[----:B------:R-:W-:-:S03]  /*56390*/  ISETP.LT.AND P1, PT, R28, c[0x0][0x178], !P2 ;  /* 0x00005e001c007a0c */ /* 0x000fc60005721270 */
[----:B------:R1:W-:Y:S01]  /*563a0*/  @P6 STG.E.U16 [R18.64], R23 ;  /* 0x0000001712006986 */ /* 0x0003e2000c10150a */
[----:B0-----:R-:W-:Y:S01]  /*563b0*/  IMAD.WIDE R8, R22, 0x2, R6 ;  /* 0x0000000216087825 */ /* 0x001fe200078e0206 */
[----:B-1----:R-:W-:Y:S02]  /*563c0*/  PRMT R11, R2, 0x7632, R11 ;  /* 0x00007632020b7816 */ /* 0x002fe4000000000b */
[----:B------:R-:W-:Y:S01]  /*563d0*/  IADD3 R0, R22, c[0x0][0x198], RZ ;  /* 0x0000660016007a10 */ /* 0x000fe20007ffe0ff */
[----:B------:R-:W3:Y:S04]  /*563e0*/  LDL.LU R23, [R1+0x34c] ;  /* 0x00034c0001177983 */ /* 0x000ee80000300800 */
[----:B------:R-:W3:Y:S01]  /*563f0*/  LDL.LU R26, [R1+0x42c] ;  /* 0x00042c00011a7983 */ /* 0x000ee20000300800 */
[----:B------:R-:W-:-:S03]  /*56400*/  IADD3 R10, R3, 0xb2, RZ ;  /* 0x000000b2030a7810 */ /* 0x000fc60007ffe0ff */
[----:B------:R-:W3:Y:S04]  /*56410*/  LDL.LU R2, [R1+0x40c] ;  /* 0x00040c0001027983 */ /* 0x000ee80000300800 */
[----:B------:R-:W3:Y:S01]  /*56420*/  LDL R22, [R1+0x10dc] ;  /* 0x0010dc0001167983 */ /* 0x000ee20000100800 */
[----:B------:R-:W-:-:S03]  /*56430*/  IMAD.WIDE R16, R0, 0x2, R4 ;  /* 0x0000000200107825 */ /* 0x000fc600078e0204 */
[----:B------:R0:W-:Y:S01]  /*56440*/  @P4 STG.E.U16 [R8.64], R11 ;  /* 0x0000000b08004986 */ /* 0x0001e2000c10150a */
[----:B------:R-:W-:Y:S01]  /*56450*/  ISETP.GE.AND P4, PT, R10, c[0x0][0x17c], PT ;  /* 0x00005f000a007a0c */ /* 0x000fe20003f86270 */
[----:B0-----:R-:W-:Y:S01]  /*56460*/  IMAD.WIDE R10, R0, 0x2, R14 ;  /* 0x00000002000a7825 */ /* 0x001fe200078e020e */
[----:B----4-:R-:W-:Y:S01]  /*56470*/  ISETP.LT.AND P5, PT, R24, c[0x0][0x178], !P2 ;  /* 0x00005e0018007a0c */ /* 0x010fe200057a1270 */
[----:B--2---:R-:W-:-:S12]  /*56480*/  @P1 STG.E.U16 [R16.64], R29 ;  /* 0x0000001d10001986 */ /* 0x004fd8000c10150a */
[----:B---3--:R0:W-:Y:S04]  /*56490*/  @P5 STG.E.U16 [R10.64], R25 ;  /* 0x000000190a005986 */ /* 0x0081e8000c10150a */
[----:B0-----:R-:W2:Y:S01]  /*564a0*/  LDL.LU R11, [R1+0x36c] ;  /* 0x00036c00010b7983 */ /* 0x001ea20000300800 */
[----:B------:R-:W-:-:S04]  /*564b0*/  IMAD.WIDE R8, R0, 0x2, R12 ;  /* 0x0000000200087825 */ /* 0x000fc800078e020c */
[----:B------:R-:W-:Y:S01]  /*564c0*/  IMAD.WIDE R16, R0, 0x2, R6 ;  /* 0x0000000200107825 */ /* 0x000fe200078e0206 */
[----:B------:R-:W-:Y:S02]  /*564d0*/  ISETP.LT.AND P5, PT, R28, c[0x0][0x178], !P3 ;  /* 0x00005e001c007a0c */ /* 0x000fe40005fa1270 */
[----:B------:R-:W-:Y:S02]  /*564e0*/  IADD3 R0, R0, c[0x0][0x198], RZ ;  /* 0x0000660000007a10 */ /* 0x000fe40007ffe0ff */
[----:B------:R-:W-:Y:S02]  /*564f0*/  ISETP.LT.AND P6, PT, R22, c[0x0][0x178], !P2 ;  /* 0x00005e0016007a0c */ /* 0x000fe400057c1270 */
[----:B------:R-:W-:Y:S02]  /*56500*/  ISETP.LT.AND P2, PT, R27, c[0x0][0x178], !P2 ;  /* 0x00005e001b007a0c */ /* 0x000fe40005741270 */
[----:B------:R-:W-:Y:S02]  /*56510*/  PRMT R20, R29, 0x7632, R20 ;  /* 0x000076321d147816 */ /* 0x000fe40000000014 */
[----:B------:R-:W-:Y:S01]  /*56520*/  PRMT R21, R25, 0x7632, R21 ;  /* 0x0000763219157816 */ /* 0x000fe20000000015 */
[----:B------:R-:W3:Y:S04]  /*56530*/  LDL.LU R29, [R1+0x18bc] ;  /* 0x0018bc00011d7983 */ /* 0x000ee80000300800 */
[----:B------:R-:W4:Y:S01]  /*56540*/  LDL.LU R25, [R1+0x38c] ;  /* 0x00038c0001197983 */ /* 0x000f220000300800 */
[----:B------:R-:W-:-:S04]  /*56550*/  IADD3 R18, R3, 0xb3, RZ ;  /* 0x000000b303127810 */ /* 0x000fc80007ffe0ff */
[----:B------:R-:W-:Y:S02]  /*56560*/  ISETP.GE.AND P1, PT, R18, c[0x0][0x17c], PT ;  /* 0x00005f0012007a0c */ /* 0x000fe40003f26270 */
[----:B------:R-:W-:Y:S01]  /*56570*/  PRMT R18, R23, 0x7632, R18 ;  /* 0x0000763217127816 */ /* 0x000fe20000000012 */
[----:B--2---:R-:W-:Y:S01]  /*56580*/  @P6 STG.E.U16 [R8.64], R11 ;  /* 0x0000000b08006986 */ /* 0x004fe2000c10150a */
[----:B------:R-:W-:-:S03]  /*56590*/  ISETP.LT.AND P6, PT, R24, c[0x0][0x178], !P3 ;  /* 0x00005e0018007a0c */ /* 0x000fc60005fc1270 */
[----:B------:R0:W-:Y:S01]  /*565a0*/  @P2 STG.E.U16 [R16.64], R23 ;  /* 0x0000001710002986 */ /* 0x0001e2000c10150a */
[----:B------:R-:W-:Y:S01]  /*565b0*/  ISETP.LT.AND P2, PT, R22, c[0x0][0x178], !P3 ;  /* 0x00005e0016007a0c */ /* 0x000fe20005f41270 */
[----:B0-----:R-:W-:Y:S02]  /*565c0*/  IMAD.MOV.U32 R17, RZ, RZ, R11 ;  /* 0x000000ffff117224 */ /* 0x001fe400078e000b */
[----:B------:R-:W-:-:S03]  /*565d0*/  IMAD.WIDE R10, R0, 0x2, R4 ;  /* 0x00000002000a7825 */ /* 0x000fc600078e0204 */
[----:B------:R-:W-:Y:S01]  /*565e0*/  PRMT R19, R17, 0x7632, R19 ;  /* 0x0000763211137816 */ /* 0x000fe20000000013 */
[C---:B------:R-:W-:Y:S01]  /*565f0*/  IMAD.WIDE R8, R0.reuse, 0x2, R14 ;  /* 0x0000000200087825 */ /* 0x040fe200078e020e */
[----:B------:R-:W-:Y:S03]  /*56600*/  @P5 STG.E.U16 [R10.64], R20 ;  /* 0x000000140a005986 */ /* 0x000fe6000c10150a */
[----:B------:R-:W-:Y:S01]  /*56610*/  IMAD.WIDE R16, R0, 0x2, R12 ;  /* 0x0000000200107825 */ /* 0x000fe200078e020c */
[----:B------:R-:W-:Y:S01]  /*56620*/  @P6 STG.E.U16 [R8.64], R21 ;  /* 0x0000001508006986 */ /* 0x000fe2000c10150a */
[----:B------:R-:W-:-:S03]  /*56630*/  ISETP.LT.AND P3, PT, R27, c[0x0][0x178], !P3 ;  /* 0x00005e001b007a0c */ /* 0x000fc60005f61270 */
[----:B------:R0:W-:Y:S01]  /*56640*/  @P2 STG.E.U16 [R16.64], R19 ;  /* 0x0000001310002986 */ /* 0x0001e2000c10150a */
[----:B------:R-:W-:Y:S02]  /*56650*/  ISETP.LT.AND P5, PT, R28, c[0x0][0x178], !P4 ;  /* 0x00005e001c007a0c */ /* 0x000fe400067a1270 */
[----:B------:R-:W-:Y:S01]  /*56660*/  ISETP.LT.AND P2, PT, R24, c[0x0][0x178], !P4 ;  /* 0x00005e0018007a0c */ /* 0x000fe20006741270 */
[----:B0-----:R-:W2:Y:S01]  /*56670*/  LDL.LU R19, [R1+0x35c] ;  /* 0x00035c0001137983 */ /* 0x001ea20000300800 */
[C---:B------:R-:W-:Y:S01]  /*56680*/  IMAD.WIDE R8, R0.reuse, 0x2, R6 ;  /* 0x0000000200087825 */ /* 0x040fe200078e0206 */
[----:B------:R-:W-:Y:S02]  /*56690*/  IADD3 R17, R0, c[0x0][0x198], RZ ;  /* 0x0000660000117a10 */ /* 0x000fe40007ffe0ff */
[----:B------:R-:W-:Y:S02]  /*566a0*/  IADD3 R0, R3, 0xb4, RZ ;  /* 0x000000b403007810 */ /* 0x000fe40007ffe0ff */
[----:B------:R0:W-:Y:S01]  /*566b0*/  @P3 STG.E.U16 [R8.64], R18 ;  /* 0x0000001208003986 */ /* 0x0001e2000c10150a */
[----:B------:R-:W-:Y:S01]  /*566c0*/  IMAD.WIDE R10, R17, 0x2, R14 ;  /* 0x00000002110a7825 */ /* 0x000fe200078e020e */
[----:B------:R-:W-:-:S02]  /*566d0*/  ISETP.GE.AND P6, PT, R0, c[0x0][0x17c], PT ;  /* 0x00005f0000007a0c */ /* 0x000fc40003fc6270 */
[----:B------:R-:W-:Y:S02]  /*566e0*/  PRMT R0, R26, 0x7632, R0 ;  /* 0x000076321a007816 */ /* 0x000fe40000000000 */
[----:B------:R-:W-:Y:S01]  /*566f0*/  PRMT R16, R2, 0x7632, R16 ;  /* 0x0000763202107816 */ /* 0x000fe20000000010 */
[----:B0-----:R-:W-:-:S05]  /*56700*/  IMAD.WIDE R8, R17, 0x2, R4 ;  /* 0x0000000211087825 */ /* 0x001fca00078e0204 */
[----:B------:R0:W-:Y:S04]  /*56710*/  @P5 STG.E.U16 [R8.64], R26 ;  /* 0x0000001a08005986 */ /* 0x0001e8000c10150a */
[----:B------:R1:W-:Y:S04]  /*56720*/  @P2 STG.E.U16 [R10.64], R2 ;  /* 0x000000020a002986 */ /* 0x0003e8000c10150a */
[----:B0-----:R-:W3:Y:S04]  /*56730*/  LDL.LU R26, [R1+0x4dc] ;  /* 0x0004dc00011a7983 */ /* 0x001ee80000300800 */
[----:B-1----:R-:W3:Y:S01]  /*56740*/  LDL.LU R2, [R1+0x43c] ;  /* 0x00043c0001027983 */ /* 0x002ee20000300800 */
[----:B------:R-:W-:-:S02]  /*56750*/  ISETP.LT.AND P3, PT, R22, c[0x0][0x178], !P4 ;  /* 0x00005e0016007a0c */ /* 0x000fc40006761270 */
[----:B------:R-:W-:Y:S01]  /*56760*/  ISETP.LT.AND P4, PT, R27, c[0x0][0x178], !P4 ;  /* 0x00005e001b007a0c */ /* 0x000fe20006781270 */
[C---:B------:R-:W-:Y:S01]  /*56770*/  IMAD.WIDE R8, R17.reuse, 0x2, R12 ;  /* 0x0000000211087825 */ /* 0x040fe200078e020c */
[----:B------:R-:W-:Y:S01]  /*56780*/  ISETP.LT.AND P5, PT, R28, c[0x0][0x178], !P1 ;  /* 0x00005e001c007a0c */ /* 0x000fe20004fa1270 */
[----:B------:R-:W3:Y:S01]  /*56790*/  LDL.LU R23, [R1+0x41c] ;  /* 0x00041c0001177983 */ /* 0x000ee20000300800 */
[----:B------:R-:W-:Y:S01]  /*567a0*/  ISETP.LT.AND P2, PT, R24, c[0x0][0x178], !P1 ;  /* 0x00005e0018007a0c */ /* 0x000fe20004f41270 */
[C---:B------:R-:W-:Y:S01]  /*567b0*/  IMAD.WIDE R10, R17.reuse, 0x2, R6 ;  /* 0x00000002110a7825 */ /* 0x040fe200078e0206 */
[----:B------:R-:W-:Y:S02]  /*567c0*/  IADD3 R18, R17, c[0x0][0x198], RZ ;  /* 0x0000660011127a10 */ /* 0x000fe40007ffe0ff */
[----:B------:R-:W-:-:S03]  /*567d0*/  IADD3 R17, R3, 0xb5, RZ ;  /* 0x000000b503117810 */ /* 0x000fc60007ffe0ff */
[----:B----4-:R0:W-:Y:S01]  /*567e0*/  @P3 STG.E.U16 [R8.64], R25 ;  /* 0x0000001908003986 */ /* 0x0101e2000c10150a */
[----:B------:R-:W-:Y:S02]  /*567f0*/  ISETP.LT.AND P3, PT, R22, c[0x0][0x178], !P1 ;  /* 0x00005e0016007a0c */ /* 0x000fe40004f61270 */
[----:B------:R-:W-:Y:S01]  /*56800*/  ISETP.LT.AND P1, PT, R27, c[0x0][0x178], !P1 ;  /* 0x00005e001b007a0c */ /* 0x000fe20004f21270 */
[C---:B0-----:R-:W-:Y:S01]  /*56810*/  IMAD.WIDE R8, R18.reuse, 0x2, R4 ;  /* 0x0000000212087825 */ /* 0x041fe200078e0204 */
[----:B--2---:R0:W-:Y:S01]  /*56820*/  @P4 STG.E.U16 [R10.64], R19 ;  /* 0x000000130a004986 */ /* 0x0041e2000c10150a */
[----:B------:R-:W-:Y:S02]  /*56830*/  ISETP.GE.AND P4, PT, R17, c[0x0][0x17c], PT ;  /* 0x00005f0011007a0c */ /* 0x000fe40003f86270 */
[----:B------:R-:W-:Y:S02]  /*56840*/  PRMT R17, R25, 0x7632, R17 ;  /* 0x0000763219117816 */ /* 0x000fe40000000011 */
[----:B------:R-:W2:Y:S01]  /*56850*/  LDL.LU R25, [R1+0x33c] ;  /* 0x00033c0001197983 */ /* 0x000ea20000300800 */
[----:B0-----:R-:W-:-:S03]  /*56860*/  IMAD.WIDE R10, R18, 0x2, R14 ;  /* 0x00000002120a7825 */ /* 0x001fc600078e020e */
[----:B------:R0:W-:Y:S01]  /*56870*/  @P5 STG.E.U16 [R8.64], R0 ;  /* 0x0000000008005986 */ /* 0x0001e2000c10150a */
[----:B------:R-:W-:-:S03]  /*56880*/  ISETP.LT.AND P5, PT, R24, c[0x0][0x178], !P6 ;  /* 0x00005e0018007a0c */ /* 0x000fc600077a1270 */
[----:B------:R1:W-:Y:S01]  /*56890*/  @P2 STG.E.U16 [R10.64], R16 ;  /* 0x000000100a002986 */ /* 0x0003e2000c10150a */
[----:B------:R-:W-:Y:S01]  /*568a0*/  ISETP.LT.AND P2, PT, R28, c[0x0][0x178], !P6 ;  /* 0x00005e001c007a0c */ /* 0x000fe20007741270 */
[C---:B0-----:R-:W-:Y:S01]  /*568b0*/  IMAD.WIDE R8, R18.reuse, 0x2, R12 ;  /* 0x0000000212087825 */ /* 0x041fe200078e020c */
[----:B------:R-:W-:Y:S02]  /*568c0*/  PRMT R0, R19, 0x7632, R0 ;  /* 0x0000763213007816 */ /* 0x000fe40000000000 */
[C---:B-1----:R-:W-:Y:S02]  /*568d0*/  IADD3 R16, R18.reuse, c[0x0][0x198], RZ ;  /* 0x0000660012107a10 */ /* 0x042fe40007ffe0ff */
[----:B------:R0:W-:Y:S01]  /*568e0*/  @P3 STG.E.U16 [R8.64], R17 ;  /* 0x0000001108003986 */ /* 0x0001e2000c10150a */
[----:B------:R-:W-:-:S04]  /*568f0*/  IMAD.WIDE R18, R18, 0x2, R6 ;  /* 0x0000000212127825 */ /* 0x000fc800078e0206 */
[C---:B------:R-:W-:Y:S01]  /*56900*/  IMAD.WIDE R10, R16.reuse, 0x2, R14 ;  /* 0x00000002100a7825 */ /* 0x040fe200078e020e */
[----:B------:R1:W-:Y:S03]  /*56910*/  @P1 STG.E.U16 [R18.64], R0 ;  /* 0x0000000012001986 */ /* 0x0003e6000c10150a */
[----:B0-----:R-:W-:Y:S01]  /*56920*/  IMAD.WIDE R8, R16, 0x2, R4 ;  /* 0x0000000210087825 */ /* 0x001fe200078e0204 */
[----:B---3--:R-:W-:-:S04]  /*56930*/  PRMT R21, R2, 0x7632, R21 ;  /* 0x0000763202157816 */ /* 0x008fc80000000015 */
[----:B------:R0:W-:Y:S01]  /*56940*/  @P2 STG.E.U16 [R8.64], R26 ;  /* 0x0000001a08002986 */ /* 0x0001e2000c10150a */
[----:B-1----:R-:W-:-:S03]  /*56950*/  PRMT R0, R26, 0x7632, R0 ;  /* 0x000076321a007816 */ /* 0x002fc60000000000 */
[----:B------:R1:W-:Y:S04]  /*56960*/  @P5 STG.E.U16 [R10.64], R2 ;  /* 0x000000020a005986 */ /* 0x0003e8000c10150a */
[----:B0-----:R-:W3:Y:S04]  /*56970*/  LDL.LU R26, [R1+0x51c] ;  /* 0x00051c00011a7983 */ /* 0x001ee80000300800 */
[----:B-1----:R-:W4:Y:S01]  /*56980*/  LDL.LU R2, [R1+0x4fc] ;  /* 0x0004fc0001027983 */ /* 0x002f220000300800 */
[----:B------:R-:W-:Y:S02]  /*56990*/  ISETP.LT.AND P3, PT, R22, c[0x0][0x178], !P6 ;  /* 0x00005e0016007a0c */ /* 0x000fe40007761270 */
[----:B------:R-:W-:Y:S01]  /*569a0*/  ISETP.LT.AND P6, PT, R27, c[0x0][0x178], !P6 ;  /* 0x00005e001b007a0c */ /* 0x000fe200077c1270 */
[----:B------:R-:W-:Y:S01]  /*569b0*/  IMAD.WIDE R8, R16, 0x2, R12 ;  /* 0x0000000210087825 */ /* 0x000fe200078e020c */
[----:B------:R-:W-:-:S02]  /*569c0*/  ISETP.LT.AND P2, PT, R28, c[0x0][0x178], !P4 ;  /* 0x00005e001c007a0c */ /* 0x000fc40006741270 */
[----:B------:R-:W-:Y:S02]  /*569d0*/  ISETP.LT.AND P5, PT, R24, c[0x0][0x178], !P4 ;  /* 0x00005e0018007a0c */ /* 0x000fe400067a1270 */
[----:B------:R-:W-:Y:S02]  /*569e0*/  IADD3 R19, R16, c[0x0][0x198], RZ ;  /* 0x0000660010137a10 */ /* 0x000fe40007ffe0ff */
[----:B------:R-:W-:-:S03]  /*569f0*/  IADD3 R17, R3, 0xb6, RZ ;  /* 0x000000b603117810 */ /* 0x000fc60007ffe0ff */
[----:B------:R0:W-:Y:S01]  /*56a00*/  @P3 STG.E.U16 [R8.64], R23 ;  /* 0x0000001708003986 */ /* 0x0001e2000c10150a */
[----:B------:R-:W-:Y:S01]  /*56a10*/  ISETP.LT.AND P3, PT, R22, c[0x0][0x178], !P4 ;  /* 0x00005e0016007a0c */ /* 0x000fe20006761270 */
[----:B------:R-:W-:Y:S01]  /*56a20*/  IMAD.WIDE R10, R19, 0x2, R4 ;  /* 0x00000002130a7825 */ /* 0x000fe200078e0204 */
[----:B------:R-:W-:Y:S02]  /*56a30*/  PRMT R18, R23, 0x7632, R18 ;  /* 0x0000763217127816 */ /* 0x000fe40000000012 */
[----:B------:R-:W-:Y:S02]  /*56a40*/  ISETP.LT.AND P4, PT, R27, c[0x0][0x178], !P4 ;  /* 0x00005e001b007a0c */ /* 0x000fe40006781270 */
[----:B------:R-:W-:Y:S01]  /*56a50*/  ISETP.GE.AND P1, PT, R17, c[0x0][0x17c], PT ;  /* 0x00005f0011007a0c */ /* 0x000fe20003f26270 */
[----:B0-----:R-:W-:Y:S01]  /*56a60*/  IMAD.WIDE R8, R16, 0x2, R6 ;  /* 0x0000000210087825 */ /* 0x001fe200078e0206 */
[----:B------:R-:W4:Y:S03]  /*56a70*/  LDL.LU R23, [R1+0x4ec] ;  /* 0x0004ec0001177983 */ /* 0x000f260000300800 */
[----:B------:R-:W-:Y:S01]  /*56a80*/  IMAD.WIDE R16, R19, 0x2, R14 ;  /* 0x0000000213107825 */ /* 0x000fe200078e020e */
[----:B--2---:R-:W-:Y:S01]  /*56a90*/  PRMT R20, R25, 0x7632, R20 ;  /* 0x0000763219147816 */ /* 0x004fe20000000014 */
[----:B------:R0:W-:Y:S04]  /*56aa0*/  @P6 STG.E.U16 [R8.64], R25 ;  /* 0x0000001908006986 */ /* 0x0001e8000c10150a */
[----:B------:R1:W-:Y:S01]  /*56ab0*/  @P2 STG.E.U16 [R10.64], R0 ;  /* 0x000000000a002986 */ /* 0x0003e2000c10150a */
[----:B------:R-:W-:-:S03]  /*56ac0*/  ISETP.LT.AND P2, PT, R28, c[0x0][0x178], !P1 ;  /* 0x00005e001c007a0c */ /* 0x000fc60004f41270 */
[----:B0-----:R-:W2:Y:S01]  /*56ad0*/  LDL.LU R25, [R1+0x44c] ;  /* 0x00044c0001197983 */ /* 0x001ea20000300800 */
[----:B------:R-:W-:-:S03]  /*56ae0*/  IMAD.WIDE R8, R19, 0x2, R12 ;  /* 0x0000000213087825 */ /* 0x000fc600078e020c */
[----:B------:R0:W-:Y:S01]  /*56af0*/  @P5 STG.E.U16 [R16.64], R21 ;  /* 0x0000001510005986 */ /* 0x0001e2000c10150a */
[----:B------:R-:W-:Y:S01]  /*56b00*/  ISETP.LT.AND P5, PT, R24, c[0x0][0x178], !P1 ;  /* 0x00005e0018007a0c */ /* 0x000fe20004fa1270 */
[C---:B-1----:R-:W-:Y:S01]  /*56b10*/  IMAD.WIDE R10, R19.reuse, 0x2, R6 ;  /* 0x00000002130a7825 */ /* 0x042fe200078e0206 */
[----:B------:R-:W-:Y:S01]  /*56b20*/  IADD3 R0, R19, c[0x0][0x198], RZ ;  /* 0x0000660013007a10 */ /* 0x000fe20007ffe0ff */
[----:B------:R1:W-:Y:S04]  /*56b30*/  @P3 STG.E.U16 [R8.64], R18 ;  /* 0x0000001208003986 */ /* 0x0003e8000c10150a */
[----:B------:R-:W-:Y:S01]  /*56b40*/  @P4 STG.E.U16 [R10.64], R20 ;  /* 0x000000140a004986 */ /* 0x000fe2000c10150a */
[C---:B0-----:R-:W-:Y:S02]  /*56b50*/  IADD3 R16, R3.reuse, 0xb7, RZ ;  /* 0x000000b703107810 */ /* 0x041fe40007ffe0ff */
[----:B------:R-:W-:-:S02]  /*56b60*/  IADD3 R17, R3, 0xb8, RZ ;  /* 0x000000b803117810 */ /* 0x000fc40007ffe0ff */
[----:B------:R-:W-:Y:S02]  /*56b70*/  ISETP.GE.AND P3, PT, R16, c[0x0][0x17c], PT ;  /* 0x00005f0010007a0c */ /* 0x000fe40003f66270 */
[----:B------:R-:W-:Y:S01]  /*56b80*/  ISETP.GE.AND P4, PT, R17, c[0x0][0x17c], PT ;  /* 0x00005f0011007a0c */ /* 0x000fe20003f86270 */
[----:B------:R-:W-:-:S04]  /*56b90*/  IMAD.WIDE R16, R0, 0x2, R4 ;  /* 0x0000000200107825 */ /* 0x000fc800078e0204 */
[----:B-1----:R-:W-:Y:S01]  /*56ba0*/  IMAD.WIDE R8, R0, 0x2, R14 ;  /* 0x0000000200087825 */ /* 0x002fe200078e020e */
[----:B---3--:R-:W-:Y:S01]  /*56bb0*/  @P2 STG.E.U16 [R16.64], R26 ;  /* 0x0000001a10002986 */ /* 0x008fe2000c10150a */
[----:B------:R-:W-:Y:S02]  /*56bc0*/  PRMT R18, R26, 0x7632, R18 ;  /* 0x000076321a127816 */ /* 0x000fe40000000012 */
[----:B----4-:R-:W-:Y:S01]  /*56bd0*/  PRMT R19, R2, 0x7632, R19 ;  /* 0x0000763202137816 */ /* 0x010fe20000000013 */
[----:B------:R0:W-:Y:S04]  /*56be0*/  @P5 STG.E.U16 [R8.64], R2 ;  /* 0x0000000208005986 */ /* 0x0001e8000c10150a */
[----:B0-----:R-:W3:Y:S04]  /*56bf0*/  LDL.LU R2, [R1+0x55c] ;  /* 0x00055c0001027983 */ /* 0x001ee80000300800 */
[----:B------:R-:W4:Y:S01]  /*56c00*/  LDL.LU R26, [R1+0x53c] ;  /* 0x00053c00011a7983 */ /* 0x000f220000300800 */
[----:B------:R-:W-:-:S02]  /*56c10*/  ISETP.LT.AND P6, PT, R22, c[0x0][0x178], !P1 ;  /* 0x00005e0016007a0c */ /* 0x000fc40004fc1270 */
[----:B------:R-:W-:Y:S01]  /*56c20*/  ISETP.LT.AND P1, PT, R27, c[0x0][0x178], !P1 ;  /* 0x00005e001b007a0c */ /* 0x000fe20004f21270 */
[----:B------:R-:W-:Y:S01]  /*56c30*/  IMAD.WIDE R10, R0, 0x2, R12 ;  /* 0x00000002000a7825 */ /* 0x000fe200078e020c */
[----:B------:R-:W-:Y:S02]  /*56c40*/  ISETP.LT.AND P2, PT, R28, c[0x0][0x178], !P3 ;  /* 0x00005e001c007a0c */ /* 0x000fe40005f41270 */
[----:B------:R-:W-:Y:S01]  /*56c50*/  ISETP.LT.AND P5, PT, R24, c[0x0][0x178], !P3 ;  /* 0x00005e0018007a0c */ /* 0x000fe20005fa1270 */
[C---:B------:R-:W-:Y:S01]  /*56c60*/  IMAD.WIDE R8, R0.reuse, 0x2, R6 ;  /* 0x0000000200087825 */ /* 0x040fe200078e0206 */
[----:B------:R-:W-:-:S05]  /*56c70*/  IADD3 R0, R0, c[0x0][0x198], RZ ;  /* 0x0000660000007a10 */ /* 0x000fca0007ffe0ff */
[----:B------:R0:W-:Y:S01]  /*56c80*/  @P6 STG.E.U16 [R10.64], R23 ;  /* 0x000000170a006986 */ /* 0x0001e2000c10150a */
[----:B------:R-:W-:Y:S02]  /*56c90*/  ISETP.LT.AND P6, PT, R22, c[0x0][0x178], !P3 ;  /* 0x00005e0016007a0c */ /* 0x000fe40005fc1270 */
[----:B------:R-:W-:Y:S02]  /*56ca0*/  ISETP.LT.AND P3, PT, R27, c[0x0][0x178], !P3 ;  /* 0x00005e001b007a0c */ /* 0x000fe40005f61270 */
[----:B------:R-:W-:Y:S01]  /*56cb0*/  IADD3 R21, R3, 0xb9, RZ ;  /* 0x000000b903157810 */ /* 0x000fe20007ffe0ff */
[----:B------:R-:W-:-:S04]  /*56cc0*/  IMAD.WIDE R16, R0, 0x2, R12 ;  /* 0x0000000200107825 */ /* 0x000fc800078e020c */
[C---:B0-----:R-:W-:Y:S01]  /*56cd0*/  IMAD.WIDE R10, R0.reuse, 0x2, R14 ;  /* 0x00000002000a7825 */ /* 0x041fe200078e020e */
[----:B------:R-:W-:Y:S02]  /*56ce0*/  PRMT R20, R23, 0x7632, R20 ;  /* 0x0000763217147816 */ /* 0x000fe40000000014 */
        /* <DEDUP_REMOVED lines=11> */
[C---:B0-----:R-:W-:Y:S01]  /*56da0*/  IMAD.WIDE R8, R0.reuse, 0x2, R6 ;  /* 0x0000000200087825 */ /* 0x041fe200078e0206 */
[----:B------:R-:W-:Y:S02]  /*56db0*/  IADD3 R0, R0, c[0x0][0x198], RZ ;  /* 0x0000660000007a10 */ /* 0x000fe40007ffe0ff */
[----:B-1----:R-:W-:Y:S02]  /*56dc0*/  IADD3 R10, R3, 0xba, RZ ;  /* 0x000000ba030a7810 */ /* 0x002fe40007ffe0ff */
[----:B------:R-:W-:Y:S01]  /*56dd0*/  @P3 STG.E.U16 [R8.64], R21 ;  /* 0x0000001508003986 */ /* 0x000fe2000c10150a */
[----:B------:R-:W-:Y:S01]  /*56de0*/  IMAD.WIDE R16, R0, 0x2, R4 ;  /* 0x0000000200107825 */ /* 0x000fe200078e0204 */
[----:B------:R-:W-:-:S03]  /*56df0*/  ISETP.GE.AND P3, PT, R10, c[0x0][0x17c], PT ;  /* 0x00005f000a007a0c */ /* 0x000fc60003f66270 */
[----:B------:R-:W-:Y:S01]  /*56e00*/  IMAD.WIDE R10, R0, 0x2, R14 ;  /* 0x00000002000a7825 */ /* 0x000fe200078e020e */
[----:B---3--:R-:W-:Y:S04]  /*56e10*/  @P2 STG.E.U16 [R16.64], R2 ;  /* 0x0000000210002986 */ /* 0x008fe8000c10150a */
[----:B----4-:R0:W-:Y:S04]  /*56e20*/  @P5 STG.E.U16 [R10.64], R26 ;  /* 0x0000001a0a005986 */ /* 0x0101e8000c10150a */
[----:B0-----:R-:W3:Y:S04]  /*56e30*/  LDL.LU R10, [R1+0x50c] ;  /* 0x00050c00010a7983 */ /* 0x001ee80000300800 */
[----:B------:R-:W4:Y:S01]  /*56e40*/  LDL.LU R11, [R1+0x4cc] ;  /* 0x0004cc00010b7983 */ /* 0x000f220000300800 */
[----:B------:R-:W-:-:S02]  /*56e50*/  ISETP.LT.AND P6, PT, R22, c[0x0][0x178], !P4 ;  /* 0x00005e0016007a0c */ /* 0x000fc400067c1270 */
[----:B------:R-:W-:Y:S01]  /*56e60*/  ISETP.LT.AND P4, PT, R27, c[0x0][0x178], !P4 ;  /* 0x00005e001b007a0c */ /* 0x000fe20006781270 */
[----:B------:R-:W-:-:S04]  /*56e70*/  IMAD.WIDE R8, R0, 0x2, R12 ;  /* 0x0000000200087825 */ /* 0x000fc800078e020c */
[----:B------:R-:W-:Y:S01]  /*56e80*/  IMAD.WIDE R16, R0, 0x2, R6 ;  /* 0x0000000200107825 */ /* 0x000fe200078e0206 */
[----:B------:R-:W-:Y:S02]  /*56e90*/  ISETP.LT.AND P5, PT, R28, c[0x0][0x178], !P1 ;  /* 0x00005e001c007a0c */ /* 0x000fe40004fa1270 */
[----:B------:R-:W-:Y:S02]  /*56ea0*/  IADD3 R0, R0, c[0x0][0x198], RZ ;  /* 0x0000660000007a10 */ /* 0x000fe40007ffe0ff */
[----:B------:R-:W-:Y:S02]  /*56eb0*/  IADD3 R18, R3, 0xbb, RZ ;  /* 0x000000bb03127810 */ /* 0x000fe40007ffe0ff */
[----:B------:R-:W-:Y:S02]  /*56ec0*/  PRMT R20, R2, 0x7632, R20 ;  /* 0x0000763202147816 */ /* 0x000fe40000000014 */
[----:B------:R-:W-:Y:S01]  /*56ed0*/  ISETP.GE.AND P2, PT, R18, c[0x0][0x17c], PT ;  /* 0x00005f0012007a0c */ /* 0x000fe20003f46270 */
[----:B------:R-:W2:Y:S01]  /*56ee0*/  LDL.LU R2, [R1+0x18b8] ;  /* 0x0018b80001027983 */ /* 0x000ea20000300800 */
[----:B------:R-:W-:-:S03]  /*56ef0*/  PRMT R21, R26, 0x7632, R21 ;  /* 0x000076321a157816 */ /* 0x000fc60000000015 */
[----:B------:R-:W2:Y:S04]  /*56f00*/  LDL.LU R26, [R1+0x52c] ;  /* 0x00052c00011a7983 */ /* 0x000ea80000300800 */
[----:B---3--:R0:W-:Y:S01]  /*56f10*/  @P6 STG.E.U16 [R8.64], R10 ;  /* 0x0000000a08006986 */ /* 0x0081e2000c10150a */
[----:B------:R-:W-:-:S03]  /*56f20*/  ISETP.LT.AND P6, PT, R24, c[0x0][0x178], !P1 ;  /* 0x00005e0018007a0c */ /* 0x000fc60004fc1270 */
[----:B----4-:R1:W-:Y:S01]  /*56f30*/  @P4 STG.E.U16 [R16.64], R11 ;  /* 0x0000000b10004986 */ /* 0x0103e2000c10150a */
[----:B------:R-:W-:Y:S01]  /*56f40*/  ISETP.LT.AND P4, PT, R22, c[0x0][0x178], !P1 ;  /* 0x00005e0016007a0c */ /* 0x000fe20004f81270 */
[----:B0-----:R-:W-:-:S04]  /*56f50*/  IMAD.WIDE R8, R0, 0x2, R4 ;  /* 0x0000000200087825 */ /* 0x001fc800078e0204 */
[----:B-1----:R-:W-:Y:S02]  /*56f60*/  IMAD.MOV.U32 R16, RZ, RZ, R10 ;  /* 0x000000ffff107224 */ /* 0x002fe400078e000a */
[----:B------:R-:W-:Y:S02]  /*56f70*/  IMAD.MOV.U32 R17, RZ, RZ, R11 ;  /* 0x000000ffff117224 */ /* 0x000fe400078e000b */
[----:B------:R-:W-:Y:S01]  /*56f80*/  IMAD.WIDE R10, R0, 0x2, R14 ;  /* 0x00000002000a7825 */ /* 0x000fe200078e020e */
[----:B------:R-:W-:Y:S02]  /*56f90*/  PRMT R19, R16, 0x7632, R19 ;  /* 0x0000763210137816 */ /* 0x000fe40000000013 */
[----:B------:R-:W-:Y:S01]  /*56fa0*/  PRMT R18, R17, 0x7632, R18 ;  /* 0x0000763211127816 */ /* 0x000fe20000000012 */
[C---:B------:R-:W-:Y:S01]  /*56fb0*/  IMAD.WIDE R16, R0.reuse, 0x2, R12 ;  /* 0x0000000200107825 */ /* 0x040fe200078e020c */
[----:B------:R-:W-:Y:S04]  /*56fc0*/  @P5 STG.E.U16 [R8.64], R20 ;  /* 0x0000001408005986 */ /* 0x000fe8000c10150a */
[----:B------:R-:W-:Y:S04]  /*56fd0*/  @P6 STG.E.U16 [R10.64], R21 ;  /* 0x000000150a006986 */ /* 0x000fe8000c10150a */
[----:B------:R0:W-:Y:S04]  /*56fe0*/  @P4 STG.E.U16 [R16.64], R19 ;  /* 0x0000001310004986 */ /* 0x0001e8000c10150a */
[----:B0-----:R-:W3:Y:S01]  /*56ff0*/  LDL.LU R19, [R1+0x45c] ;  /* 0x00045c0001137983 */ /* 0x001ee20000300800 */
[----:B------:R-:W-:Y:S01]  /*57000*/  ISETP.LT.AND P1, PT, R27, c[0x0][0x178], !P1 ;  /* 0x00005e001b007a0c */ /* 0x000fe20004f21270 */
[----:B------:R-:W-:Y:S01]  /*57010*/  IMAD.WIDE R8, R0, 0x2, R6 ;  /* 0x0000000200087825 */ /* 0x000fe200078e0206 */
[----:B------:R-:W-:-:S02]  /*57020*/  ISETP.LT.AND P5, PT, R28, c[0x0][0x178], !P3 ;  /* 0x00005e001c007a0c */ /* 0x000fc40005fa1270 */
[----:B------:R-:W-:Y:S02]  /*57030*/  ISETP.LT.AND P4, PT, R24, c[0x0][0x178], !P3 ;  /* 0x00005e0018007a0c */ /* 0x000fe40005f81270 */
[----:B------:R-:W-:-:S07]  /*57040*/  IADD3 R17, R0, c[0x0][0x198], RZ ;  /* 0x0000660000117a10 */ /* 0x000fce0007ffe0ff */
[----:B------:R0:W-:Y:S01]  /*57050*/  @P1 STG.E.U16 [R8.64], R18 ;  /* 0x0000001208001986 */ /* 0x0001e2000c10150a */
[----:B------:R-:W-:Y:S01]  /*57060*/  ISETP.LT.AND P1, PT, R22, c[0x0][0x178], !P3 ;  /* 0x00005e0016007a0c */ /* 0x000fe20005f21270 */
[----:B------:R-:W-:Y:S01]  /*57070*/  IMAD.WIDE R10, R17, 0x2, R14 ;  /* 0x00000002110a7825 */ /* 0x000fe200078e020e */
[----:B------:R-:W-:-:S03]  /*57080*/  ISETP.LT.AND P3, PT, R27, c[0x0][0x178], !P3 ;  /* 0x00005e001b007a0c */ /* 0x000fc60005f61270 */
[----:B0-----:R-:W-:Y:S01]  /*57090*/  IMAD.WIDE R8, R17, 0x2, R4 ;  /* 0x0000000211087825 */ /* 0x001fe200078e0204 */
[----:B------:R-:W-:-:S04]  /*570a0*/  IADD3 R0, R3, 0xbc, RZ ;  /* 0x000000bc03007810 */ /* 0x000fc80007ffe0ff */
[----:B------:R0:W-:Y:S01]  /*570b0*/  @P5 STG.E.U16 [R8.64], R23 ;  /* 0x0000001708005986 */ /* 0x0001e2000c10150a */
[----:B------:R-:W-:-:S03]  /*570c0*/  ISETP.LT.AND P5, PT, R28, c[0x0][0x178], !P2 ;  /* 0x00005e001c007a0c */ /* 0x000fc600057a1270 */
[----:B--2---:R1:W-:Y:S01]  /*570d0*/  @P4 STG.E.U16 [R10.64], R25 ;  /* 0x000000190a004986 */ /* 0x0043e2000c10150a */
[----:B------:R-:W-:Y:S02]  /*570e0*/  ISETP.LT.AND P4, PT, R24, c[0x0][0x178], !P2 ;  /* 0x00005e0018007a0c */ /* 0x000fe40005781270 */
[C---:B------:R-:W-:Y:S01]  /*570f0*/  IADD3 R18, R17.reuse, c[0x0][0x198], RZ ;  /* 0x0000660011127a10 */ /* 0x040fe20007ffe0ff */
[----:B0-----:R-:W-:-:S04]  /*57100*/  IMAD.WIDE R8, R17, 0x2, R12 ;  /* 0x0000000211087825 */ /* 0x001fc800078e020c */
[----:B-1----:R-:W-:Y:S01]  /*57110*/  IMAD.WIDE R10, R17, 0x2, R6 ;  /* 0x00000002110a7825 */ /* 0x002fe200078e0206 */
[----:B------:R0:W-:Y:S01]  /*57120*/  @P1 STG.E.U16 [R8.64], R26 ;  /* 0x0000001a08001986 */ /* 0x0001e2000c10150a */
[----:B------:R-:W-:Y:S02]  /*57130*/  ISETP.GE.AND P6, PT, R0, c[0x0][0x17c], PT ;  /* 0x00005f0000007a0c */ /* 0x000fe40003fc6270 */
[----:B------:R-:W-:Y:S02]  /*57140*/  ISETP.LT.AND P1, PT, R22, c[0x0][0x178], !P2 ;  /* 0x00005e0016007a0c */ /* 0x000fe40005721270 */
[----:B------:R-:W-:Y:S02]  /*57150*/  PRMT R0, R23, 0x7632, R0 ;  /* 0x0000763217007816 */ /* 0x000fe40000000000 */
[----:B------:R-:W-:Y:S02]  /*57160*/  ISETP.LT.AND P2, PT, R27, c[0x0][0x178], !P2 ;  /* 0x00005e001b007a0c */ /* 0x000fe40005741270 */
[----:B------:R-:W-:-:S02]  /*57170*/  PRMT R16, R25, 0x7632, R16 ;  /* 0x0000763219107816 */ /* 0x000fc40000000010 */
[----:B------:R-:W-:Y:S01]  /*57180*/  IADD3 R17, R3, 0xbd, RZ ;  /* 0x000000bd03117810 */ /* 0x000fe20007ffe0ff */
[----:B0-----:R-:W-:Y:S01]  /*57190*/  IMAD.WIDE R8, R18, 0x2, R4 ;  /* 0x0000000212087825 */ /* 0x001fe200078e0204 */
[----:B------:R-:W2:Y:S04]  /*571a0*/  LDL.LU R25, [R1+0x59c] ;  /* 0x00059c0001197983 */ /* 0x000ea80000300800 */
[----:B------:R-:W4:Y:S04]  /*571b0*/  LDL.LU R23, [R1+0x57c] ;  /* 0x00057c0001177983 */ /* 0x000f280000300800 */
[----:B---3--:R0:W-:Y:S01]  /*571c0*/  @P3 STG.E.U16 [R10.64], R19 ;  /* 0x000000130a003986 */ /* 0x0081e2000c10150a */
[----:B------:R-:W-:-:S03]  /*571d0*/  ISETP.GE.AND P3, PT, R17, c[0x0][0x17c], PT ;  /* 0x00005f0011007a0c */ /* 0x000fc60003f66270 */
[----:B------:R1:W-:Y:S01]  /*571e0*/  @P5 STG.E.U16 [R8.64], R0 ;  /* 0x0000000008005986 */ /* 0x0003e2000c10150a */
[----:B------:R-:W-:-:S03]  /*571f0*/  PRMT R17, R26, 0x7632, R17 ;  /* 0x000076321a117816 */ /* 0x000fc60000000011 */
[----:B------:R-:W3:Y:S01]  /*57200*/  LDL.LU R26, [R1+0x56c] ;  /* 0x00056c00011a7983 */ /* 0x000ee20000300800 */
[----:B0-----:R-:W-:-:S04]  /*57210*/  IMAD.WIDE R10, R18, 0x2, R14 ;  /* 0x00000002120a7825 */ /* 0x001fc800078e020e */
[----:B-1----:R-:W-:Y:S01]  /*57220*/  IMAD.WIDE R8, R18, 0x2, R12 ;  /* 0x0000000212087825 */ /* 0x002fe200078e020c */
[----:B------:R0:W-:Y:S01]  /*57230*/  @P4 STG.E.U16 [R10.64], R16 ;  /* 0x000000100a004986 */ /* 0x0001e2000c10150a */
[----:B------:R-:W-:-:S03]  /*57240*/  PRMT R0, R19, 0x7632, R0 ;  /* 0x0000763213007816 */ /* 0x000fc60000000000 */
[----:B------:R-:W-:Y:S01]  /*57250*/  @P1 STG.E.U16 [R8.64], R17 ;  /* 0x0000001108001986 */ /* 0x000fe2000c10150a */
[C---:B0-----:R-:W-:Y:S01]  /*57260*/  IADD3 R10, R18.reuse, c[0x0][0x198], RZ ;  /* 0x00006600120a7a10 */ /* 0x041fe20007ffe0ff */
[----:B------:R-:W-:-:S05]  /*57270*/  IMAD.WIDE R18, R18, 0x2, R6 ;  /* 0x0000000212127825 */ /* 0x000fca00078e0206 */
[----:B------:R0:W-:Y:S04]  /*57280*/  @P2 STG.E.U16 [R18.64], R0 ;  /* 0x0000000012002986 */ /* 0x0001e8000c10150a */
[----:B0-----:R-:W3:Y:S01]  /*57290*/  LDL.LU R18, [R1+0x5ac] ;  /* 0x0005ac0001127983 */ /* 0x001ee20000300800 */
[----:B------:R-:W-:Y:S02]  /*572a0*/  ISETP.LT.AND P4, PT, R28, c[0x0][0x178], !P6 ;  /* 0x00005e001c007a0c */ /* 0x000fe40007781270 */
[----:B------:R-:W-:Y:S01]  /*572b0*/  ISETP.LT.AND P5, PT, R24, c[0x0][0x178], !P6 ;  /* 0x00005e0018007a0c */ /* 0x000fe200077a1270 */
[----:B------:R-:W-:-:S04]  /*572c0*/  IMAD.WIDE R8, R10, 0x2, R4 ;  /* 0x000000020a087825 */ /* 0x000fc800078e0204 */
[----:B------:R-:W-:Y:S01]  /*572d0*/  IMAD.WIDE R16, R10, 0x2, R14 ;  /* 0x000000020a107825 */ /* 0x000fe200078e020e */
[----:B--2---:R-:W-:Y:S02]  /*572e0*/  PRMT R21, R25, 0x7632, R21 ;  /* 0x0000763219157816 */ /* 0x004fe40000000015 */
[----:B------:R-:W-:Y:S02]  /*572f0*/  ISETP.LT.AND P1, PT, R22, c[0x0][0x178], !P6 ;  /* 0x00005e0016007a0c */ /* 0x000fe40007721270 */
[----:B------:R-:W-:Y:S02]  /*57300*/  ISETP.LT.AND P6, PT, R27, c[0x0][0x178], !P6 ;  /* 0x00005e001b007a0c */ /* 0x000fe400077c1270 */
[----:B------:R-:W-:-:S04]  /*57310*/  IADD3 R11, R3, 0xbe, RZ ;  /* 0x000000be030b7810 */ /* 0x000fc80007ffe0ff */
[----:B------:R-:W-:Y:S02]  /*57320*/  ISETP.GE.AND P2, PT, R11, c[0x0][0x17c], PT ;  /* 0x00005f000b007a0c */ /* 0x000fe40003f46270 */
[----:B----4-:R-:W-:Y:S01]  /*57330*/  PRMT R0, R23, 0x7632, R0 ;  /* 0x0000763217007816 */ /* 0x010fe20000000000 */
[----:B---3--:R-:W-:Y:S04]  /*57340*/  @P4 STG.E.U16 [R8.64], R18 ;  /* 0x0000001208004986 */ /* 0x008fe8000c10150a */
[----:B------:R0:W-:Y:S04]  /*57350*/  @P5 STG.E.U16 [R16.64], R25 ;  /* 0x0000001910005986 */ /* 0x0001e8000c10150a */
[----:B0-----:R-:W2:Y:S01]  /*57360*/  LDL.LU R25, [R1+0x5ec] ;  /* 0x0005ec0001197983 */ /* 0x001ea20000300800 */
[----:B------:R-:W-:Y:S01]  /*57370*/  ISETP.LT.AND P4, PT, R28, c[0x0][0x178], !P3 ;  /* 0x00005e001c007a0c */ /* 0x000fe20005f81270 */
[----:B------:R-:W-:Y:S01]  /*57380*/  IMAD.WIDE R8, R10, 0x2, R12 ;  /* 0x000000020a087825 */ /* 0x000fe200078e020c */
[----:B------:R-:W-:-:S02]  /*57390*/  ISETP.LT.AND P5, PT, R24, c[0x0][0x178], !P3 ;  /* 0x00005e0018007a0c */ /* 0x000fc40005fa1270 */
[----:B------:R-:W-:Y:S02]  /*573a0*/  PRMT R20, R18, 0x7632, R20 ;  /* 0x0000763212147816 */ /* 0x000fe40000000014 */
[C---:B------:R-:W-:Y:S01]  /*573b0*/  IADD3 R18, R10.reuse, c[0x0][0x198], RZ ;  /* 0x000066000a127a10 */ /* 0x040fe20007ffe0ff */
[----:B------:R0:W-:Y:S01]  /*573c0*/  @P1 STG.E.U16 [R8.64], R23 ;  /* 0x0000001708001986 */ /* 0x0001e2000c10150a */
[----:B------:R-:W-:Y:S01]  /*573d0*/  IMAD.WIDE R16, R10, 0x2, R6 ;  /* 0x000000020a107825 */ /* 0x000fe200078e0206 */
[----:B------:R-:W-:Y:S02]  /*573e0*/  ISETP.LT.AND P1, PT, R22, c[0x0][0x178], !P3 ;  /* 0x00005e0016007a0c */ /* 0x000fe40005f21270 */
[----:B------:R-:W-:Y:S01]  /*573f0*/  ISETP.LT.AND P3, PT, R27, c[0x0][0x178], !P3 ;  /* 0x00005e001b007a0c */ /* 0x000fe20005f61270 */
[C---:B------:R-:W-:Y:S01]  /*57400*/  IMAD.WIDE R10, R18.reuse, 0x2, R4 ;  /* 0x00000002120a7825 */ /* 0x040fe200078e0204 */
[----:B------:R-:W-:Y:S03]  /*57410*/  @P6 STG.E.U16 [R16.64], R26 ;  /* 0x0000001a10006986 */ /* 0x000fe6000c10150a */
[----:B0-----:R-:W-:Y:S01]  /*57420*/  IMAD.WIDE R8, R18, 0x2, R14 ;  /* 0x0000000212087825 */ /* 0x001fe200078e020e */
[----:B------:R0:W-:Y:S01]  /*57430*/  @P4 STG.E.U16 [R10.64], R20 ;  /* 0x000000140a004986 */ /* 0x0001e2000c10150a */
[----:B------:R-:W-:-:S03]  /*57440*/  PRMT R19, R26, 0x7632, R19 ;  /* 0x000076321a137816 */ /* 0x000fc60000000013 */
[----:B------:R1:W-:Y:S04]  /*57450*/  @P5 STG.E.U16 [R8.64], R21 ;  /* 0x0000001508005986 */ /* 0x0003e8000c10150a */
[----:B------:R-:W3:Y:S01]  /*57460*/  LDL.LU R23, [R1+0x5bc] ;  /* 0x0005bc0001177983 */ /* 0x000ee20000300800 */
[----:B0-----:R-:W-:-:S04]  /*57470*/  IMAD.WIDE R10, R18, 0x2, R6 ;  /* 0x00000002120a7825 */ /* 0x001fc800078e0206 */
[C---:B-1----:R-:W-:Y:S01]  /*57480*/  IMAD.WIDE R8, R18.reuse, 0x2, R12 ;  /* 0x0000000212087825 */ /* 0x042fe200078e020c */
[----:B------:R-:W-:Y:S01]  /*57490*/  IADD3 R18, R18, c[0x0][0x198], RZ ;  /* 0x0000660012127a10 */ /* 0x000fe20007ffe0ff */
[----:B------:R-:W4:Y:S04]  /*574a0*/  LDL.LU R21, [R1+0x5cc] ;  /* 0x0005cc0001157983 */ /* 0x000f280000300800 */
[----:B------:R0:W-:Y:S04]  /*574b0*/  @P1 STG.E.U16 [R8.64], R0 ;  /* 0x0000000008001986 */ /* 0x0001e8000c10150a */
[----:B------:R1:W-:Y:S01]  /*574c0*/  @P3 STG.E.U16 [R10.64], R19 ;  /* 0x000000130a003986 */ /* 0x0003e2000c10150a */
[----:B0-----:R-:W-:-:S03]  /*574d0*/  IMAD.WIDE R8, R18, 0x2, R4 ;  /* 0x0000000212087825 */ /* 0x001fc600078e0204 */
[----:B-1----:R-:W3:Y:S04]  /*574e0*/  LDL.LU R19, [R1+0x5dc] ;  /* 0x0005dc0001137983 */ /* 0x002ee80000300800 */
[----:B------:R-:W-:Y:S04]  /*574f0*/  STL.64 [R1+0x18b0], R6 ;  /* 0x0018b00601007387 */ /* 0x000fe80000100a00 */
[----:B------:R-:W-:Y:S04]  /*57500*/  STL.64 [R1+0x18a8], R4 ;  /* 0x0018a80401007387 */ /* 0x000fe80000100a00 */
[----:B------:R-:W0:Y:S01]  /*57510*/  LDS.128 R4, [R2] ;  /* 0x0000000002047984 */ /* 0x000e220000000c00 */
[----:B------:R-:W-:-:S02]  /*57520*/  ISETP.LT.AND P5, PT, R28, c[0x0][0x178], !P2 ;  /* 0x00005e001c007a0c */ /* 0x000fc400057a1270 */
[----:B------:R-:W-:-:S04]  /*57530*/  IADD3 R0, R3, 0xc0, RZ ;  /* 0x000000c003007810 */ /* 0x000fc80007ffe0ff */
[----:B------:R-:W-:Y:S01]  /*57540*/  ISETP.GE.AND P3, PT, R0, c[0x0][0x17c], PT ;  /* 0x00005f0000007a0c */ /* 0x000fe20003f66270 */
[----:B0-----:R-:W-:Y:S04]  /*57550*/  STL [R1+0x54], R5 ;  /* 0x0000540501007387 */ /* 0x001fe80000100800 */
[----:B------:R0:W-:Y:S04]  /*57560*/  STL.64 [R1+0x58], R6 ;  /* 0x0000580601007387 */ /* 0x0001e80000100a00 */
[----:B0-----:R-:W3:Y:S01]  /*57570*/  LDL.LU.64 R6, [R1+0x18b0] ;  /* 0x0018b00001067983 */ /* 0x001ee20000300a00 */
[----:B--2---:R-:W-:-:S03]  /*57580*/  PRMT R0, R25, 0x7632, R0 ;  /* 0x0000763219007816 */ /* 0x004fc60000000000 */
[----:B------:R0:W-:Y:S02]  /*57590*/  @P5 STG.E.U16 [R8.64], R25 ;  /* 0x0000001908005986 */ /* 0x0001e4000c10150a */
[----:B0-----:R-:W-:Y:S02]  /*575a0*/  IMAD.MOV.U32 R25, RZ, RZ, R4 ;  /* 0x000000ffff197224 */ /* 0x001fe400078e0004 */
[----:B------:R-:W2:Y:S04]  /*575b0*/  LDL.LU.64 R4, [R1+0x18a8] ;  /* 0x0018a80001047983 */ /* 0x000ea80000300a00 */
[----:B------:R-:W2:Y:S01]  /*575c0*/  LDL R26, [R1+0x610] ;  /* 0x00061000011a7983 */ /* 0x000ea20000100800 */
[----:B------:R-:W-:Y:S02]  /*575d0*/  ISETP.LT.AND P6, PT, R24, c[0x0][0x178], !P2 ;  /* 0x00005e0018007a0c */ /* 0x000fe400057c1270 */
[----:B------:R-:W-:-:S02]  /*575e0*/  ISETP.LT.AND P4, PT, R22, c[0x0][0x178], !P2 ;  /* 0x00005e0016007a0c */ /* 0x000fc40005781270 */
[----:B------:R-:W-:Y:S01]  /*575f0*/  IADD3 R16, R3, 0xbf, RZ ;  /* 0x000000bf03107810 */ /* 0x000fe20007ffe0ff */
[----:B------:R-:W-:Y:S01]  /*57600*/  IMAD.WIDE R10, R18, 0x2, R14 ;  /* 0x00000002120a7825 */ /* 0x000fe200078e020e */
[----:B------:R-:W-:Y:S02]  /*57610*/  ISETP.LT.AND P2, PT, R27, c[0x0][0x178], !P2 ;  /* 0x00005e001b007a0c */ /* 0x000fe40005741270 */
[----:B------:R-:W-:Y:S01]  /*57620*/  ISETP.GE.AND P1, PT, R16, c[0x0][0x17c], PT ;  /* 0x00005f0010007a0c */ /* 0x000fe20003f26270 */
[----:B------:R-:W-:-:S03]  /*57630*/  IMAD.WIDE R16, R18, 0x2, R12 ;  /* 0x0000000212107825 */ /* 0x000fc600078e020c */
[----:B------:R-:W-:Y:S02]  /*57640*/  ISETP.LT.AND P5, PT, R28, c[0x0][0x178], !P1 ;  /* 0x00005e001c007a0c */ /* 0x000fe40004fa1270 */
[----:B------:R-:W-:Y:S02]  /*57650*/  IADD3 R8, R18, c[0x0][0x198], RZ ;  /* 0x0000660012087a10 */ /* 0x000fe40007ffe0ff */
[----:B----4-:R-:W-:Y:S01]  /*57660*/  PRMT R20, R21, 0x7632, R20 ;  /* 0x0000763215147816 */ /* 0x010fe20000000014 */
[----:B---3--:R0:W-:Y:S01]  /*57670*/  @P6 STG.E.U16 [R10.64], R19 ;  /* 0x000000130a006986 */ /* 0x0081e2000c10150a */
[----:B------:R-:W-:-:S03]  /*57680*/  ISETP.LT.AND P6, PT, R24, c[0x0][0x178], !P1 ;  /* 0x00005e0018007a0c */ /* 0x000fc60004fc1270 */
[----:B------:R-:W-:Y:S01]  /*57690*/  @P4 STG.E.U16 [R16.64], R21 ;  /* 0x0000001510004986 */ /* 0x000fe2000c10150a */
[----:B------:R-:W-:Y:S02]  /*576a0*/  ISETP.LT.AND P4, PT, R22, c[0x0][0x178], !P1 ;  /* 0x00005e0016007a0c */ /* 0x000fe40004f81270 */
[----:B------:R-:W-:Y:S02]  /*576b0*/  PRMT R9, R19, 0x7632, R9 ;  /* 0x0000763213097816 */ /* 0x000fe40000000009 */
[----:B------:R-:W-:Y:S01]  /*576c0*/  ISETP.LT.AND P1, PT, R27, c[0x0][0x178], !P1 ;  /* 0x00005e001b007a0c */ /* 0x000fe20004f21270 */
[----:B0-----:R-:W-:Y:S01]  /*576d0*/  IMAD.WIDE R10, R8, 0x2, R14 ;  /* 0x00000002080a7825 */ /* 0x001fe200078e020e */
[----:B------:R-:W-:Y:S04]  /*576e0*/  STL [R1+0x18a0], R27 ;  /* 0x0018a01b01007387 */ /* 0x000fe80000100800 */
[----:B------:R-:W-:Y:S01]  /*576f0*/  STL.64 [R1+0x1898], R24 ;  /* 0x0018981801007387 */ /* 0x000fe20000100a00 */
[----:B------:R-:W-:-:S05]  /*57700*/  IMAD.WIDE R18, R18, 0x2, R6 ;  /* 0x0000000212127825 */ /* 0x000fca00078e0206 */
[----:B------:R0:W-:Y:S02]  /*57710*/  @P2 STG.E.U16 [R18.64], R23 ;  /* 0x0000001712002986 */ /* 0x0001e4000c10150a */
[----:B0-----:R-:W-:-:S04]  /*57720*/  IMAD.WIDE R18, R8, 0x2, R12 ;  /* 0x0000000208127825 */ /* 0x001fc800078e020c */
[----:B--2---:R-:W-:-:S05]  /*57730*/  IMAD.WIDE R16, R8, 0x2, R4 ;  /* 0x0000000208107825 */ /* 0x004fca00078e0204 */
[----:B------:R0:W-:Y:S04]  /*57740*/  @P5 STG.E.U16 [R16.64], R0 ;  /* 0x0000000010005986 */ /* 0x0001e8000c10150a */
[----:B------:R1:W-:Y:S04]  /*57750*/  @P6 STG.E.U16 [R10.64], R9 ;  /* 0x000000090a006986 */ /* 0x0003e8000c10150a */
[----:B------:R2:W-:Y:S01]  /*57760*/  @P4 STG.E.U16 [R18.64], R20 ;  /* 0x0000001412004986 */ /* 0x0005e2000c10150a */
[C---:B0-----:R-:W-:Y:S01]  /*57770*/  IADD3 R0, R8.reuse, c[0x0][0x198], RZ ;  /* 0x0000660008007a10 */ /* 0x041fe20007ffe0ff */
[----:B-1----:R-:W-:Y:S01]  /*57780*/  IMAD.WIDE R8, R8, 0x2, R6 ;  /* 0x0000000208087825 */ /* 0x002fe200078e0206 */
[----:B--2---:R-:W-:-:S05]  /*57790*/  PRMT R20, R23, 0x7632, R20 ;  /* 0x0000763217147816 */ /* 0x004fca0000000014 */
[----:B------:R0:W-:Y:S04]  /*577a0*/  @P1 STG.E.U16 [R8.64], R20 ;  /* 0x0000001408001986 */ /* 0x0001e8000c10150a */
[----:B0-----:R-:W2:Y:S01]  /*577b0*/  LDL.LU R20, [R1+0x600] ;  /* 0x0006000001147983 */ /* 0x001ea20000300800 */
[----:B------:R-:W-:Y:S01]  /*577c0*/  ISETP.LT.AND P4, PT, R28, c[0x0][0x178], !P3 ;  /* 0x00005e001c007a0c */ /* 0x000fe20005f81270 */
[----:B------:R-:W-:Y:S01]  /*577d0*/  IMAD.WIDE R10, R0, 0x2, R4 ;  /* 0x00000002000a7825 */ /* 0x000fe200078e0204 */
[----:B------:R-:W-:Y:S02]  /*577e0*/  ISETP.LT.AND P5, PT, R24, c[0x0][0x178], !P3 ;  /* 0x00005e0018007a0c */ /* 0x000fe40005fa1270 */
[----:B------:R-:W-:Y:S02]  /*577f0*/  ISETP.LT.AND P6, PT, R22, c[0x0][0x178], !P3 ;  /* 0x00005e0016007a0c */ /* 0x000fe40005fc1270 */
[----:B------:R-:W-:-:S07]  /*57800*/  ISETP.LT.AND P3, PT, R27, c[0x0][0x178], !P3 ;  /* 0x00005e001b007a0c */ /* 0x000fce0005f61270 */
[----:B------:R0:W-:Y:S04]  /*57810*/  @P4 STG.E.U16 [R10.64], R26 ;  /* 0x0000001a0a004986 */ /* 0x0001e8000c10150a */
[----:B------:R-:W1:Y:S01]  /*57820*/  LDS.128 R24, [R29] ;  /* 0x000000001d187984 */ /* 0x000e620000000c00 */
[----:B------:R-:W-:-:S03]  /*57830*/  IMAD.WIDE R16, R0, 0x2, R14 ;  /* 0x0000000200107825 */ /* 0x000fc600078e020e */
[----:B0-----:R-:W3:Y:S04]  /*57840*/  LDL.LU R11, [R1+0x610] ;  /* 0x00061000010b7983 */ /* 0x001ee80000300800 */
[----:B--2---:R0:W-:Y:S04]  /*57850*/  @P5 STG.E.U16 [R16.64], R20 ;  /* 0x0000001410005986 */ /* 0x0041e8000c10150a */
[----:B0-----:R-:W2:Y:S04]  /*57860*/  LDL.LU R17, [R1+0x5f0] ;  /* 0x0005f00001117983 */ /* 0x001ea80000300800 */
[----:B-1----:R-:W-:Y:S04]  /*57870*/  STL [R1+0x4], R25 ;  /* 0x0000041901007387 */ /* 0x002fe80000100800 */
[----:B------:R0:W-:Y:S02]  /*57880*/  STL.64 [R1+0x8], R26 ;  /* 0x0000081a01007387 */ /* 0x0001e40000100a00 */
[----:B0-----:R-:W-:-:S02]  /*57890*/  IMAD.MOV.U32 R26, RZ, RZ, R24 ;  /* 0x000000ffff1a7224 */ /* 0x001fc400078e0018 */
[----:B------:R-:W4:Y:S04]  /*578a0*/  LDL.LU R27, [R1+0x18a0] ;  /* 0x0018a000011b7983 */ /* 0x000f280000300800 */
[----:B------:R-:W4:Y:S04]  /*578b0*/  LDL.LU.64 R24, [R1+0x1898] ;  /* 0x0018980001187983 */ /* 0x000f280000300a00 */
[----:B------:R-:W4:Y:S01]  /*578c0*/  LDL R23, [R1+0x650] ;  /* 0x0006500001177983 */ /* 0x000f220000100800 */
[----:B------:R-:W-:Y:S01]  /*578d0*/  IADD3 R21, R3, 0xc1, RZ ;  /* 0x000000c103157810 */ /* 0x000fe20007ffe0ff */
[----:B------:R-:W-:-:S03]  /*578e0*/  IMAD.WIDE R18, R0, 0x2, R12 ;  /* 0x0000000200127825 */ /* 0x000fc600078e020c */
[----:B------:R-:W-:Y:S01]  /*578f0*/  ISETP.GE.AND P2, PT, R21, c[0x0][0x17c], PT ;  /* 0x00005f0015007a0c */ /* 0x000fe20003f46270 */
[----:B------:R-:W-:-:S03]  /*57900*/  IMAD.WIDE R8, R0, 0x2, R6 ;  /* 0x0000000200087825 */ /* 0x000fc600078e0206 */
[----:B------:R-:W-:Y:S01]  /*57910*/  ISETP.LT.AND P5, PT, R28, c[0x0][0x178], !P2 ;  /* 0x00005e001c007a0c */ /* 0x000fe200057a1270 */
[----:B------:R0:W-:Y:S04]  /*57920*/  STL [R1+0x1870], R29 ;  /* 0x0018701d01007387 */ /* 0x0001e80000100800 */
[----:B0-----:R-:W4:Y:S04]  /*57930*/  LDL.LU R29, [R1+0x620] ;  /* 0x00062000011d7983 */ /* 0x001f280000300800 */
[----:B------:R-:W-:Y:S04]  /*57940*/  STL.64 [R1+0x1890], R6 ;  /* 0x0018900601007387 */ /* 0x000fe80000100a00 */
[----:B------:R-:W-:Y:S01]  /*57950*/  STL.64 [R1+0x1888], R4 ;  /* 0x0018880401007387 */ /* 0x000fe20000100a00 */
[----:B------:R-:W-:-:S02]  /*57960*/  ISETP.LT.AND P4, PT, R22, c[0x0][0x178], !P2 ;  /* 0x00005e0016007a0c */ /* 0x000fc40005781270 */
[----:B------:R-:W-:-:S04]  /*57970*/  IADD3 R21, R3, 0xc2, RZ ;  /* 0x000000c203157810 */ /* 0x000fc80007ffe0ff */
[----:B------:R-:W-:Y:S01]  /*57980*/  ISETP.GE.AND P1, PT, R21, c[0x0][0x17c], PT ;  /* 0x00005f0015007a0c */ /* 0x000fe20003f26270 */
[----:B------:R-:W-:Y:S04]  /*57990*/  STL [R1+0x1880], R2 ;  /* 0x0018800201007387 */ /* 0x000fe80000100800 */
[----:B--2---:R0:W-:Y:S02]  /*579a0*/  @P6 STG.E.U16 [R18.64], R17 ;  /* 0x0000001112006986 */ /* 0x0041e4000c10150a */
[----:B0-----:R-:W-:Y:S02]  /*579b0*/  IADD3 R18, R0, c[0x0][0x198], RZ ;  /* 0x0000660000127a10 */ /* 0x001fe40007ffe0ff */
[----:B---3--:R-:W-:Y:S02]  /*579c0*/  PRMT R0, R11, 0x7632, R0 ;  /* 0x000076320b007816 */ /* 0x008fe40000000000 */
[----:B------:R-:W-:-:S02]  /*579d0*/  PRMT R19, R20, 0x7632, R19 ;  /* 0x0000763214137816 */ /* 0x000fc40000000013 */
[----:B------:R-:W-:Y:S02]  /*579e0*/  IADD3 R20, R3, 0xc3, RZ ;  /* 0x000000c303147810 */ /* 0x000fe40007ffe0ff */
[----:B----4-:R-:W-:Y:S01]  /*579f0*/  ISETP.LT.AND P6, PT, R24, c[0x0][0x178], !P2 ;  /* 0x00005e0018007a0c */ /* 0x010fe200057c1270 */
[----:B------:R0:W-:Y:S01]  /*57a00*/  @P3 STG.E.U16 [R8.64], R25 ;  /* 0x0000001908003986 */ /* 0x0001e2000c10150a */
[----:B------:R-:W-:Y:S01]  /*57a10*/  IMAD.WIDE R10, R18, 0x2, R14 ;  /* 0x00000002120a7825 */ /* 0x000fe200078e020e */
[----:B------:R-:W-:Y:S02]  /*57a20*/  ISETP.GE.AND P3, PT, R20, c[0x0][0x17c], PT ;  /* 0x00005f0014007a0c */ /* 0x000fe40003f66270 */
[----:B------:R-:W-:Y:S01]  /*57a30*/  PRMT R20, R25, 0x7632, R20 ;  /* 0x0000763219147816 */ /* 0x000fe20000000014 */
[----:B0-----:R-:W-:Y:S01]  /*57a40*/  IMAD.WIDE R8, R18, 0x2, R4 ;  /* 0x0000000212087825 */ /* 0x001fe200078e0204 */
[----:B------:R-:W-:-:S04]  /*57a50*/  LOP3.LUT R25, R2, 0x40, RZ, 0x3c, !PT ;  /* 0x0000004002197812 */ /* 0x000fc800078e3cff */
[----:B------:R0:W-:Y:S04]  /*57a60*/  @P5 STG.E.U16 [R8.64], R0 ;  /* 0x0000000008005986 */ /* 0x0001e8000c10150a */
[----:B------:R1:W-:Y:S01]  /*57a70*/  @P6 STG.E.U16 [R10.64], R19 ;  /* 0x000000130a006986 */ /* 0x0003e2000c10150a */
[C---:B0-----:R-:W-:Y:S01]  /*57a80*/  IADD3 R0, R18.reuse, c[0x0][0x198], RZ ;  /* 0x0000660012007a10 */ /* 0x041fe20007ffe0ff */
[----:B------:R-:W-:-:S04]  /*57a90*/  IMAD.WIDE R8, R18, 0x2, R6 ;  /* 0x0000000212087825 */ /* 0x000fc800078e0206 */
[----:B-1----:R-:W-:Y:S02]  /*57aa0*/  IMAD.WIDE R10, R0, 0x2, R4 ;  /* 0x00000002000a7825 */ /* 0x002fe400078e0204 */
[----:B------:R-:W0:Y:S01]  /*57ab0*/  LDS.128 R4, [R25] ;  /* 0x0000000019047984 */ /* 0x000e220000000c00 */
[----:B------:R-:W-:Y:S01]  /*57ac0*/  PRMT R21, R17, 0x7632, R21 ;  /* 0x0000763211157816 */ /* 0x000fe20000000015 */
[----:B------:R-:W-:Y:S01]  /*57ad0*/  IMAD.WIDE R16, R18, 0x2, R12 ;  /* 0x0000000212107825 */ /* 0x000fe200078e020c */
[----:B------:R-:W-:-:S04]  /*57ae0*/  ISETP.LT.AND P2, PT, R27, c[0x0][0x178], !P2 ;  /* 0x00005e001b007a0c */ /* 0x000fc80005741270 */
[----:B------:R-:W-:Y:S01]  /*57af0*/  @P4 STG.E.U16 [R16.64], R21 ;  /* 0x0000001510004986 */ /* 0x000fe2000c10150a */
[----:B------:R-:W-:-:S08]  /*57b00*/  ISETP.LT.AND P4, PT, R28, c[0x0][0x178], !P1 ;  /* 0x00005e001c007a0c */ /* 0x000fd00004f81270 */
[----:B------:R-:W-:Y:S05]  /*57b10*/  @P2 STG.E.U16 [R8.64], R20 ;  /* 0x0000001408002986 */ /* 0x000fea000c10150a */
[----:B------:R1:W-:Y:S04]  /*57b20*/  @P4 STG.E.U16 [R10.64], R23 ;  /* 0x000000170a004986 */ /* 0x0003e8000c10150a */
[----:B-1----:R-:W2:Y:S04]  /*57b30*/  LDL.LU R10, [R1+0x650] ;  /* 0x00065000010a7983 */ /* 0x002ea80000300800 */
[----:B------:R-:W3:Y:S04]  /*57b40*/  LDL.LU R11, [R1+0x630] ;  /* 0x00063000010b7983 */ /* 0x000ee80000300800 */
[----:B0-----:R-:W-:Y:S04]  /*57b50*/  STL [R1+0x44], R5 ;  /* 0x0000440501007387 */ /* 0x001fe80000100800 */
[----:B------:R0:W-:Y:S01]  /*57b60*/  STL.64 [R1+0x48], R6 ;  /* 0x0000480601007387 */ /* 0x0001e20000100a00 */
[----:B------:R-:W-:-:S03]  /*57b70*/  IMAD.MOV.U32 R23, RZ, RZ, R4 ;  /* 0x000000ffff177224 */ /* 0x000fc600078e0004 */
[----:B0-----:R-:W4:Y:S04]  /*57b80*/  LDL.LU.64 R6, [R1+0x1890] ;  /* 0x0018900001067983 */ /* 0x001f280000300a00 */
[----:B------:R-:W2:Y:S04]  /*57b90*/  LDL.LU.64 R4, [R1+0x1888] ;  /* 0x0018880001047983 */ /* 0x000ea80000300a00 */
[----:B------:R-:W2:Y:S01]  /*57ba0*/  LDL.LU R2, [R1+0x680] ;  /* 0x0006800001027983 */ /* 0x000ea20000300800 */
[----:B------:R-:W-:Y:S02]  /*57bb0*/  ISETP.LT.AND P5, PT, R24, c[0x0][0x178], !P1 ;  /* 0x00005e0018007a0c */ /* 0x000fe40004fa1270 */
[----:B------:R-:W-:Y:S01]  /*57bc0*/  ISETP.LT.AND P6, PT, R22, c[0x0][0x178], !P1 ;  /* 0x00005e0016007a0c */ /* 0x000fe20004fc1270 */
[----:B------:R-:W-:Y:S01]  /*57bd0*/  IMAD.WIDE R16, R0, 0x2, R14 ;  /* 0x0000000200107825 */ /* 0x000fe200078e020e */
[----:B------:R-:W-:-:S03]  /*57be0*/  ISETP.LT.AND P1, PT, R27, c[0x0][0x178], !P1 ;  /* 0x00005e001b007a0c */ /* 0x000fc60004f21270 */
[----:B------:R-:W-:Y:S01]  /*57bf0*/  IMAD.WIDE R18, R0, 0x2, R12 ;  /* 0x0000000200127825 */ /* 0x000fe200078e020c */
[----:B------:R-:W-:Y:S02]  /*57c00*/  ISETP.LT.AND P4, PT, R22, c[0x0][0x178], !P3 ;  /* 0x00005e0016007a0c */ /* 0x000fe40005f81270 */
[----:B------:R-:W-:-:S04]  /*57c10*/  IADD3 R21, R3, 0xc4, RZ ;  /* 0x000000c403157810 */ /* 0x000fc80007ffe0ff */
[----:B------:R-:W-:Y:S02]  /*57c20*/  ISETP.GE.AND P2, PT, R21, c[0x0][0x17c], PT ;  /* 0x00005f0015007a0c */ /* 0x000fe40003f46270 */
[----:B------:R-:W-:Y:S01]  /*57c30*/  PRMT R21, R29, 0x7632, R21 ;  /* 0x000076321d157816 */ /* 0x000fe20000000015 */
[----:B------:R0:W-:Y:S04]  /*57c40*/  STL [R1+0x186c], R25 ;  /* 0x00186c1901007387 */ /* 0x0001e80000100800 */
[----:B0-----:R-:W2:Y:S04]  /*57c50*/  LDL.LU R25, [R1+0x640] ;  /* 0x0006400001197983 */ /* 0x001ea80000300800 */
[----:B---3--:R-:W-:Y:S01]  /*57c60*/  @P5 STG.E.U16 [R16.64], R11 ;  /* 0x0000000b10005986 */ /* 0x008fe2000c10150a */
[----:B------:R-:W-:-:S03]  /*57c70*/  ISETP.LT.AND P5, PT, R28, c[0x0][0x178], !P3 ;  /* 0x00005e001c007a0c */ /* 0x000fc60005fa1270 */
[----:B------:R0:W-:Y:S01]  /*57c80*/  @P6 STG.E.U16 [R18.64], R29 ;  /* 0x0000001d12006986 */ /* 0x0001e2000c10150a */
[----:B------:R-:W-:Y:S02]  /*57c90*/  ISETP.LT.AND P6, PT, R24, c[0x0][0x178], !P3 ;  /* 0x00005e0018007a0c */ /* 0x000fe40005fc1270 */
[----:B------:R-:W-:Y:S02]  /*57ca0*/  PRMT R20, R11, 0x7632, R20 ;  /* 0x000076320b147816 */ /* 0x000fe40000000014 */
[C---:B0-----:R-:W-:Y:S01]  /*57cb0*/  IADD3 R18, R0.reuse, c[0x0][0x198], RZ ;  /* 0x0000660000127a10 */ /* 0x041fe20007ffe0ff */
[----:B----4-:R-:W-:Y:S01]  /*57cc0*/  IMAD.WIDE R8, R0, 0x2, R6 ;  /* 0x0000000200087825 */ /* 0x010fe200078e0206 */
[----:B--2---:R-:W-:-:S04]  /*57cd0*/  PRMT R19, R10, 0x7632, R19 ;  /* 0x000076320a137816 */ /* 0x004fc80000000013 */
[----:B------:R0:W-:Y:S01]  /*57ce0*/  @P1 STG.E.U16 [R8.64], R26 ;  /* 0x0000001a08001986 */ /* 0x0001e2000c10150a */
[----:B------:R-:W-:-:S04]  /*57cf0*/  IMAD.WIDE R10, R18, 0x2, R14 ;  /* 0x00000002120a7825 */ /* 0x000fc800078e020e */
[----:B0-----:R-:W-:-:S05]  /*57d00*/  IMAD.WIDE R8, R18, 0x2, R4 ;  /* 0x0000000212087825 */ /* 0x001fca00078e0204 */
[----:B------:R-:W-:Y:S04]  /*57d10*/  @P5 STG.E.U16 [R8.64], R19 ;  /* 0x0000001308005986 */ /* 0x000fe8000c10150a */
[----:B------:R0:W-:Y:S02]  /*57d20*/  @P6 STG.E.U16 [R10.64], R20 ;  /* 0x000000140a006986 */ /* 0x0001e4000c10150a */
[----:B0-----:R-:W-:Y:S02]  /*57d30*/  PRMT R20, R26, 0x7632, R20 ;  /* 0x000076321a147816 */ /* 0x001fe40000000014 */
[----:B------:R-:W0:Y:S01]  /*57d40*/  S2R R26, SR_TID.X ;  /* 0x00000000001a7919 */ /* 0x000e220000002100 */
[----:B------:R-:W-:Y:S01]  /*57d50*/  IMAD.WIDE R16, R18, 0x2, R12 ;  /* 0x0000000212107825 */ /* 0x000fe200078e020c */
[----:B------:R-:W-:-:S02]  /*57d60*/  IADD3 R0, R3, 0xc5, RZ ;  /* 0x000000c503007810 */ /* 0x000fc40007ffe0ff */
[----:B------:R-:W-:Y:S02]  /*57d70*/  ISETP.LT.AND P3, PT, R27, c[0x0][0x178], !P3 ;  /* 0x00005e001b007a0c */ /* 0x000fe40005f61270 */
[----:B------:R-:W-:Y:S01]  /*57d80*/  @P4 STG.E.U16 [R16.64], R21 ;  /* 0x0000001510004986 */ /* 0x000fe2000c10150a */
[----:B------:R-:W-:Y:S02]  /*57d90*/  ISETP.LT.AND P4, PT, R28, c[0x0][0x178], !P2 ;  /* 0x00005e001c007a0c */ /* 0x000fe40005781270 */
[----:B------:R-:W-:Y:S02]  /*57da0*/  ISETP.GE.AND P1, PT, R0, c[0x0][0x17c], PT ;  /* 0x00005f0000007a0c */ /* 0x000fe40003f26270 */
[----:B------:R-:W-:Y:S01]  /*57db0*/  IADD3 R0, R18, c[0x0][0x198], RZ ;  /* 0x0000660012007a10 */ /* 0x000fe20007ffe0ff */
[C---:B0-----:R-:W-:Y:S01]  /*57dc0*/  IMAD.SHL.U32 R29, R26.reuse, 0x800, RZ ;  /* 0x000008001a1d7824 */ /* 0x041fe200078e00ff */
[----:B------:R-:W-:-:S04]  /*57dd0*/  LOP3.LUT R26, R26, 0x7f, RZ, 0xc0, !PT ;  /* 0x0000007f1a1a7812 */ /* 0x000fc800078ec0ff */
[----:B------:R-:W-:Y:S01]  /*57de0*/  LOP3.LUT R29, R29, 0x3000, RZ, 0xc0, !PT ;  /* 0x000030001d1d7812 */ /* 0x000fe200078ec0ff */
[----:B------:R-:W-:-:S04]  /*57df0*/  IMAD.WIDE R8, R18, 0x2, R6 ;  /* 0x0000000212087825 */ /* 0x000fc800078e0206 */
[----:B------:R-:W-:Y:S02]  /*57e00*/  IMAD R26, R26, 0x10, R29 ;  /* 0x000000101a1a7824 */ /* 0x000fe400078e021d */
[----:B------:R-:W-:-:S03]  /*57e10*/  IMAD.WIDE R10, R0, 0x2, R4 ;  /* 0x00000002000a7825 */ /* 0x000fc600078e0204 */
[----:B------:R-:W-:Y:S01]  /*57e20*/  LOP3.LUT R26, R26, 0x60, RZ, 0x3c, !PT ;  /* 0x000000601a1a7812 */ /* 0x000fe200078e3cff */
[----:B------:R0:W-:Y:S04]  /*57e30*/  @P3 STG.E.U16 [R8.64], R20 ;  /* 0x0000001408003986 */ /* 0x0001e8000c10150a */
[----:B------:R-:W-:Y:S04]  /*57e40*/  @P4 STG.E.U16 [R10.64], R2 ;  /* 0x000000020a004986 */ /* 0x000fe8000c10150a */
[----:B------:R-:W1:Y:S04]  /*57e50*/  LDS.128 R8, [R26] ;  /* 0x000000001a087984 */ /* 0x000e680000000c00 */
[----:B0-----:R-:W2:Y:S04]  /*57e60*/  LDL.LU R20, [R1+0x660] ;  /* 0x0006600001147983 */ /* 0x001ea80000300800 */
[----:B-1----:R0:W-:Y:S04]  /*57e70*/  STL [R1+0x34], R9 ;  /* 0x0000340901007387 */ /* 0x0021e80000100800 */
[----:B------:R-:W-:Y:S04]  /*57e80*/  STL.64 [R1+0x38], R10 ;  /* 0x0000380a01007387 */ /* 0x000fe80000100a00 */
[----:B------:R-:W3:Y:S01]  /*57e90*/  LDL.LU R29, [R1+0x6b0] ;  /* 0x0006b000011d7983 */ /* 0x000ee20000300800 */
[----:B------:R-:W-:-:S02]  /*57ea0*/  ISETP.LT.AND P5, PT, R24, c[0x0][0x178], !P2 ;  /* 0x00005e0018007a0c */ /* 0x000fc400057a1270 */
[----:B------:R-:W-:Y:S01]  /*57eb0*/  ISETP.LT.AND P6, PT, R22, c[0x0][0x178], !P2 ;  /* 0x00005e0016007a0c */ /* 0x000fe200057c1270 */
[----:B------:R-:W-:-:S04]  /*57ec0*/  IMAD.WIDE R16, R0, 0x2, R14 ;  /* 0x0000000200107825 */ /* 0x000fc800078e020e */
[----:B------:R-:W-:-:S04]  /*57ed0*/  IMAD.WIDE R18, R0, 0x2, R12 ;  /* 0x0000000200127825 */ /* 0x000fc800078e020c */
[----:B------:R-:W-:Y:S02]  /*57ee0*/  IMAD.MOV.U32 R26, RZ, RZ, R8 ;  /* 0x000000ffff1a7224 */ /* 0x000fe400078e0008 */
[----:B0-----:R-:W-:Y:S01]  /*57ef0*/  IMAD.WIDE R8, R0, 0x2, R6 ;  /* 0x0000000200087825 */ /* 0x001fe200078e0206 */
[----:B------:R-:W-:Y:S02]  /*57f00*/  ISETP.LT.AND P2, PT, R27, c[0x0][0x178], !P2 ;  /* 0x00005e001b007a0c */ /* 0x000fe40005741270 */
[----:B------:R-:W-:Y:S02]  /*57f10*/  ISETP.LT.AND P4, PT, R22, c[0x0][0x178], !P1 ;  /* 0x00005e0016007a0c */ /* 0x000fe40004f81270 */
[----:B------:R-:W-:-:S04]  /*57f20*/  IADD3 R21, R3, 0xc6, RZ ;  /* 0x000000c603157810 */ /* 0x000fc80007ffe0ff */
[----:B------:R-:W-:Y:S02]  /*57f30*/  ISETP.GE.AND P3, PT, R21, c[0x0][0x17c], PT ;  /* 0x00005f0015007a0c */ /* 0x000fe40003f66270 */
[----:B------:R-:W-:Y:S01]  /*57f40*/  PRMT R21, R25, 0x7632, R21 ;  /* 0x0000763219157816 */ /* 0x000fe20000000015 */
[----:B--2---:R-:W-:Y:S04]  /*57f50*/  @P5 STG.E.U16 [R16.64], R20 ;  /* 0x0000001410005986 */ /* 0x004fe8000c10150a */
[----:B------:R0:W-:Y:S01]  /*57f60*/  @P6 STG.E.U16 [R18.64], R25 ;  /* 0x0000001912006986 */ /* 0x0001e2000c10150a */
[----:B------:R-:W-:Y:S02]  /*57f70*/  ISETP.LT.AND P5, PT, R28, c[0x0][0x178], !P1 ;  /* 0x00005e001c007a0c */ /* 0x000fe40004fa1270 */
[----:B0-----:R-:W-:-:S02]  /*57f80*/  IADD3 R18, R0, c[0x0][0x198], RZ ;  /* 0x0000660000127a10 */ /* 0x001fc40007ffe0ff */
[----:B------:R-:W-:Y:S02]  /*57f90*/  PRMT R0, R2, 0x7632, R0 ;  /* 0x0000763202007816 */ /* 0x000fe40000000000 */
[----:B------:R-:W2:Y:S01]  /*57fa0*/  LDL.LU R2, [R1+0x1880] ;  /* 0x0018800001027983 */ /* 0x000ea20000300800 */
[----:B------:R-:W-:Y:S01]  /*57fb0*/  ISETP.LT.AND P6, PT, R24, c[0x0][0x178], !P1 ;  /* 0x00005e0018007a0c */ /* 0x000fe20004fc1270 */
[----:B------:R-:W-:Y:S02]  /*57fc0*/  IMAD.WIDE R10, R18, 0x2, R14 ;  /* 0x00000002120a7825 */ /* 0x000fe400078e020e */
[----:B------:R0:W-:Y:S01]  /*57fd0*/  @P2 STG.E.U16 [R8.64], R23 ;  /* 0x0000001708002986 */ /* 0x0001e2000c10150a */
[----:B------:R-:W-:Y:S01]  /*57fe0*/  PRMT R19, R20, 0x7632, R19 ;  /* 0x0000763214137816 */ /* 0x000fe20000000013 */
[----:B------:R-:W-:Y:S01]  /*57ff0*/  IMAD.WIDE R16, R18, 0x2, R12 ;  /* 0x0000000212107825 */ /* 0x000fe200078e020c */
[----:B------:R-:W-:-:S03]  /*58000*/  ISETP.LT.AND P1, PT, R27, c[0x0][0x178], !P1 ;  /* 0x00005e001b007a0c */ /* 0x000fc60004f21270 */
[----:B0-----:R-:W-:-:S05]  /*58010*/  IMAD.WIDE R8, R18, 0x2, R4 ;  /* 0x0000000212087825 */ /* 0x001fca00078e0204 */
[----:B------:R0:W-:Y:S04]  /*58020*/  @P5 STG.E.U16 [R8.64], R0 ;  /* 0x0000000008005986 */ /* 0x0001e8000c10150a */
[----:B------:R1:W-:Y:S01]  /*58030*/  @P6 STG.E.U16 [R10.64], R19 ;  /* 0x000000130a006986 */ /* 0x0003e2000c10150a */
[----:B------:R-:W-:-:S03]  /*58040*/  IADD3 R20, R3, 0xc7, RZ ;  /* 0x000000c703147810 */ /* 0x000fc60007ffe0ff */
[----:B------:R-:W-:Y:S01]  /*58050*/  @P4 STG.E.U16 [R16.64], R21 ;  /* 0x0000001510004986 */ /* 0x000fe2000c10150a */
[----:B------:R-:W-:Y:S02]  /*58060*/  ISETP.LT.AND P4, PT, R28, c[0x0][0x178], !P3 ;  /* 0x00005e001c007a0c */ /* 0x000fe40005f81270 */
[C---:B0-----:R-:W-:Y:S01]  /*58070*/  IADD3 R0, R18.reuse, c[0x0][0x198], RZ ;  /* 0x0000660012007a10 */ /* 0x041fe20007ffe0ff */
[----:B------:R-:W-:Y:S01]  /*58080*/  IMAD.WIDE R8, R18, 0x2, R6 ;  /* 0x0000000212087825 */ /* 0x000fe200078e0206 */
[----:B------:R-:W-:Y:S02]  /*58090*/  ISETP.GE.AND P2, PT, R20, c[0x0][0x17c], PT ;  /* 0x00005f0014007a0c */ /* 0x000fe40003f46270 */
[----:B------:R-:W-:Y:S01]  /*580a0*/  PRMT R20, R23, 0x7632, R20 ;  /* 0x0000763217147816 */ /* 0x000fe20000000014 */
[----:B-1----:R-:W-:Y:S01]  /*580b0*/  IMAD.WIDE R10, R0, 0x2, R4 ;  /* 0x00000002000a7825 */ /* 0x002fe200078e0204 */
[----:B------:R-:W-:Y:S04]  /*580c0*/  STL.64 [R1+0x1878], R26 ;  /* 0x0018781a01007387 */ /* 0x000fe80000100a00 */
[----:B------:R-:W-:Y:S04]  /*580d0*/  @P1 STG.E.U16 [R8.64], R20 ;  /* 0x0000001408001986 */ /* 0x000fe8000c10150a */
[----:B------:R-:W-:Y:S04]  /*580e0*/  STL [R1+0x1874], R24 ;  /* 0x0018741801007387 */ /* 0x000fe80000100800 */
[----:B---3--:R0:W-:Y:S04]  /*580f0*/  @P4 STG.E.U16 [R10.64], R29 ;  /* 0x0000001d0a004986 */ /* 0x0081e8000c10150a */
[----:B0-----:R-:W3:Y:S01]  /*58100*/  LDL.LU R11, [R1+0x690] ;  /* 0x00069000010b7983 */ /* 0x001ee20000300800 */
[----:B------:R-:W-:-:S02]  /*58110*/  ISETP.LT.AND P5, PT, R24, c[0x0][0x178], !P3 ;  /* 0x00005e0018007a0c */ /* 0x000fc40005fa1270 */
[----:B------:R-:W-:Y:S02]  /*58120*/  ISETP.LT.AND P6, PT, R22, c[0x0][0x178], !P3 ;  /* 0x00005e0016007a0c */ /* 0x000fe40005fc1270 */
[----:B------:R-:W-:Y:S01]  /*58130*/  ISETP.LT.AND P3, PT, R27, c[0x0][0x178], !P3 ;  /* 0x00005e001b007a0c */ /* 0x000fe20005f61270 */
[----:B------:R-:W-:Y:S01]  /*58140*/  IMAD.WIDE R16, R0, 0x2, R14 ;  /* 0x0000000200107825 */ /* 0x000fe200078e020e */
[----:B------:R-:W-:-:S04]  /*58150*/  IADD3 R21, R3, 0xc8, RZ ;  /* 0x000000c803157810 */ /* 0x000fc80007ffe0ff */
[----:B------:R-:W-:Y:S01]  /*58160*/  ISETP.GE.AND P1, PT, R21, c[0x0][0x17c], PT ;  /* 0x00005f0015007a0c */ /* 0x000fe20003f26270 */
[----:B--2---:R-:W0:Y:S02]  /*58170*/  LDS.128 R24, [R2+0x800] ;  /* 0x0008000002187984 */ /* 0x004e240000000c00 */
[----:B0-----:R-:W-:Y:S02]  /*58180*/  IMAD.MOV.U32 R21, RZ, RZ, R24 ;  /* 0x000000ffff157224 */ /* 0x001fe400078e0018 */
[----:B---3--:R0:W-:Y:S04]  /*58190*/  @P5 STG.E.U16 [R16.64], R11 ;  /* 0x0000000b10005986 */ /* 0x0081e8000c10150a */
[----:B0-----:R-:W2:Y:S04]  /*581a0*/  LDL.LU R17, [R1+0x670] ;  /* 0x0006700001117983 */ /* 0x001ea80000300800 */
[----:B------:R-:W-:Y:S04]  /*581b0*/  STL [R1+0x24], R25 ;  /* 0x0000241901007387 */ /* 0x000fe80000100800 */
[----:B------:R0:W-:Y:S04]  /*581c0*/  STL.64 [R1+0x28], R26 ;  /* 0x0000281a01007387 */ /* 0x0001e80000100a00 */
[----:B0-----:R-:W3:Y:S04]  /*581d0*/  LDL.LU.64 R26, [R1+0x1878] ;  /* 0x00187800011a7983 */ /* 0x001ee80000300a00 */
[----:B------:R-:W4:Y:S04]  /*581e0*/  LDL.LU R24, [R1+0x1874] ;  /* 0x0018740001187983 */ /* 0x000f280000300800 */
[----:B------:R-:W3:Y:S01]  /*581f0*/  LDL.LU R25, [R1+0x6e0] ;  /* 0x0006e00001197983 */ /* 0x000ee20000300800 */
[----:B------:R-:W-:Y:S01]  /*58200*/  IMAD.WIDE R18, R0, 0x2, R12 ;  /* 0x0000000200127825 */ /* 0x000fe200078e020c */
[----:B------:R-:W-:-:S02]  /*58210*/  ISETP.LT.AND P5, PT, R28, c[0x0][0x178], !P2 ;  /* 0x00005e001c007a0c */ /* 0x000fc400057a1270 */
[----:B------:R-:W-:Y:S01]  /*58220*/  ISETP.LT.AND P4, PT, R22, c[0x0][0x178], !P2 ;  /* 0x00005e0016007a0c */ /* 0x000fe20005781270 */
[C---:B------:R-:W-:Y:S01]  /*58230*/  IMAD.WIDE R8, R0.reuse, 0x2, R6 ;  /* 0x0000000200087825 */ /* 0x040fe200078e0206 */
[----:B------:R-:W-:Y:S01]  /*58240*/  PRMT R2, R11, 0x7632, R2 ;  /* 0x000076320b027816 */ /* 0x000fe20000000002 */
[----:B------:R-:W3:Y:S04]  /*58250*/  LDL.LU R23, [R1+0x6a0] ;  /* 0x0006a00001177983 */ /* 0x000ee80000300800 */
[----:B--2---:R0:W-:Y:S01]  /*58260*/  @P6 STG.E.U16 [R18.64], R17 ;  /* 0x0000001112006986 */ /* 0x0041e2000c10150a */
[----:B------:R-:W-:Y:S02]  /*58270*/  PRMT R20, R17, 0x7632, R20 ;  /* 0x0000763211147816 */ /* 0x000fe40000000014 */
[----:B0-----:R-:W-:-:S02]  /*58280*/  IADD3 R18, R0, c[0x0][0x198], RZ ;  /* 0x0000660000127a10 */ /* 0x001fc40007ffe0ff */
[----:B------:R-:W-:Y:S02]  /*58290*/  PRMT R0, R29, 0x7632, R0 ;  /* 0x000076321d007816 */ /* 0x000fe40000000000 */
[----:B------:R-:W2:Y:S01]  /*582a0*/  LDL.LU R29, [R1+0x1870] ;  /* 0x00187000011d7983 */ /* 0x000ea20000300800 */
[----:B----4-:R-:W-:-:S03]  /*582b0*/  ISETP.LT.AND P6, PT, R24, c[0x0][0x178], !P2 ;  /* 0x00005e0018007a0c */ /* 0x010fc600057c1270 */
[----:B---3--:R0:W-:Y:S01]  /*582c0*/  @P3 STG.E.U16 [R8.64], R26 ;  /* 0x0000001a08003986 */ /* 0x0081e2000c10150a */
[----:B------:R-:W-:-:S04]  /*582d0*/  IMAD.WIDE R10, R18, 0x2, R14 ;  /* 0x00000002120a7825 */ /* 0x000fc800078e020e */
[----:B------:R-:W-:-:S04]  /*582e0*/  IMAD.WIDE R16, R18, 0x2, R12 ;  /* 0x0000000212107825 */ /* 0x000fc800078e020c */
[----:B0-----:R-:W-:Y:S01]  /*582f0*/  IMAD.WIDE R8, R18, 0x2, R4 ;  /* 0x0000000212087825 */ /* 0x001fe200078e0204 */
[----:B------:R-:W-:-:S04]  /*58300*/  ISETP.LT.AND P2, PT, R27, c[0x0][0x178], !P2 ;  /* 0x00005e001b007a0c */ /* 0x000fc80005741270 */
[----:B------:R0:W-:Y:S04]  /*58310*/  @P5 STG.E.U16 [R8.64], R0 ;  /* 0x0000000008005986 */ /* 0x0001e8000c10150a */
[----:B------:R1:W-:Y:S04]  /*58320*/  @P6 STG.E.U16 [R10.64], R2 ;  /* 0x000000020a006986 */ /* 0x0003e8000c10150a */
[----:B------:R-:W-:Y:S01]  /*58330*/  @P4 STG.E.U16 [R16.64], R20 ;  /* 0x0000001410004986 */ /* 0x000fe2000c10150a */
[----:B------:R-:W-:Y:S02]  /*58340*/  ISETP.LT.AND P4, PT, R28, c[0x0][0x178], !P1 ;  /* 0x00005e001c007a0c */ /* 0x000fe40004f81270 */
[C---:B0-----:R-:W-:Y:S01]  /*58350*/  IADD3 R0, R18.reuse, c[0x0][0x198], RZ ;  /* 0x0000660012007a10 */ /* 0x041fe20007ffe0ff */
[----:B------:R-:W-:Y:S01]  /*58360*/  IMAD.WIDE R8, R18, 0x2, R6 ;  /* 0x0000000212087825 */ /* 0x000fe200078e0206 */
[----:B-1----:R-:W-:-:S03]  /*58370*/  PRMT R2, R26, 0x7632, R2 ;  /* 0x000076321a027816 */ /* 0x002fc60000000002 */
[----:B------:R-:W-:Y:S02]  /*58380*/  IMAD.WIDE R10, R0, 0x2, R4 ;  /* 0x00000002000a7825 */ /* 0x000fe400078e0204 */
[----:B------:R-:W-:Y:S04]  /*58390*/  @P2 STG.E.U16 [R8.64], R2 ;  /* 0x0000000208002986 */ /* 0x000fe8000c10150a */
[----:B------:R0:W-:Y:S04]  /*583a0*/  @P4 STG.E.U16 [R10.64], R25 ;  /* 0x000000190a004986 */ /* 0x0001e8000c10150a */
[----:B0-----:R-:W3:Y:S01]  /*583b0*/  LDL.LU R11, [R1+0x6c0] ;  /* 0x0006c000010b7983 */ /* 0x001ee20000300800 */
[----:B------:R-:W-:-:S02]  /*583c0*/  ISETP.LT.AND P5, PT, R24, c[0x0][0x178], !P1 ;  /* 0x00005e0018007a0c */ /* 0x000fc40004fa1270 */
[----:B------:R-:W-:Y:S02]  /*583d0*/  ISETP.LT.AND P6, PT, R22, c[0x0][0x178], !P1 ;  /* 0x00005e0016007a0c */ /* 0x000fe40004fc1270 */
[----:B------:R-:W-:Y:S01]  /*583e0*/  IADD3 R19, R3, 0xc9, RZ ;  /* 0x000000c903137810 */ /* 0x000fe20007ffe0ff */
[----:B------:R-:W-:-:S03]  /*583f0*/  IMAD.WIDE R16, R0, 0x2, R14 ;  /* 0x0000000200107825 */ /* 0x000fc600078e020e */
[----:B------:R-:W-:Y:S01]  /*58400*/  ISETP.GE.AND P3, PT, R19, c[0x0][0x17c], PT ;  /* 0x00005f0013007a0c */ /* 0x000fe20003f66270 */
[----:B------:R-:W-:-:S04]  /*58410*/  IMAD.WIDE R18, R0, 0x2, R12 ;  /* 0x0000000200127825 */ /* 0x000fc800078e020c */
[----:B---3--:R-:W-:Y:S02]  /*58420*/  @P5 STG.E.U16 [R16.64], R11 ;  /* 0x0000000b10005986 */ /* 0x008fe4000c10150a */
[----:B------:R-:W-:Y:S02]  /*58430*/  @P6 STG.E.U16 [R18.64], R23 ;  /* 0x0000001712006986 */ /* 0x000fe4000c10150a */
[----:B--2---:R-:W0:Y:S02]  /*58440*/  LDS.128 R16, [R29+0x800] ;  /* 0x000800001d107984 */ /* 0x004e240000000c00 */
[----:B0-----:R0:W-:Y:S02]  /*58450*/  STL.64 [R1+0x10], R16 ;  /* 0x0000101001007387 */ /* 0x0011e40000100a00 */
[----:B------:R-:W-:Y:S02]  /*58460*/  STL [R1+0x1c], R19 ;  /* 0x00001c1301007387 */ /* 0x000fe40000100800 */
[----:B------:R-:W2:Y:S01]  /*58470*/  LDL R26, [R1+0x710] ;  /* 0x00071000011a7983 */ /* 0x000ea20000100800 */
[----:B------:R-:W-:-:S02]  /*58480*/  ISETP.LT.AND P1, PT, R27, c[0x0][0x178], !P1 ;  /* 0x00005e001b007a0c */ /* 0x000fc40004f21270 */
[----:B------:R-:W-:Y:S02]  /*58490*/  ISETP.LT.AND P5, PT, R28, c[0x0][0x178], !P3 ;  /* 0x00005e001c007a0c */ /* 0x000fe40005fa1270 */
[----:B------:R-:W-:Y:S01]  /*584a0*/  ISETP.LT.AND P6, PT, R24, c[0x0][0x178], !P3 ;  /* 0x00005e0018007a0c */ /* 0x000fe20005fc1270 */
[----:B------:R-:W-:Y:S02]  /*584b0*/  IMAD.MOV.U32 R29, RZ, RZ, R18 ;  /* 0x000000ffff1d7224 */ /* 0x000fe400078e0012 */
[----:B------:R-:W-:Y:S01]  /*584c0*/  IMAD.WIDE R8, R0, 0x2, R6 ;  /* 0x0000000200087825 */ /* 0x000fe200078e0206 */
[----:B------:R-:W-:Y:S02]  /*584d0*/  ISETP.LT.AND P4, PT, R22, c[0x0][0x178], !P3 ;  /* 0x00005e0016007a0c */ /* 0x000fe40005f81270 */
[----:B------:R-:W-:Y:S02]  /*584e0*/  IADD3 R18, R0, c[0x0][0x198], RZ ;  /* 0x0000660000127a10 */ /* 0x000fe40007ffe0ff */
[----:B------:R-:W-:Y:S01]  /*584f0*/  IADD3 R20, R3, 0xca, RZ ;  /* 0x000000ca03147810 */ /* 0x000fe20007ffe0ff */
[----:B------:R-:W-:Y:S01]  /*58500*/  PRMT R0, R25, 0x7632, R0 ;  /* 0x0000763219007816 */ /* 0x000fe20000000000 */
[----:B------:R-:W-:Y:S01]  /*58510*/  PRMT R2, R11, 0x7632, R2 ;  /* 0x000076320b027816 */ /* 0x000fe20000000002 */
[----:B------:R1:W-:Y:S01]  /*58520*/  @P1 STG.E.U16 [R8.64], R21 ;  /* 0x0000001508001986 */ /* 0x0003e2000c10150a */
[----:B------:R-:W-:Y:S01]  /*58530*/  ISETP.GE.AND P2, PT, R20, c[0x0][0x17c], PT ;  /* 0x00005f0014007a0c */ /* 0x000fe20003f46270 */
[----:B------:R-:W-:Y:S01]  /*58540*/  IMAD.WIDE R10, R18, 0x2, R14 ;  /* 0x00000002120a7825 */ /* 0x000fe200078e020e */
[----:B------:R-:W-:-:S03]  /*58550*/  PRMT R20, R23, 0x7632, R20 ;  /* 0x0000763217147816 */ /* 0x000fc60000000014 */
[C---:B0-----:R-:W-:Y:S01]  /*58560*/  IMAD.WIDE R16, R18.reuse, 0x2, R12 ;  /* 0x0000000212107825 */ /* 0x041fe200078e020c */
[----:B------:R-:W-:Y:S01]  /*58570*/  ISETP.LT.AND P3, PT, R27, c[0x0][0x178], !P3 ;  /* 0x00005e001b007a0c */ /* 0x000fe20005f61270 */
[----:B------:R-:W3:Y:S02]  /*58580*/  LDL.LU R25, [R1+0x186c] ;  /* 0x00186c0001197983 */ /* 0x000ee40000300800 */
[----:B-1----:R-:W-:-:S05]  /*58590*/  IMAD.WIDE R8, R18, 0x2, R4 ;  /* 0x0000000212087825 */ /* 0x002fca00078e0204 */
[----:B------:R0:W-:Y:S01]  /*585a0*/  @P5 STG.E.U16 [R8.64], R0 ;  /* 0x0000000008005986 */ /* 0x0001e2000c10150a */
[----:B------:R1:W-:Y:S02]  /*585b0*/  @P6 STG.E.U16 [R10.64], R2 ;  /* 0x000000020a006986 */ /* 0x0003e4000c10150a */
[----:B------:R-:W-:Y:S01]  /*585c0*/  @P4 STG.E.U16 [R16.64], R20 ;  /* 0x0000001410004986 */ /* 0x000fe2000c10150a */
[----:B------:R-:W-:Y:S02]  /*585d0*/  ISETP.LT.AND P4, PT, R28, c[0x0][0x178], !P2 ;  /* 0x00005e001c007a0c */ /* 0x000fe40005781270 */
[C---:B0-----:R-:W-:Y:S02]  /*585e0*/  IADD3 R0, R18.reuse, c[0x0][0x198], RZ ;  /* 0x0000660012007a10 */ /* 0x041fe40007ffe0ff */
[----:B-1----:R-:W-:Y:S01]  /*585f0*/  PRMT R2, R21, 0x7632, R2 ;  /* 0x0000763215027816 */ /* 0x002fe20000000002 */
[----:B------:R-:W-:-:S04]  /*58600*/  IMAD.WIDE R8, R18, 0x2, R6 ;  /* 0x0000000212087825 */ /* 0x000fc800078e0206 */
[----:B------:R-:W-:Y:S01]  /*58610*/  IMAD.WIDE R10, R0, 0x2, R4 ;  /* 0x00000002000a7825 */ /* 0x000fe200078e0204 */
[----:B------:R-:W-:Y:S04]  /*58620*/  @P3 STG.E.U16 [R8.64], R2 ;  /* 0x0000000208003986 */ /* 0x000fe8000c10150a */
[----:B--2---:R0:W-:Y:S04]  /*58630*/  @P4 STG.E.U16 [R10.64], R26 ;  /* 0x0000001a0a004986 */ /* 0x0041e8000c10150a */
[----:B0-----:R-:W2:Y:S01]  /*58640*/  LDL.LU R10, [R1+0x710] ;  /* 0x00071000010a7983 */ /* 0x001ea20000300800 */
[----:B------:R-:W4:Y:S01]  /*58650*/  LDL.LU R11, [R1+0x6f0] ;  /* 0x0006f000010b7983 */ /* 0x000f220000300800 */
[----:B------:R-:W-:Y:S01]  /*58660*/  ISETP.LT.AND P5, PT, R24, c[0x0][0x178], !P2 ;  /* 0x00005e0018007a0c */ /* 0x000fe200057a1270 */
[----:B------:R-:W-:Y:S01]  /*58670*/  IMAD.WIDE R16, R0, 0x2, R14 ;  /* 0x0000000200107825 */ /* 0x000fe200078e020e */
[----:B------:R-:W-:-:S03]  /*58680*/  ISETP.LT.AND P6, PT, R22, c[0x0][0x178], !P2 ;  /* 0x00005e0016007a0c */ /* 0x000fc600057c1270 */
[----:B------:R-:W-:Y:S02]  /*58690*/  ISETP.LT.AND P2, PT, R27, c[0x0][0x178], !P2 ;  /* 0x00005e001b007a0c */ /* 0x000fe40005741270 */
[----:B---3--:R-:W0:Y:S01]  /*586a0*/  LDS.128 R24, [R25+0x800] ;  /* 0x0008000019187984 */ /* 0x008e220000000c00 */
[----:B------:R-:W-:-:S05]  /*586b0*/  IADD3 R19, R3, 0xcb, RZ ;  /* 0x000000cb03137810 */ /* 0x000fca0007ffe0ff */
[----:B----4-:R1:W-:Y:S04]  /*586c0*/  @P5 STG.E.U16 [R16.64], R11 ;  /* 0x0000000b10005986 */ /* 0x0103e8000c10150a */
[----:B-1----:R-:W3:Y:S01]  /*586d0*/  LDL R16, [R1+0x10] ;  /* 0x0000100001107983 */ /* 0x002ee20000100800 */
[----:B------:R-:W4:Y:S01]  /*586e0*/  LDL.LU R17, [R1+0x6d0] ;  /* 0x0006d00001117983 */ /* 0x000f220000300800 */
[----:B------:R-:W-:Y:S01]  /*586f0*/  ISETP.GE.AND P1, PT, R19, c[0x0][0x17c], PT ;  /* 0x00005f0013007a0c */ /* 0x000fe20003f26270 */
[C---:B------:R-:W-:Y:S01]  /*58700*/  IMAD.WIDE R18, R0.reuse, 0x2, R12 ;  /* 0x0000000200127825 */ /* 0x040fe200078e020c */
[----:B------:R-:W2:Y:S03]  /*58710*/  LDL.LU R23, [R1+0x740] ;  /* 0x0007400001177983 */ /* 0x000ea60000300800 */
[----:B------:R-:W2:Y:S02]  /*58720*/  LDL.LU R21, [R1+0x720] ;  /* 0x0007200001157983 */ /* 0x000ea40000300800 */
[----:B0-----:R0:W-:Y:S02]  /*58730*/  STL [R1+0x1864], R27 ;  /* 0x0018641b01007387 */ /* 0x0011e40000100800 */
[----:B------:R-:W-:Y:S01]  /*58740*/  IMAD.WIDE R8, R0, 0x2, R6 ;  /* 0x0000000200087825 */ /* 0x000fe200078e0206 */
[----:B------:R-:W-:Y:S01]  /*58750*/  ISETP.LT.AND P5, PT, R28, c[0x0][0x178], !P1 ;  /* 0x00005e001c007a0c */ /* 0x000fe20004fa1270 */
[----:B0-----:R-:W2:Y:S04]  /*58760*/  LDL R27, [R1+0x10d8] ;  /* 0x0010d800011b7983 */ /* 0x001ea80000100800 */
[----:B----4-:R0:W-:Y:S01]  /*58770*/  @P6 STG.E.U16 [R18.64], R17 ;  /* 0x0000001112006986 */ /* 0x0101e2000c10150a */
[----:B---3--:R1:W-:Y:S01]  /*58780*/  @P2 STG.E.U16 [R8.64], R16 ;  /* 0x0000001008002986 */ /* 0x0083e2000c10150a */
[----:B0-----:R-:W-:-:S02]  /*58790*/  IADD3 R19, R3, 0xcd, RZ ;  /* 0x000000cd03137810 */ /* 0x001fc40007ffe0ff */
[----:B------:R-:W-:Y:S01]  /*587a0*/  IADD3 R18, R0, c[0x0][0x198], RZ ;  /* 0x0000660000127a10 */ /* 0x000fe20007ffe0ff */
[----:B--2---:R-:W-:Y:S01]  /*587b0*/  PRMT R0, R10, 0x7632, R0 ;  /* 0x000076320a007816 */ /* 0x004fe20000000000 */
[----:B------:R-:W-:Y:S02]  /*587c0*/  ISETP.GE.AND P2, PT, R19, c[0x0][0x17c], PT ;  /* 0x00005f0013007a0c */ /* 0x000fe40003f46270 */
[----:B------:R-:W2:Y:S01]  /*587d0*/  LDL R19, [R1+0x10e0] ;  /* 0x0010e00001137983 */ /* 0x000ea20000100800 */
[----:B-1----:R-:W-:-:S05]  /*587e0*/  IMAD.WIDE R8, R18, 0x2, R4 ;  /* 0x0000000212087825 */ /* 0x002fca00078e0204 */
[----:B------:R0:W-:Y:S04]  /*587f0*/  @P5 STG.E.U16 [R8.64], R0 ;  /* 0x0000000008005986 */ /* 0x0001e8000c10150a */
[----:B0-----:R-:W3:Y:S01]  /*58800*/  LDL.LU R9, [R1+0x10] ;  /* 0x0000100001097983 */ /* 0x001ee20000300800 */
[----:B------:R-:W-:Y:S02]  /*58810*/  ISETP.LT.AND P6, PT, R27, c[0x0][0x178], !P1 ;  /* 0x00005e001b007a0c */ /* 0x000fe40004fc1270 */
[----:B------:R-:W-:Y:S02]  /*58820*/  ISETP.LT.AND P4, PT, R22, c[0x0][0x178], !P1 ;  /* 0x00005e0016007a0c */ /* 0x000fe40004f81270 */
[----:B------:R-:W-:Y:S02]  /*58830*/  IADD3 R20, R3, 0xcc, RZ ;  /* 0x000000cc03147810 */ /* 0x000fe40007ffe0ff */
[----:B------:R-:W-:Y:S01]  /*58840*/  PRMT R2, R11, 0x7632, R2 ;  /* 0x000076320b027816 */ /* 0x000fe20000000002 */
[----:B------:R-:W-:Y:S01]  /*58850*/  IMAD.WIDE R10, R18, 0x2, R14 ;  /* 0x00000002120a7825 */ /* 0x000fe200078e020e */
[----:B------:R-:W-:-:S03]  /*58860*/  ISETP.GE.AND P3, PT, R20, c[0x0][0x17c], PT ;  /* 0x00005f0014007a0c */ /* 0x000fc60003f66270 */
[----:B------:R-:W-:Y:S02]  /*58870*/  PRMT R20, R17, 0x7632, R20 ;  /* 0x0000763211147816 */ /* 0x000fe40000000014 */
[----:B------:R-:W-:Y:S01]  /*58880*/  IMAD.WIDE R16, R18, 0x2, R12 ;  /* 0x0000000212107825 */ /* 0x000fe200078e020c */
[----:B------:R-:W-:Y:S04]  /*58890*/  @P6 STG.E.U16 [R10.64], R2 ;  /* 0x000000020a006986 */ /* 0x000fe8000c10150a */
[----:B------:R0:W-:Y:S02]  /*588a0*/  @P4 STG.E.U16 [R16.64], R20 ;  /* 0x0000001410004986 */ /* 0x0001e4000c10150a */
[----:B0-----:R-:W-:Y:S02]  /*588b0*/  IADD3 R20, R3, 0xce, RZ ;  /* 0x000000ce03147810 */ /* 0x001fe40007ffe0ff */
[----:B--2---:R-:W-:-:S02]  /*588c0*/  ISETP.LT.AND P1, PT, R19, c[0x0][0x178], !P1 ;  /* 0x00005e0013007a0c */ /* 0x004fc40004f21270 */
[----:B---3--:R-:W-:Y:S01]  /*588d0*/  PRMT R2, R9, 0x7632, R2 ;  /* 0x0000763209027816 */ /* 0x008fe20000000002 */
[----:B------:R-:W-:-:S10]  /*588e0*/  IMAD.WIDE R8, R18, 0x2, R6 ;  /* 0x0000000212087825 */ /* 0x000fd400078e0206 */
[----:B------:R0:W-:Y:S01]  /*588f0*/  @P1 STG.E.U16 [R8.64], R2 ;  /* 0x0000000208001986 */ /* 0x0001e2000c10150a */
[----:B------:R-:W-:Y:S02]  /*58900*/  ISETP.GE.AND P1, PT, R20, c[0x0][0x17c], PT ;  /* 0x00005f0014007a0c */ /* 0x000fe40003f26270 */
[----:B------:R-:W2:Y:S01]  /*58910*/  LDL.LU R20, [R1+0x750] ;  /* 0x0007500001147983 */ /* 0x000ea20000300800 */
[----:B0-----:R-:W0:Y:S01]  /*58920*/  S2R R9, SR_TID.X ;  /* 0x0000000000097919 */ /* 0x001e220000002100 */
[----:B------:R-:W-:Y:S02]  /*58930*/  ISETP.LT.AND P4, PT, R28, c[0x0][0x178], !P3 ;  /* 0x00005e001c007a0c */ /* 0x000fe40005f81270 */
[----:B------:R-:W-:-:S05]  /*58940*/  IADD3 R0, R18, c[0x0][0x198], RZ ;  /* 0x0000660012007a10 */ /* 0x000fca0007ffe0ff */
[----:B------:R-:W-:-:S04]  /*58950*/  IMAD.WIDE R10, R0, 0x2, R4 ;  /* 0x00000002000a7825 */ /* 0x000fc800078e0204 */
[C---:B0-----:R-:W-:Y:S01]  /*58960*/  IMAD.SHL.U32 R8, R9.reuse, 0x800, RZ ;  /* 0x0000080009087824 */ /* 0x041fe200078e00ff */
[----:B------:R-:W-:-:S04]  /*58970*/  LOP3.LUT R9, R9, 0x7f, RZ, 0xc0, !PT ;  /* 0x0000007f09097812 */ /* 0x000fc800078ec0ff */
[----:B------:R-:W-:-:S05]  /*58980*/  LOP3.LUT R8, R8, 0x3000, RZ, 0xc0, !PT ;  /* 0x0000300008087812 */ /* 0x000fca00078ec0ff */
[----:B------:R-:W-:-:S05]  /*58990*/  IMAD R9, R9, 0x10, R8 ;  /* 0x0000001009097824 */ /* 0x000fca00078e0208 */
[----:B------:R-:W-:Y:S02]  /*589a0*/  LOP3.LUT R9, R9, 0x60, RZ, 0x3c, !PT ;  /* 0x0000006009097812 */ /* 0x000fe400078e3cff */
[----:B------:R-:W-:Y:S02]  /*589b0*/  ISETP.LT.AND P5, PT, R27, c[0x0][0x178], !P3 ;  /* 0x00005e001b007a0c */ /* 0x000fe40005fa1270 */
[----:B------:R-:W-:Y:S01]  /*589c0*/  ISETP.LT.AND P6, PT, R22, c[0x0][0x178], !P3 ;  /* 0x00005e0016007a0c */ /* 0x000fe20005fc1270 */
[----:B------:R-:W-:Y:S02]  /*589d0*/  ISETP.LT.AND P3, PT, R19, c[0x0][0x178], !P3 ;  /* 0x00005e0013007a0c */ /* 0x000fe40005f61270 */
[----:B------:R-:W-:-:S04]  /*589e0*/  IMAD.WIDE R16, R0, 0x2, R14 ;  /* 0x0000000200107825 */ /* 0x000fc800078e020e */
[----:B------:R-:W-:Y:S01]  /*589f0*/  IMAD.WIDE R18, R0, 0x2, R12 ;  /* 0x0000000200127825 */ /* 0x000fe200078e020c */
[----:B------:R-:W-:Y:S01]  /*58a00*/  PRMT R2, R23, 0x7632, R2 ;  /* 0x0000763217027816 */ /* 0x000fe20000000002 */
[----:B--2---:R-:W-:Y:S02]  /*58a10*/  @P4 STG.E.U16 [R10.64], R20 ;  /* 0x000000140a004986 */ /* 0x004fe4000c10150a */
[----:B------:R-:W0:Y:S04]  /*58a20*/  LDS.128 R8, [R9+0x800] ;  /* 0x0008000009087984 */ /* 0x000e280000000c00 */
[----:B------:R1:W-:Y:S01]  /*58a30*/  @P5 STG.E.U16 [R16.64], R23 ;  /* 0x0000001710005986 */ /* 0x0003e2000c10150a */
[----:B------:R-:W-:Y:S02]  /*58a40*/  ISETP.LT.AND P5, PT, R28, c[0x0][0x178], !P2 ;  /* 0x00005e001c007a0c */ /* 0x000fe400057a1270 */
[----:B------:R-:W-:Y:S01]  /*58a50*/  ISETP.LT.AND P4, PT, R22, c[0x0][0x178], !P2 ;  /* 0x00005e0016007a0c */ /* 0x000fe20005781270 */
[C---:B------:R-:W-:Y:S01]  /*58a60*/  IADD3 R22, R0.reuse, c[0x0][0x198], RZ ;  /* 0x0000660000167a10 */ /* 0x040fe20007ffe0ff */
[----:B------:R-:W-:Y:S01]  /*58a70*/  @P6 STG.E.U16 [R18.64], R21 ;  /* 0x0000001512006986 */ /* 0x000fe2000c10150a */
[----:B-1----:R-:W-:Y:S01]  /*58a80*/  IMAD.WIDE R16, R0, 0x2, R6 ;  /* 0x0000000200107825 */ /* 0x002fe200078e0206 */
[----:B------:R-:W-:-:S02]  /*58a90*/  IADD3 R23, R3, 0xcf, RZ ;  /* 0x000000cf03177810 */ /* 0x000fc40007ffe0ff */
[----:B------:R-:W-:Y:S02]  /*58aa0*/  PRMT R0, R20, 0x7632, R0 ;  /* 0x0000763214007816 */ /* 0x000fe40000000000 */
[----:B------:R1:W-:Y:S01]  /*58ab0*/  @P3 STG.E.U16 [R16.64], R24 ;  /* 0x0000001810003986 */ /* 0x0003e2000c10150a */
[----:B------:R-:W-:Y:S01]  /*58ac0*/  ISETP.GE.AND P3, PT, R23, c[0x0][0x17c], PT ;  /* 0x00005f0017007a0c */ /* 0x000fe20003f66270 */
[C---:B-1----:R-:W-:Y:S02]  /*58ad0*/  IMAD.WIDE R16, R22.reuse, 0x2, R4 ;  /* 0x0000000216107825 */ /* 0x042fe400078e0204 */
[----:B0-----:R0:W-:Y:S04]  /*58ae0*/  STL [R1+0x1868], R11 ;  /* 0x0018680b01007387 */ /* 0x0011e80000100800 */
[----:B------:R1:W-:Y:S04]  /*58af0*/  @P5 STG.E.U16 [R16.64], R0 ;  /* 0x0000000010005986 */ /* 0x0003e8000c10150a */
[----:B0-----:R-:W2:Y:S01]  /*58b00*/  LDL.LU R11, [R1+0x700] ;  /* 0x00070000010b7983 */ /* 0x001ea20000300800 */
[----:B------:R-:W3:Y:S02]  /*58b10*/  LDL R23, [R1+0x10e0] ;  /* 0x0010e00001177983 */ /* 0x000ee40000100800 */
[----:B-1----:R-:W4:Y:S01]  /*58b20*/  LDL R17, [R1+0x10dc] ;  /* 0x0010dc0001117983 */ /* 0x002f220000100800 */
[----:B------:R-:W-:Y:S01]  /*58b30*/  ISETP.LT.AND P6, PT, R27, c[0x0][0x178], !P2 ;  /* 0x00005e001b007a0c */ /* 0x000fe200057c1270 */
[----:B------:R-:W-:Y:S01]  /*58b40*/  IMAD.WIDE R18, R22, 0x2, R14 ;  /* 0x0000000216127825 */ /* 0x000fe200078e020e */
[----:B------:R-:W-:-:S03]  /*58b50*/  PRMT R24, R21, 0x7632, R24 ;  /* 0x0000763215187816 */ /* 0x000fc60000000018 */
[----:B------:R-:W-:-:S08]  /*58b60*/  IMAD.WIDE R20, R22, 0x2, R12 ;  /* 0x0000000216147825 */ /* 0x000fd000078e020c */
[----:B------:R0:W-:Y:S01]  /*58b70*/  @P6 STG.E.U16 [R18.64], R2 ;  /* 0x0000000212006986 */ /* 0x0001e2000c10150a */
[----:B------:R-:W-:Y:S01]  /*58b80*/  @P4 STG.E.U16 [R20.64], R24 ;  /* 0x0000001814004986 */ /* 0x000fe2000c10150a */
[----:B0-----:R-:W-:Y:S02]  /*58b90*/  PRMT R2, R24, 0x7632, R2 ;  /* 0x0000763218027816 */ /* 0x001fe40000000002 */
[----:B---3--:R-:W-:Y:S02]  /*58ba0*/  ISETP.LT.AND P2, PT, R23, c[0x0][0x178], !P2 ;  /* 0x00005e0017007a0c */ /* 0x008fe40005741270 */
[----:B----4-:R-:W-:Y:S01]  /*58bb0*/  ISETP.LT.AND P6, PT, R17, c[0x0][0x178], !P1 ;  /* 0x00005e0011007a0c */ /* 0x010fe20004fc1270 */
[----:B------:R-:W-:-:S10]  /*58bc0*/  IMAD.WIDE R16, R22, 0x2, R6 ;  /* 0x0000000216107825 */ /* 0x000fd400078e0206 */
[----:B------:R0:W-:Y:S04]  /*58bd0*/  @P2 STG.E.U16 [R16.64], R2 ;  /* 0x0000000210002986 */ /* 0x0001e8000c10150a */
[----:B0-----:R-:W3:Y:S01]  /*58be0*/  LDL R17, [R1+0x760] ;  /* 0x0007600001117983 */ /* 0x001ee20000100800 */
[----:B------:R-:W-:Y:S02]  /*58bf0*/  ISETP.LT.AND P4, PT, R28, c[0x0][0x178], !P1 ;  /* 0x00005e001c007a0c */ /* 0x000fe40004f81270 */
[----:B------:R-:W-:Y:S02]  /*58c00*/  IADD3 R0, R22, c[0x0][0x198], RZ ;  /* 0x0000660016007a10 */ /* 0x000fe40007ffe0ff */
[----:B------:R-:W-:-:S03]  /*58c10*/  IADD3 R24, R3, 0xd0, RZ ;  /* 0x000000d003187810 */ /* 0x000fc60007ffe0ff */
[----:B------:R-:W-:Y:S01]  /*58c20*/  IMAD.WIDE R18, R0, 0x2, R4 ;  /* 0x0000000200127825 */ /* 0x000fe200078e0204 */
[----:B------:R-:W-:Y:S02]  /*58c30*/  ISETP.GE.AND P2, PT, R24, c[0x0][0x17c], PT ;  /* 0x00005f0018007a0c */ /* 0x000fe40003f46270 */
[----:B------:R-:W4:Y:S01]  /*58c40*/  LDL R24, [R1+0x10e0] ;  /* 0x0010e00001187983 */ /* 0x000f220000100800 */
[----:B------:R-:W-:-:S03]  /*58c50*/  ISETP.LT.AND P5, PT, R27, c[0x0][0x178], !P1 ;  /* 0x00005e001b007a0c */ /* 0x000fc60004fa1270 */
[----:B---3--:R0:W-:Y:S04]  /*58c60*/  @P4 STG.E.U16 [R18.64], R17 ;  /* 0x0000001112004986 */ /* 0x0081e8000c10150a */
[----:B0-----:R-:W3:Y:S01]  /*58c70*/  LDL.LU R18, [R1+0x760] ;  /* 0x0007600001127983 */ /* 0x001ee20000300800 */
[----:B------:R-:W2:Y:S02]  /*58c80*/  LDL.LU R19, [R1+0x730] ;  /* 0x0007300001137983 */ /* 0x000ea40000300800 */
[----:B------:R-:W-:Y:S01]  /*58c90*/  IMAD.WIDE R20, R0, 0x2, R14 ;  /* 0x0000000200147825 */ /* 0x000fe200078e020e */
[----:B------:R-:W-:-:S03]  /*58ca0*/  ISETP.LT.AND P1, PT, R23, c[0x0][0x178], !P1 ;  /* 0x00005e0017007a0c */ /* 0x000fc60004f21270 */
[----:B------:R-:W-:Y:S01]  /*58cb0*/  IMAD.WIDE R22, R0, 0x2, R12 ;  /* 0x0000000200167825 */ /* 0x000fe200078e020c */
[----:B--2---:R0:W-:Y:S04]  /*58cc0*/  @P5 STG.E.U16 [R20.64], R19 ;  /* 0x0000001314005986 */ /* 0x0041e8000c10150a */
[----:B0-----:R-:W2:Y:S01]  /*58cd0*/  LDL R21, [R1+0x10dc] ;  /* 0x0010dc0001157983 */ /* 0x001ea20000100800 */
[----:B------:R0:W-:Y:S01]  /*58ce0*/  @P6 STG.E.U16 [R22.64], R11 ;  /* 0x0000000b16006986 */ /* 0x0001e2000c10150a */
[----:B------:R-:W-:Y:S02]  /*58cf0*/  ISETP.LT.AND P5, PT, R28, c[0x0][0x178], !P3 ;  /* 0x00005e001c007a0c */ /* 0x000fe40005fa1270 */
[----:B------:R-:W-:Y:S01]  /*58d00*/  ISETP.LT.AND P6, PT, R27, c[0x0][0x178], !P3 ;  /* 0x00005e001b007a0c */ /* 0x000fe20005fc1270 */
[----:B------:R-:W-:Y:S01]  /*58d10*/  IMAD.WIDE R16, R0, 0x2, R6 ;  /* 0x0000000200107825 */ /* 0x000fe200078e0206 */
[----:B---3--:R-:W-:-:S04]  /*58d20*/  PRMT R2, R18, 0x7632, R2 ;  /* 0x0000763212027816 */ /* 0x008fc80000000002 */
[----:B------:R1:W-:Y:S01]  /*58d30*/  @P1 STG.E.U16 [R16.64], R8 ;  /* 0x0000000810001986 */ /* 0x0003e2000c10150a */
[----:B0-----:R-:W-:Y:S01]  /*58d40*/  IADD3 R22, R0, c[0x0][0x198], RZ ;  /* 0x0000660000167a10 */ /* 0x001fe20007ffe0ff */
[----:B------:R-:W-:Y:S01]  /*58d50*/  IADD3 R0, R3, 0xd1, RZ ;  /* 0x000000d103007810 */ /* 0x000fe20007ffe0ff */
[----:B------:R-:W-:Y:S02]  /*58d60*/  PRMT R23, R11, 0x7632, R23 ;  /* 0x000076320b177816 */ /* 0x000fe40000000017 */
[----:B------:R-:W3:Y:S01]  /*58d70*/  LDL.LU R11, [R1+0x634] ;  /* 0x00063400010b7983 */ /* 0x000ee20000300800 */
[----:B------:R-:W-:Y:S02]  /*58d80*/  ISETP.GE.AND P1, PT, R0, c[0x0][0x17c], PT ;  /* 0x00005f0000007a0c */ /* 0x000fe40003f26270 */
[----:B------:R-:W3:Y:S01]  /*58d90*/  LDL R0, [R1+0x10dc] ;  /* 0x0010dc0001007983 */ /* 0x000ee20000100800 */
[----:B-1----:R-:W-:Y:S01]  /*58da0*/  PRMT R8, R19, 0x7632, R8 ;  /* 0x0000763213087816 */ /* 0x002fe20000000008 */
[----:B------:R-:W-:-:S04]  /*58db0*/  IMAD.WIDE R16, R22, 0x2, R4 ;  /* 0x0000000216107825 */ /* 0x000fc800078e0204 */
[C---:B------:R-:W-:Y:S01]  /*58dc0*/  IMAD.WIDE R18, R22.reuse, 0x2, R14 ;  /* 0x0000000216127825 */ /* 0x040fe200078e020e */
[----:B------:R0:W-:Y:S04]  /*58dd0*/  @P5 STG.E.U16 [R16.64], R2 ;  /* 0x0000000210005986 */ /* 0x0001e8000c10150a */
[----:B------:R1:W-:Y:S02]  /*58de0*/  @P6 STG.E.U16 [R18.64], R8 ;  /* 0x0000000812006986 */ /* 0x0003e4000c10150a */
[----:B0-----:R-:W-:Y:S01]  /*58df0*/  IMAD.WIDE R16, R22, 0x2, R6 ;  /* 0x0000000216107825 */ /* 0x001fe200078e0206 */
[----:B-1----:R-:W-:Y:S02]  /*58e00*/  PRMT R8, R8, 0x7632, R8 ;  /* 0x0000763208087816 */ /* 0x002fe40000000008 */
[----:B--2---:R-:W-:Y:S01]  /*58e10*/  ISETP.LT.AND P4, PT, R21, c[0x0][0x178], !P3 ;  /* 0x00005e0015007a0c */ /* 0x004fe20005f81270 */
[----:B----4-:R-:W-:-:S02]  /*58e20*/  ISETP.LT.AND P3, PT, R24, c[0x0][0x178], !P3 ;  /* 0x00005e0018007a0c */ /* 0x010fc40005f61270 */
[----:B------:R-:W-:-:S10]  /*58e30*/  IMAD.WIDE R20, R22, 0x2, R12 ;  /* 0x0000000216147825 */ /* 0x000fd400078e020c */
[----:B------:R-:W-:Y:S01]  /*58e40*/  @P4 STG.E.U16 [R20.64], R23 ;  /* 0x0000001714004986 */ /* 0x000fe2000c10150a */
[----:B------:R0:W-:Y:S03]  /*58e50*/  @P3 STG.E.U16 [R16.64], R8 ;  /* 0x0000000810003986 */ /* 0x0001e6000c10150a */
[----:B0-----:R-:W2:Y:S01]  /*58e60*/  LDL R17, [R1+0x614] ;  /* 0x0006140001117983 */ /* 0x001ea20000100800 */
[----:B------:R-:W4:Y:S01]  /*58e70*/  LDL.LU R8, [R1+0x604] ;  /* 0x0006040001087983 */ /* 0x000f220000300800 */
[----:B------:R-:W-:Y:S02]  /*58e80*/  ISETP.LT.AND P4, PT, R28, c[0x0][0x178], !P2 ;  /* 0x00005e001c007a0c */ /* 0x000fe40005781270 */
[----:B------:R-:W-:Y:S02]  /*58e90*/  ISETP.LT.AND P5, PT, R27, c[0x0][0x178], !P2 ;  /* 0x00005e001b007a0c */ /* 0x000fe400057a1270 */
[----:B---3--:R-:W-:Y:S01]  /*58ea0*/  ISETP.LT.AND P6, PT, R0, c[0x0][0x178], !P2 ;  /* 0x00005e0000007a0c */ /* 0x008fe200057c1270 */
[----:B------:R-:W-:-:S05]  /*58eb0*/  IADD3 R0, R22, c[0x0][0x198], RZ ;  /* 0x0000660016007a10 */ /* 0x000fca0007ffe0ff */
[----:B------:R-:W-:-:S04]  /*58ec0*/  IMAD.WIDE R18, R0, 0x2, R4 ;  /* 0x0000000200127825 */ /* 0x000fc800078e0204 */
[----:B------:R-:W-:Y:S01]  /*58ed0*/  IMAD.WIDE R20, R0, 0x2, R14 ;  /* 0x0000000200147825 */ /* 0x000fe200078e020e */
[----:B--2---:R0:W-:Y:S04]  /*58ee0*/  @P4 STG.E.U16 [R18.64], R17 ;  /* 0x0000001112004986 */ /* 0x0041e8000c10150a */
[----:B----4-:R1:W-:Y:S01]  /*58ef0*/  @P5 STG.E.U16 [R20.64], R8 ;  /* 0x0000000814005986 */ /* 0x0103e2000c10150a */
[----:B0-----:R-:W2:Y:S01]  /*58f00*/  LDL R18, [R1+0x54] ;  /* 0x0000540001127983 */ /* 0x001ea20000100800 */
[----:B------:R-:W3:Y:S02]  /*58f10*/  LDL.LU R19, [R1+0x614] ;  /* 0x0006140001137983 */ /* 0x000ee40000300800 */
[----:B-1----:R-:W4:Y:S02]  /*58f20*/  LDL R20, [R1+0x10dc] ;  /* 0x0010dc0001147983 */ /* 0x002f240000100800 */
[----:B------:R-:W2:Y:S01]  /*58f30*/  LDL.LU R21, [R1+0x5f4] ;  /* 0x0005f40001157983 */ /* 0x000ea20000300800 */
[----:B------:R-:W-:Y:S01]  /*58f40*/  ISETP.LT.AND P2, PT, R24, c[0x0][0x178], !P2 ;  /* 0x00005e0018007a0c */ /* 0x000fe20005741270 */
[----:B------:R-:W-:Y:S01]  /*58f50*/  IMAD.WIDE R22, R0, 0x2, R12 ;  /* 0x0000000200167825 */ /* 0x000fe200078e020c */
[----:B------:R-:W-:-:S02]  /*58f60*/  ISETP.LT.AND P5, PT, R28, c[0x0][0x178], !P1 ;  /* 0x00005e001c007a0c */ /* 0x000fc40004fa1270 */
[----:B------:R-:W-:Y:S01]  /*58f70*/  IADD3 R2, R3, 0xd2, RZ ;  /* 0x000000d203027810 */ /* 0x000fe20007ffe0ff */
[----:B------:R-:W-:-:S03]  /*58f80*/  IMAD.WIDE R16, R0, 0x2, R6 ;  /* 0x0000000200107825 */ /* 0x000fc600078e0206 */
[----:B------:R-:W-:Y:S01]  /*58f90*/  ISETP.GE.AND P3, PT, R2, c[0x0][0x17c], PT ;  /* 0x00005f0002007a0c */ /* 0x000fe20003f66270 */
[----:B------:R-:W-:Y:S01]  /*58fa0*/  PRMT R2, R8, 0x7632, R2 ;  /* 0x0000763208027816 */ /* 0x000fe20000000002 */
[----:B------:R-:W-:Y:S01]  /*58fb0*/  IADD3 R8, R3, 0xd3, RZ ;  /* 0x000000d303087810 */ /* 0x000fe20007ffe0ff */
[----:B--2---:R0:W-:Y:S02]  /*58fc0*/  @P6 STG.E.U16 [R22.64], R21 ;  /* 0x0000001516006986 */ /* 0x0041e4000c10150a */
[----:B------:R1:W-:Y:S01]  /*58fd0*/  @P2 STG.E.U16 [R16.64], R18 ;  /* 0x0000001210002986 */ /* 0x0003e2000c10150a */
[----:B------:R-:W-:Y:S02]  /*58fe0*/  ISETP.GE.AND P2, PT, R8, c[0x0][0x17c], PT ;  /* 0x00005f0008007a0c */ /* 0x000fe40003f46270 */
[----:B------:R-:W2:Y:S01]  /*58ff0*/  LDL.LU R8, [R1+0x54] ;  /* 0x0000540001087983 */ /* 0x000ea20000300800 */
[----:B0-----:R-:W-:Y:S01]  /*59000*/  IADD3 R22, R0, c[0x0][0x198], RZ ;  /* 0x0000660000167a10 */ /* 0x001fe20007ffe0ff */
[----:B---3--:R-:W-:-:S04]  /*59010*/  PRMT R0, R19, 0x7632, R0 ;  /* 0x0000763213007816 */ /* 0x008fc80000000000 */
[----:B-1----:R-:W-:-:S05]  /*59020*/  IMAD.WIDE R16, R22, 0x2, R4 ;  /* 0x0000000216107825 */ /* 0x002fca00078e0204 */
[----:B------:R0:W-:Y:S04]  /*59030*/  @P5 STG.E.U16 [R16.64], R0 ;  /* 0x0000000010005986 */ /* 0x0001e8000c10150a */
[----:B0-----:R-:W3:Y:S01]  /*59040*/  LDL R17, [R1+0x10dc] ;  /* 0x0010dc0001117983 */ /* 0x001ee20000100800 */
[----:B------:R-:W-:Y:S02]  /*59050*/  ISETP.LT.AND P6, PT, R27, c[0x0][0x178], !P1 ;  /* 0x00005e001b007a0c */ /* 0x000fe40004fc1270 */
[----:B----4-:R-:W-:Y:S01]  /*59060*/  ISETP.LT.AND P4, PT, R20, c[0x0][0x178], !P1 ;  /* 0x00005e0014007a0c */ /* 0x010fe20004f81270 */
[----:B------:R-:W-:Y:S02]  /*59070*/  ISETP.LT.AND P1, PT, R24, c[0x0][0x178], !P1 ;  /* 0x00005e0018007a0c */ /* 0x000fe40004f21270 */
[----:B------:R-:W-:Y:S01]  /*59080*/  IMAD.WIDE R18, R22, 0x2, R14 ;  /* 0x0000000216127825 */ /* 0x000fe200078e020e */
[----:B------:R-:W-:-:S03]  /*59090*/  PRMT R23, R21, 0x7632, R23 ;  /* 0x0000763215177816 */ /* 0x000fc60000000017 */
[----:B------:R-:W-:-:S04]  /*590a0*/  IMAD.WIDE R20, R22, 0x2, R12 ;  /* 0x0000000216147825 */ /* 0x000fc800078e020c */
[----:B------:R2:W-:Y:S02]  /*590b0*/  @P6 STG.E.U16 [R18.64], R2 ;  /* 0x0000000212006986 */ /* 0x0005e4000c10150a */
[----:B------:R0:W-:Y:S01]  /*590c0*/  @P4 STG.E.U16 [R20.64], R23 ;  /* 0x0000001714004986 */ /* 0x0001e2000c10150a */
[----:B--2---:R-:W-:Y:S01]  /*590d0*/  PRMT R2, R8, 0x7632, R2 ;  /* 0x0000763208027816 */ /* 0x004fe20000000002 */
[----:B------:R-:W-:Y:S01]  /*590e0*/  IADD3 R8, R3, 0xd4, RZ ;  /* 0x000000d403087810 */ /* 0x000fe20007ffe0ff */
[----:B---3--:R-:W-:Y:S01]  /*590f0*/  ISETP.LT.AND P6, PT, R17, c[0x0][0x178], !P3 ;  /* 0x00005e0011007a0c */ /* 0x008fe20005fc1270 */
[----:B------:R-:W-:-:S05]  /*59100*/  IMAD.WIDE R16, R22, 0x2, R6 ;  /* 0x0000000216107825 */ /* 0x000fca00078e0206 */
[----:B------:R-:W-:Y:S01]  /*59110*/  @P1 STG.E.U16 [R16.64], R2 ;  /* 0x0000000210001986 */ /* 0x000fe2000c10150a */
[----:B------:R-:W-:Y:S02]  /*59120*/  ISETP.GE.AND P1, PT, R8, c[0x0][0x17c], PT ;  /* 0x00005f0008007a0c */ /* 0x000fe40003f26270 */
[----:B------:R-:W2:Y:S01]  /*59130*/  LDL.LU R8, [R1+0x654] ;  /* 0x0006540001087983 */ /* 0x000ea20000300800 */
[----:B------:R-:W-:Y:S02]  /*59140*/  ISETP.LT.AND P4, PT, R28, c[0x0][0x178], !P3 ;  /* 0x00005e001c007a0c */ /* 0x000fe40005f81270 */
[----:B------:R-:W-:Y:S02]  /*59150*/  ISETP.LT.AND P5, PT, R27, c[0x0][0x178], !P3 ;  /* 0x00005e001b007a0c */ /* 0x000fe40005fa1270 */
[----:B------:R-:W-:-:S05]  /*59160*/  IADD3 R0, R22, c[0x0][0x198], RZ ;  /* 0x0000660016007a10 */ /* 0x000fca0007ffe0ff */
[----:B------:R-:W-:-:S04]  /*59170*/  IMAD.WIDE R18, R0, 0x2, R4 ;  /* 0x0000000200127825 */ /* 0x000fc800078e0204 */
[----:B0-----:R-:W-:Y:S01]  /*59180*/  IMAD.WIDE R20, R0, 0x2, R14 ;  /* 0x0000000200147825 */ /* 0x001fe200078e020e */
[----:B--2---:R0:W-:Y:S04]  /*59190*/  @P4 STG.E.U16 [R18.64], R8 ;  /* 0x0000000812004986 */ /* 0x0041e8000c10150a */
[----:B------:R1:W-:Y:S01]  /*591a0*/  @P5 STG.E.U16 [R20.64], R11 ;  /* 0x0000000b14005986 */ /* 0x0003e2000c10150a */
[----:B0-----:R-:W2:Y:S04]  /*591b0*/  LDL R18, [R1+0x10dc] ;  /* 0x0010dc0001127983 */ /* 0x001ea80000100800 */
[----:B------:R-:W3:Y:S01]  /*591c0*/  LDL R19, [R1+0x4] ;  /* 0x0000040001137983 */ /* 0x000ee20000100800 */
[----:B-1----:R-:W4:Y:S01]  /*591d0*/  LDL.LU R21, [R1+0x624] ;  /* 0x0006240001157983 */ /* 0x002f220000300800 */
[----:B------:R-:W-:Y:S01]  /*591e0*/  ISETP.LT.AND P3, PT, R24, c[0x0][0x178], !P3 ;  /* 0x00005e0018007a0c */ /* 0x000fe20005f61270 */
[----:B------:R-:W-:Y:S01]  /*591f0*/  IMAD.WIDE R22, R0, 0x2, R12 ;  /* 0x0000000200167825 */ /* 0x000fe200078e020c */
[----:B------:R-:W-:-:S03]  /*59200*/  ISETP.LT.AND P5, PT, R28, c[0x0][0x178], !P2 ;  /* 0x00005e001c007a0c */ /* 0x000fc600057a1270 */
[C---:B------:R-:W-:Y:S01]  /*59210*/  IMAD.WIDE R16, R0.reuse, 0x2, R6 ;  /* 0x0000000200107825 */ /* 0x040fe200078e0206 */
[----:B------:R-:W-:Y:S02]  /*59220*/  PRMT R2, R11, 0x7632, R2 ;  /* 0x000076320b027816 */ /* 0x000fe40000000002 */
[----:B------:R-:W2:Y:S04]  /*59230*/  LDL.LU R11, [R1+0x44] ;  /* 0x00004400010b7983 */ /* 0x000ea80000300800 */
[----:B----4-:R0:W-:Y:S01]  /*59240*/  @P6 STG.E.U16 [R22.64], R21 ;  /* 0x0000001516006986 */ /* 0x0101e2000c10150a */
[----:B---3--:R1:W-:Y:S01]  /*59250*/  @P3 STG.E.U16 [R16.64], R19 ;  /* 0x0000001310003986 */ /* 0x0083e2000c10150a */
[----:B0-----:R-:W-:Y:S01]  /*59260*/  IADD3 R22, R0, c[0x0][0x198], RZ ;  /* 0x0000660000167a10 */ /* 0x001fe20007ffe0ff */
[----:B------:R-:W-:Y:S01]  /*59270*/  PRMT R0, R8, 0x7632, R0 ;  /* 0x0000763208007816 */ /* 0x000fe20000000000 */
[----:B------:R-:W-:-:S03]  /*59280*/  IADD3 R8, R3, 0xd5, RZ ;  /* 0x000000d503087810 */ /* 0x000fc60007ffe0ff */
[----:B-1----:R-:W-:Y:S01]  /*59290*/  IMAD.WIDE R16, R22, 0x2, R4 ;  /* 0x0000000216107825 */ /* 0x002fe200078e0204 */
[----:B------:R-:W-:Y:S02]  /*592a0*/  ISETP.GE.AND P3, PT, R8, c[0x0][0x17c], PT ;  /* 0x00005f0008007a0c */ /* 0x000fe40003f66270 */
[----:B------:R-:W3:Y:S04]  /*592b0*/  LDL.LU R8, [R1+0x4] ;  /* 0x0000040001087983 */ /* 0x000ee80000300800 */
[----:B------:R0:W-:Y:S04]  /*592c0*/  @P5 STG.E.U16 [R16.64], R0 ;  /* 0x0000000010005986 */ /* 0x0001e8000c10150a */
[----:B0-----:R-:W4:Y:S01]  /*592d0*/  LDL R17, [R1+0x10dc] ;  /* 0x0010dc0001117983 */ /* 0x001f220000100800 */
[----:B------:R-:W-:-:S02]  /*592e0*/  ISETP.LT.AND P6, PT, R27, c[0x0][0x178], !P2 ;  /* 0x00005e001b007a0c */ /* 0x000fc400057c1270 */
[----:B--2---:R-:W-:Y:S01]  /*592f0*/  ISETP.LT.AND P4, PT, R18, c[0x0][0x178], !P2 ;  /* 0x00005e0012007a0c */ /* 0x004fe20005781270 */
[----:B------:R-:W-:Y:S02]  /*59300*/  ISETP.LT.AND P2, PT, R24, c[0x0][0x178], !P2 ;  /* 0x00005e0018007a0c */ /* 0x000fe40005741270 */
[----:B------:R-:W-:Y:S01]  /*59310*/  IMAD.WIDE R18, R22, 0x2, R14 ;  /* 0x0000000216127825 */ /* 0x000fe200078e020e */
[----:B------:R-:W-:-:S03]  /*59320*/  PRMT R23, R21, 0x7632, R23 ;  /* 0x0000763215177816 */ /* 0x000fc60000000017 */
[----:B------:R-:W-:-:S04]  /*59330*/  IMAD.WIDE R20, R22, 0x2, R12 ;  /* 0x0000000216147825 */ /* 0x000fc800078e020c */
[----:B------:R3:W-:Y:S02]  /*59340*/  @P6 STG.E.U16 [R18.64], R2 ;  /* 0x0000000212006986 */ /* 0x0007e4000c10150a */
[----:B------:R-:W-:Y:S01]  /*59350*/  @P4 STG.E.U16 [R20.64], R23 ;  /* 0x0000001714004986 */ /* 0x000fe2000c10150a */
[----:B---3--:R-:W-:Y:S01]  /*59360*/  PRMT R2, R8, 0x7632, R2 ;  /* 0x0000763208027816 */ /* 0x008fe20000000002 */
[----:B------:R-:W-:Y:S01]  /*59370*/  IADD3 R8, R3, 0xd6, RZ ;  /* 0x000000d603087810 */ /* 0x000fe20007ffe0ff */
[----:B----4-:R-:W-:Y:S01]  /*59380*/  ISETP.LT.AND P6, PT, R17, c[0x0][0x178], !P1 ;  /* 0x00005e0011007a0c */ /* 0x010fe20004fc1270 */
[----:B------:R-:W-:-:S05]  /*59390*/  IMAD.WIDE R16, R22, 0x2, R6 ;  /* 0x0000000216107825 */ /* 0x000fca00078e0206 */
[----:B------:R0:W-:Y:S01]  /*593a0*/  @P2 STG.E.U16 [R16.64], R2 ;  /* 0x0000000210002986 */ /* 0x0001e2000c10150a */
[----:B------:R-:W-:-:S03]  /*593b0*/  ISETP.GE.AND P2, PT, R8, c[0x0][0x17c], PT ;  /* 0x00005f0008007a0c */ /* 0x000fc60003f46270 */
[----:B0-----:R-:W2:Y:S01]  /*593c0*/  LDL R17, [R1+0x684] ;  /* 0x0006840001117983 */ /* 0x001ea20000100800 */
[----:B------:R-:W3:Y:S01]  /*593d0*/  LDL.LU R8, [R1+0x664] ;  /* 0x0006640001087983 */ /* 0x000ee20000300800 */
[----:B------:R-:W-:Y:S02]  /*593e0*/  ISETP.LT.AND P4, PT, R28, c[0x0][0x178], !P1 ;  /* 0x00005e001c007a0c */ /* 0x000fe40004f81270 */
[----:B------:R-:W-:Y:S02]  /*593f0*/  ISETP.LT.AND P5, PT, R27, c[0x0][0x178], !P1 ;  /* 0x00005e001b007a0c */ /* 0x000fe40004fa1270 */
[----:B------:R-:W-:-:S05]  /*59400*/  IADD3 R0, R22, c[0x0][0x198], RZ ;  /* 0x0000660016007a10 */ /* 0x000fca0007ffe0ff */
[----:B------:R-:W-:-:S04]  /*59410*/  IMAD.WIDE R18, R0, 0x2, R4 ;  /* 0x0000000200127825 */ /* 0x000fc800078e0204 */
[----:B------:R-:W-:Y:S01]  /*59420*/  IMAD.WIDE R20, R0, 0x2, R14 ;  /* 0x0000000200147825 */ /* 0x000fe200078e020e */
[----:B--2---:R0:W-:Y:S04]  /*59430*/  @P4 STG.E.U16 [R18.64], R17 ;  /* 0x0000001112004986 */ /* 0x0041e8000c10150a */
[----:B---3--:R1:W-:Y:S01]  /*59440*/  @P5 STG.E.U16 [R20.64], R8 ;  /* 0x0000000814005986 */ /* 0x0083e2000c10150a */
[----:B0-----:R-:W2:Y:S01]  /*59450*/  LDL R18, [R1+0x10dc] ;  /* 0x0010dc0001127983 */ /* 0x001ea20000100800 */
[----:B------:R-:W3:Y:S02]  /*59460*/  LDL.LU R19, [R1+0x684] ;  /* 0x0006840001137983 */ /* 0x000ee40000300800 */
[----:B-1----:R-:W4:Y:S01]  /*59470*/  LDL.LU R21, [R1+0x644] ;  /* 0x0006440001157983 */ /* 0x002f220000300800 */
[----:B------:R-:W-:Y:S01]  /*59480*/  ISETP.LT.AND P1, PT, R24, c[0x0][0x178], !P1 ;  /* 0x00005e0018007a0c */ /* 0x000fe20004f21270 */
[----:B------:R-:W-:-:S04]  /*59490*/  IMAD.WIDE R22, R0, 0x2, R12 ;  /* 0x0000000200167825 */ /* 0x000fc800078e020c */
[----:B------:R-:W-:Y:S01]  /*594a0*/  IMAD.WIDE R16, R0, 0x2, R6 ;  /* 0x0000000200107825 */ /* 0x000fe200078e0206 */
[----:B------:R-:W-:-:S03]  /*594b0*/  PRMT R2, R8, 0x7632, R2 ;  /* 0x0000763208027816 */ /* 0x000fc60000000002 */
[----:B------:R-:W-:Y:S01]  /*594c0*/  IADD3 R8, R3, 0xd7, RZ ;  /* 0x000000d703087810 */ /* 0x000fe20007ffe0ff */
[----:B------:R-:W-:Y:S01]  /*594d0*/  ISETP.LT.AND P5, PT, R28, c[0x0][0x178], !P3 ;  /* 0x00005e001c007a0c */ /* 0x000fe20005fa1270 */
[----:B----4-:R0:W-:Y:S02]  /*594e0*/  @P6 STG.E.U16 [R22.64], R21 ;  /* 0x0000001516006986 */ /* 0x0101e4000c10150a */
[----:B------:R1:W-:Y:S01]  /*594f0*/  @P1 STG.E.U16 [R16.64], R11 ;  /* 0x0000000b10001986 */ /* 0x0003e2000c10150a */
[----:B------:R-:W-:Y:S02]  /*59500*/  ISETP.GE.AND P1, PT, R8, c[0x0][0x17c], PT ;  /* 0x00005f0008007a0c */ /* 0x000fe40003f26270 */
[----:B------:R-:W4:Y:S01]  /*59510*/  LDL R8, [R1+0x10dc] ;  /* 0x0010dc0001087983 */ /* 0x000f220000100800 */
[----:B------:R-:W-:Y:S02]  /*59520*/  ISETP.LT.AND P6, PT, R27, c[0x0][0x178], !P3 ;  /* 0x00005e001b007a0c */ /* 0x000fe40005fc1270 */
[----:B--2---:R-:W-:Y:S01]  /*59530*/  ISETP.LT.AND P4, PT, R18, c[0x0][0x178], !P3 ;  /* 0x00005e0012007a0c */ /* 0x004fe20005f81270 */
[----:B------:R-:W-:Y:S01]  /*59540*/  ISETP.LT.AND P3, PT, R24, c[0x0][0x178], !P3 ;  /* 0x00005e0018007a0c */ /* 0x000fe20005f61270 */
[----:B0-----:R-:W-:Y:S01]  /*59550*/  IADD3 R22, R0, c[0x0][0x198], RZ ;  /* 0x0000660000167a10 */ /* 0x001fe20007ffe0ff */
[----:B---3--:R-:W-:-:S04]  /*59560*/  PRMT R0, R19, 0x7632, R0 ;  /* 0x0000763213007816 */ /* 0x008fc80000000000 */
[----:B-1----:R-:W-:-:S04]  /*59570*/  IMAD.WIDE R16, R22, 0x2, R4 ;  /* 0x0000000216107825 */ /* 0x002fc800078e0204 */
[----:B------:R-:W-:Y:S01]  /*59580*/  IMAD.WIDE R18, R22, 0x2, R14 ;  /* 0x0000000216127825 */ /* 0x000fe200078e020e */
[----:B------:R-:W-:-:S03]  /*59590*/  PRMT R23, R21, 0x7632, R23 ;  /* 0x0000763215177816 */ /* 0x000fc60000000017 */
[C---:B------:R-:W-:Y:S01]  /*595a0*/  IMAD.WIDE R20, R22.reuse, 0x2, R12 ;  /* 0x0000000216147825 */ /* 0x040fe200078e020c */
[----:B------:R0:W-:Y:S03]  /*595b0*/  @P5 STG.E.U16 [R16.64], R0 ;  /* 0x0000000010005986 */ /* 0x0001e6000c10150a */
[----:B------:R1:W-:Y:S02]  /*595c0*/  @P6 STG.E.U16 [R18.64], R2 ;  /* 0x0000000212006986 */ /* 0x0003e4000c10150a */
[----:B------:R-:W-:Y:S02]  /*595d0*/  @P4 STG.E.U16 [R20.64], R23 ;  /* 0x0000001714004986 */ /* 0x000fe4000c10150a */
[----:B0-----:R-:W-:Y:S01]  /*595e0*/  IMAD.WIDE R16, R22, 0x2, R6 ;  /* 0x0000000216107825 */ /* 0x001fe200078e0206 */
[----:B-1----:R-:W-:Y:S02]  /*595f0*/  PRMT R2, R11, 0x7632, R2 ;  /* 0x000076320b027816 */ /* 0x002fe40000000002 */
[----:B------:R-:W2:Y:S04]  /*59600*/  LDL.LU R11, [R1+0x6c4] ;  /* 0x0006c400010b7983 */ /* 0x000ea80000300800 */
[----:B------:R0:W-:Y:S04]  /*59610*/  @P3 STG.E.U16 [R16.64], R2 ;  /* 0x0000000210003986 */ /* 0x0001e8000c10150a */
[----:B0-----:R-:W3:Y:S01]  /*59620*/  LDL R17, [R1+0x6b4] ;  /* 0x0006b40001117983 */ /* 0x001ee20000100800 */
[----:B----4-:R-:W-:Y:S01]  /*59630*/  ISETP.LT.AND P6, PT, R8, c[0x0][0x178], !P2 ;  /* 0x00005e0008007a0c */ /* 0x010fe200057c1270 */
[----:B------:R-:W-:-:S04]  /*59640*/  IADD3 R8, R3, 0xd8, RZ ;  /* 0x000000d803087810 */ /* 0x000fc80007ffe0ff */
[----:B------:R-:W-:Y:S02]  /*59650*/  ISETP.GE.AND P3, PT, R8, c[0x0][0x17c], PT ;  /* 0x00005f0008007a0c */ /* 0x000fe40003f66270 */
[----:B------:R-:W4:Y:S01]  /*59660*/  LDL.LU R8, [R1+0x694] ;  /* 0x0006940001087983 */ /* 0x000f220000300800 */
[----:B------:R-:W-:Y:S02]  /*59670*/  ISETP.LT.AND P4, PT, R28, c[0x0][0x178], !P2 ;  /* 0x00005e001c007a0c */ /* 0x000fe40005781270 */
[----:B------:R-:W-:Y:S02]  /*59680*/  ISETP.LT.AND P5, PT, R27, c[0x0][0x178], !P2 ;  /* 0x00005e001b007a0c */ /* 0x000fe400057a1270 */
[----:B------:R-:W-:-:S05]  /*59690*/  IADD3 R0, R22, c[0x0][0x198], RZ ;  /* 0x0000660016007a10 */ /* 0x000fca0007ffe0ff */
[----:B------:R-:W-:-:S04]  /*596a0*/  IMAD.WIDE R18, R0, 0x2, R4 ;  /* 0x0000000200127825 */ /* 0x000fc800078e0204 */
[----:B------:R-:W-:Y:S01]  /*596b0*/  IMAD.WIDE R20, R0, 0x2, R14 ;  /* 0x0000000200147825 */ /* 0x000fe200078e020e */
[----:B---3--:R0:W-:Y:S04]  /*596c0*/  @P4 STG.E.U16 [R18.64], R17 ;  /* 0x0000001112004986 */ /* 0x0081e8000c10150a */
[----:B0-----:R-:W3:Y:S01]  /*596d0*/  LDL R18, [R1+0x34] ;  /* 0x0000340001127983 */ /* 0x001ee20000100800 */
[----:B------:R-:W2:Y:S03]  /*596e0*/  LDL.LU R19, [R1+0x6b4] ;  /* 0x0006b40001137983 */ /* 0x000ea60000300800 */
[----:B----4-:R0:W-:Y:S04]  /*596f0*/  @P5 STG.E.U16 [R20.64], R8 ;  /* 0x0000000814005986 */ /* 0x0101e8000c10150a */
[----:B0-----:R-:W4:Y:S01]  /*59700*/  LDL R20, [R1+0x10dc] ;  /* 0x0010dc0001147983 */ /* 0x001f220000100800 */
[----:B------:R-:W2:Y:S01]  /*59710*/  LDL.LU R21, [R1+0x674] ;  /* 0x0006740001157983 */ /* 0x000ea20000300800 */
[----:B------:R-:W-:Y:S01]  /*59720*/  ISETP.LT.AND P2, PT, R24, c[0x0][0x178], !P2 ;  /* 0x00005e0018007a0c */ /* 0x000fe20005741270 */
[----:B------:R-:W-:-:S04]  /*59730*/  IMAD.WIDE R22, R0, 0x2, R12 ;  /* 0x0000000200167825 */ /* 0x000fc800078e020c */
[----:B------:R-:W-:Y:S01]  /*59740*/  IMAD.WIDE R16, R0, 0x2, R6 ;  /* 0x0000000200107825 */ /* 0x000fe200078e0206 */
[----:B------:R-:W-:-:S03]  /*59750*/  PRMT R2, R8, 0x7632, R2 ;  /* 0x0000763208027816 */ /* 0x000fc60000000002 */
[----:B------:R-:W-:Y:S01]  /*59760*/  IADD3 R8, R3, 0xd9, RZ ;  /* 0x000000d903087810 */ /* 0x000fe20007ffe0ff */
[----:B--2---:R0:W-:Y:S01]  /*59770*/  @P6 STG.E.U16 [R22.64], R21 ;  /* 0x0000001516006986 */ /* 0x0041e2000c10150a */
[----:B------:R-:W-:Y:S02]  /*59780*/  ISETP.LT.AND P6, PT, R28, c[0x0][0x178], !P1 ;  /* 0x00005e001c007a0c */ /* 0x000fe40004fc1270 */
[----:B---3--:R1:W-:Y:S01]  /*59790*/  @P2 STG.E.U16 [R16.64], R18 ;  /* 0x0000001210002986 */ /* 0x0083e2000c10150a */
[----:B------:R-:W-:Y:S02]  /*597a0*/  ISETP.GE.AND P2, PT, R8, c[0x0][0x17c], PT ;  /* 0x00005f0008007a0c */ /* 0x000fe40003f46270 */
[----:B------:R-:W2:Y:S01]  /*597b0*/  LDL.LU R8, [R1+0x34] ;  /* 0x0000340001087983 */ /* 0x000ea20000300800 */
[----:B0-----:R-:W-:Y:S01]  /*597c0*/  IADD3 R22, R0, c[0x0][0x198], RZ ;  /* 0x0000660000167a10 */ /* 0x001fe20007ffe0ff */
[----:B------:R-:W-:-:S04]  /*597d0*/  PRMT R0, R19, 0x7632, R0 ;  /* 0x0000763213007816 */ /* 0x000fc80000000000 */
        /* <DEDUP_REMOVED lines=71> */
[----:B------:R-:W-:Y:S01]  /*59c50*/  IMAD.WIDE R22, R0, 0x2, R12 ;  /* 0x0000000200167825 */ /* 0x000fe200078e020c */
[----:B------:R-:W-:-:S03]  /*59c60*/  ISETP.LT.AND P6, PT, R28, c[0x0][0x178], !P3 ;  /* 0x00005e001c007a0c */ /* 0x000fc60005fc1270 */
[----:B------:R-:W-:Y:S01]  /*59c70*/  IMAD.WIDE R16, R0, 0x2, R6 ;  /* 0x0000000200107825 */ /* 0x000fe200078e0206 */
[----:B------:R-:W-:-:S03]  /*59c80*/  PRMT R2, R8, 0x7632, R2 ;  /* 0x0000763208027816 */ /* 0x000fc60000000002 */
[----:B------:R-:W-:Y:S01]  /*59c90*/  IADD3 R8, R3, 0xdd, RZ ;  /* 0x000000dd03087810 */ /* 0x000fe20007ffe0ff */
[----:B----4-:R0:W-:Y:S01]  /*59ca0*/  @P5 STG.E.U16 [R22.64], R21 ;  /* 0x0000001516005986 */ /* 0x0101e2000c10150a */
[----:B------:R-:W-:Y:S02]  /*59cb0*/  ISETP.LT.AND P5, PT, R27, c[0x0][0x178], !P3 ;  /* 0x00005e001b007a0c */ /* 0x000fe40005fa1270 */
[----:B--2---:R-:W-:Y:S01]  /*59cc0*/  ISETP.LT.AND P4, PT, R18, c[0x0][0x178], !P3 ;  /* 0x00005e0012007a0c */ /* 0x004fe20005f81270 */
[----:B------:R1:W-:Y:S01]  /*59cd0*/  @P1 STG.E.U16 [R16.64], R11 ;  /* 0x0000000b10001986 */ /* 0x0003e2000c10150a */
[----:B------:R-:W-:Y:S02]  /*59ce0*/  ISETP.LT.AND P3, PT, R24, c[0x0][0x178], !P3 ;  /* 0x00005e0018007a0c */ /* 0x000fe40005f61270 */
[----:B0-----:R-:W-:Y:S01]  /*59cf0*/  IADD3 R22, R0, c[0x0][0x198], RZ ;  /* 0x0000660000167a10 */ /* 0x001fe20007ffe0ff */
[----:B---3--:R-:W-:-:S04]  /*59d00*/  PRMT R0, R19, 0x7632, R0 ;  /* 0x0000763213007816 */ /* 0x008fc80000000000 */
[----:B-1----:R-:W-:-:S04]  /*59d10*/  IMAD.WIDE R16, R22, 0x2, R4 ;  /* 0x0000000216107825 */ /* 0x002fc800078e0204 */
[----:B------:R-:W-:Y:S01]  /*59d20*/  IMAD.WIDE R18, R22, 0x2, R14 ;  /* 0x0000000216127825 */ /* 0x000fe200078e020e */
[----:B------:R-:W-:-:S03]  /*59d30*/  PRMT R23, R21, 0x7632, R23 ;  /* 0x0000763215177816 */ /* 0x000fc60000000017 */
[----:B------:R-:W-:Y:S01]  /*59d40*/  IMAD.WIDE R20, R22, 0x2, R12 ;  /* 0x0000000216147825 */ /* 0x000fe200078e020c */
[----:B------:R0:W-:Y:S03]  /*59d50*/  @P6 STG.E.U16 [R16.64], R0 ;  /* 0x0000000010006986 */ /* 0x0001e6000c10150a */
[----:B------:R1:W-:Y:S01]  /*59d60*/  @P5 STG.E.U16 [R18.64], R2 ;  /* 0x0000000212005986 */ /* 0x0003e2000c10150a */
[----:B------:R-:W-:Y:S01]  /*59d70*/  ISETP.GE.AND P1, PT, R8, c[0x0][0x17c], PT ;  /* 0x00005f0008007a0c */ /* 0x000fe20003f26270 */
[----:B------:R-:W-:Y:S01]  /*59d80*/  @P4 STG.E.U16 [R20.64], R23 ;  /* 0x0000001714004986 */ /* 0x000fe2000c10150a */
[----:B------:R-:W2:Y:S01]  /*59d90*/  LDL R8, [R1+0x10dc] ;  /* 0x0010dc0001087983 */ /* 0x000ea20000100800 */
[----:B0-----:R-:W-:Y:S01]  /*59da0*/  IMAD.WIDE R16, R22, 0x2, R6 ;  /* 0x0000000216107825 */ /* 0x001fe200078e0206 */
[----:B-1----:R-:W-:Y:S02]  /*59db0*/  PRMT R2, R11, 0x7632, R2 ;  /* 0x000076320b027816 */ /* 0x002fe40000000002 */
[----:B------:R-:W3:Y:S04]  /*59dc0*/  LDL.LU R11, [R1+0x734] ;  /* 0x00073400010b7983 */ /* 0x000ee80000300800 */
[----:B------:R0:W-:Y:S04]  /*59dd0*/  @P3 STG.E.U16 [R16.64], R2 ;  /* 0x0000000210003986 */ /* 0x0001e8000c10150a */
[----:B0-----:R-:W4:Y:S01]  /*59de0*/  LDL R17, [R1+0x754] ;  /* 0x0007540001117983 */ /* 0x001f220000100800 */
[----:B------:R-:W-:-:S02]  /*59df0*/  ISETP.LT.AND P4, PT, R28, c[0x0][0x178], !P2 ;  /* 0x00005e001c007a0c */ /* 0x000fc40005781270 */
[----:B------:R-:W-:-:S05]  /*59e00*/  IADD3 R0, R22, c[0x0][0x198], RZ ;  /* 0x0000660016007a10 */ /* 0x000fca0007ffe0ff */
[----:B------:R-:W-:Y:S01]  /*59e10*/  IMAD.WIDE R18, R0, 0x2, R4 ;  /* 0x0000000200127825 */ /* 0x000fe200078e0204 */
[----:B------:R-:W-:-:S05]  /*59e20*/  ISETP.LT.AND P6, PT, R27, c[0x0][0x178], !P2 ;  /* 0x00005e001b007a0c */ /* 0x000fca00057c1270 */
[----:B----4-:R0:W-:Y:S04]  /*59e30*/  @P4 STG.E.U16 [R18.64], R17 ;  /* 0x0000001112004986 */ /* 0x0101e8000c10150a */
[----:B0-----:R-:W4:Y:S01]  /*59e40*/  LDL.LU R18, [R1+0x754] ;  /* 0x0007540001127983 */ /* 0x001f220000300800 */
[----:B------:R-:W3:Y:S02]  /*59e50*/  LDL.LU R19, [R1+0x744] ;  /* 0x0007440001137983 */ /* 0x000ee40000300800 */
[----:B------:R-:W-:Y:S01]  /*59e60*/  IMAD.WIDE R20, R0, 0x2, R14 ;  /* 0x0000000200147825 */ /* 0x000fe200078e020e */
[----:B--2---:R-:W-:-:S03]  /*59e70*/  ISETP.LT.AND P5, PT, R8, c[0x0][0x178], !P2 ;  /* 0x00005e0008007a0c */ /* 0x004fc600057a1270 */
[----:B------:R-:W-:Y:S01]  /*59e80*/  ISETP.LT.AND P2, PT, R24, c[0x0][0x178], !P2 ;  /* 0x00005e0018007a0c */ /* 0x000fe20005741270 */
[----:B---3--:R0:W-:Y:S04]  /*59e90*/  @P6 STG.E.U16 [R20.64], R19 ;  /* 0x0000001314006986 */ /* 0x0081e8000c10150a */
[----:B0-----:R-:W2:Y:S01]  /*59ea0*/  LDL R20, [R1+0x10dc] ;  /* 0x0010dc0001147983 */ /* 0x001ea20000100800 */
[----:B------:R-:W3:Y:S02]  /*59eb0*/  LDL.LU R21, [R1+0x724] ;  /* 0x0007240001157983 */ /* 0x000ee40000300800 */
[----:B------:R-:W-:Y:S01]  /*59ec0*/  IMAD.WIDE R22, R0, 0x2, R12 ;  /* 0x0000000200167825 */ /* 0x000fe200078e020c */
[----:B------:R-:W-:-:S03]  /*59ed0*/  ISETP.LT.AND P6, PT, R28, c[0x0][0x178], !P1 ;  /* 0x00005e001c007a0c */ /* 0x000fc60004fc1270 */
[----:B------:R-:W-:Y:S01]  /*59ee0*/  IMAD.WIDE R16, R0, 0x2, R6 ;  /* 0x0000000200107825 */ /* 0x000fe200078e0206 */
[----:B------:R-:W-:Y:S02]  /*59ef0*/  IADD3 R8, R3, 0xde, RZ ;  /* 0x000000de03087810 */ /* 0x000fe40007ffe0ff */
[----:B----4-:R-:W-:Y:S02]  /*59f00*/  PRMT R2, R18, 0x7632, R2 ;  /* 0x0000763212027816 */ /* 0x010fe40000000002 */
[----:B------:R-:W-:Y:S01]  /*59f10*/  ISETP.GE.AND P3, PT, R8, c[0x0][0x17c], PT ;  /* 0x00005f0008007a0c */ /* 0x000fe20003f66270 */
[----:B------:R-:W-:Y:S01]  /*59f20*/  PRMT R8, R19, 0x7632, R8 ;  /* 0x0000763213087816 */ /* 0x000fe20000000008 */
[----:B---3--:R0:W-:Y:S01]  /*59f30*/  @P5 STG.E.U16 [R22.64], R21 ;  /* 0x0000001516005986 */ /* 0x0081e2000c10150a */
[----:B------:R-:W-:Y:S02]  /*59f40*/  ISETP.LT.AND P5, PT, R27, c[0x0][0x178], !P1 ;  /* 0x00005e001b007a0c */ /* 0x000fe40004fa1270 */
[----:B--2---:R-:W-:Y:S01]  /*59f50*/  ISETP.LT.AND P4, PT, R20, c[0x0][0x178], !P1 ;  /* 0x00005e0014007a0c */ /* 0x004fe20004f81270 */
[----:B------:R-:W-:Y:S01]  /*59f60*/  ISETP.LT.AND P1, PT, R24, c[0x0][0x178], !P1 ;  /* 0x00005e0018007a0c */ /* 0x000fe20004f21270 */
[----:B------:R1:W-:Y:S01]  /*59f70*/  @P2 STG.E.U16 [R16.64], R25 ;  /* 0x0000001910002986 */ /* 0x0003e2000c10150a */
[----:B0-----:R-:W-:Y:S01]  /*59f80*/  IADD3 R22, R0, c[0x0][0x198], RZ ;  /* 0x0000660000167a10 */ /* 0x001fe20007ffe0ff */
[----:B------:R-:W-:-:S04]  /*59f90*/  IADD3 R0, R3, 0xdf, RZ ;  /* 0x000000df03007810 */ /* 0x000fc80007ffe0ff */
[----:B-1----:R-:W-:Y:S01]  /*59fa0*/  IMAD.WIDE R16, R22, 0x2, R4 ;  /* 0x0000000216107825 */ /* 0x002fe200078e0204 */
[----:B------:R-:W-:Y:S02]  /*59fb0*/  ISETP.GE.AND P2, PT, R0, c[0x0][0x17c], PT ;  /* 0x00005f0000007a0c */ /* 0x000fe40003f46270 */
[----:B------:R-:W2:Y:S01]  /*59fc0*/  LDL R0, [R1+0x10dc] ;  /* 0x0010dc0001007983 */ /* 0x000ea20000100800 */
[----:B------:R-:W-:Y:S01]  /*59fd0*/  IMAD.WIDE R18, R22, 0x2, R14 ;  /* 0x0000000216127825 */ /* 0x000fe200078e020e */
[----:B------:R-:W-:-:S03]  /*59fe0*/  PRMT R23, R21, 0x7632, R23 ;  /* 0x0000763215177816 */ /* 0x000fc60000000017 */
[C---:B------:R-:W-:Y:S01]  /*59ff0*/  IMAD.WIDE R20, R22.reuse, 0x2, R12 ;  /* 0x0000000216147825 */ /* 0x040fe200078e020c */
[----:B------:R0:W-:Y:S03]  /*5a000*/  @P6 STG.E.U16 [R16.64], R2 ;  /* 0x0000000210006986 */ /* 0x0001e6000c10150a */
[----:B------:R-:W-:Y:S01]  /*5a010*/  @P5 STG.E.U16 [R18.64], R8 ;  /* 0x0000000812005986 */ /* 0x000fe2000c10150a */
[----:B------:R-:W-:Y:S01]  /*5a020*/  @P4 STG.E.U16 [R20.64], R23 ;  /* 0x0000001714004986 */ /* 0x000fe2000c10150a */
[----:B0-----:R-:W-:Y:S01]  /*5a030*/  PRMT R2, R25, 0x7632, R2 ;  /* 0x0000763219027816 */ /* 0x001fe20000000002 */
[----:B------:R-:W-:Y:S02]  /*5a040*/  IMAD.WIDE R16, R22, 0x2, R6 ;  /* 0x0000000216107825 */ /* 0x000fe400078e0206 */
[----:B------:R-:W3:Y:S04]  /*5a050*/  LDL.LU R25, [R1+0x10dc] ;  /* 0x0010dc0001197983 */ /* 0x000ee80000300800 */
[----:B------:R0:W-:Y:S04]  /*5a060*/  @P1 STG.E.U16 [R16.64], R2 ;  /* 0x0000000210001986 */ /* 0x0001e8000c10150a */
[----:B0-----:R-:W4:Y:S01]  /*5a070*/  LDL R17, [R1+0x764] ;  /* 0x0007640001117983 */ /* 0x001f220000100800 */
[----:B------:R-:W-:-:S02]  /*5a080*/  ISETP.LT.AND P4, PT, R28, c[0x0][0x178], !P3 ;  /* 0x00005e001c007a0c */ /* 0x000fc40005f81270 */
[----:B------:R-:W-:Y:S02]  /*5a090*/  ISETP.LT.AND P6, PT, R27, c[0x0][0x178], !P3 ;  /* 0x00005e001b007a0c */ /* 0x000fe40005fc1270 */
[----:B--2---:R-:W-:Y:S01]  /*5a0a0*/  ISETP.LT.AND P5, PT, R0, c[0x0][0x178], !P3 ;  /* 0x00005e0000007a0c */ /* 0x004fe20005fa1270 */
[----:B------:R-:W-:-:S05]  /*5a0b0*/  IADD3 R0, R22, c[0x0][0x198], RZ ;  /* 0x0000660016007a10 */ /* 0x000fca0007ffe0ff */
[----:B------:R-:W-:-:S04]  /*5a0c0*/  IMAD.WIDE R18, R0, 0x2, R4 ;  /* 0x0000000200127825 */ /* 0x000fc800078e0204 */
[----:B------:R-:W-:Y:S01]  /*5a0d0*/  IMAD.WIDE R20, R0, 0x2, R14 ;  /* 0x0000000200147825 */ /* 0x000fe200078e020e */
[----:B----4-:R0:W-:Y:S04]  /*5a0e0*/  @P4 STG.E.U16 [R18.64], R17 ;  /* 0x0000001112004986 */ /* 0x0101e8000c10150a */
[----:B------:R1:W-:Y:S01]  /*5a0f0*/  @P6 STG.E.U16 [R20.64], R11 ;  /* 0x0000000b14006986 */ /* 0x0003e2000c10150a */
[----:B0-----:R-:W2:Y:S01]  /*5a100*/  LDL.LU R19, [R1+0x764] ;  /* 0x0007640001137983 */ /* 0x001ea20000300800 */
[----:B-1----:R-:W4:Y:S01]  /*5a110*/  LDL.LU R21, [R1+0x704] ;  /* 0x0007040001157983 */ /* 0x002f220000300800 */
[----:B------:R-:W-:Y:S01]  /*5a120*/  ISETP.LT.AND P3, PT, R24, c[0x0][0x178], !P3 ;  /* 0x00005e0018007a0c */ /* 0x000fe20005f61270 */
[----:B------:R-:W-:Y:S01]  /*5a130*/  IMAD.WIDE R22, R0, 0x2, R12 ;  /* 0x0000000200167825 */ /* 0x000fe200078e020c */
[----:B------:R-:W-:-:S02]  /*5a140*/  IADD3 R8, R3, 0xe0, RZ ;  /* 0x000000e003087810 */ /* 0x000fc40007ffe0ff */
[----:B------:R-:W-:Y:S01]  /*5a150*/  ISETP.LT.AND P6, PT, R28, c[0x0][0x178], !P2 ;  /* 0x00005e001c007a0c */ /* 0x000fe200057c1270 */
[----:B------:R-:W-:Y:S01]  /*5a160*/  IMAD.WIDE R16, R0, 0x2, R6 ;  /* 0x0000000200107825 */ /* 0x000fe200078e0206 */
[----:B------:R-:W-:-:S03]  /*5a170*/  ISETP.GE.AND P1, PT, R8, c[0x0][0x17c], PT ;  /* 0x00005f0008007a0c */ /* 0x000fc60003f26270 */
[----:B------:R-:W-:Y:S01]  /*5a180*/  IADD3 R8, R0, c[0x0][0x198], RZ ;  /* 0x0000660000087a10 */ /* 0x000fe20007ffe0ff */
[----:B---3--:R-:W-:Y:S02]  /*5a190*/  ISETP.LT.AND P4, PT, R25, c[0x0][0x178], !P2 ;  /* 0x00005e0019007a0c */ /* 0x008fe40005781270 */
[----:B------:R-:W-:Y:S01]  /*5a1a0*/  IADD3 R0, R3, 0xe1, RZ ;  /* 0x000000e103007810 */ /* 0x000fe20007ffe0ff */
[----:B----4-:R-:W-:Y:S01]  /*5a1b0*/  @P5 STG.E.U16 [R22.64], R21 ;  /* 0x0000001516005986 */ /* 0x010fe2000c10150a */
[----:B------:R-:W-:Y:S01]  /*5a1c0*/  ISETP.LT.AND P5, PT, R27, c[0x0][0x178], !P2 ;  /* 0x00005e001b007a0c */ /* 0x000fe200057a1270 */
[----:B------:R0:W-:Y:S01]  /*5a1d0*/  @P3 STG.E.U16 [R16.64], R9 ;  /* 0x0000000910003986 */ /* 0x0001e2000c10150a */
[----:B------:R-:W-:Y:S02]  /*5a1e0*/  ISETP.LT.AND P2, PT, R24, c[0x0][0x178], !P2 ;  /* 0x00005e0018007a0c */ /* 0x000fe40005741270 */
[----:B--2---:R-:W-:Y:S01]  /*5a1f0*/  PRMT R2, R19, 0x7632, R2 ;  /* 0x0000763213027816 */ /* 0x004fe20000000002 */
[----:B------:R-:W-:Y:S01]  /*5a200*/  IMAD.WIDE R18, R8, 0x2, R14 ;  /* 0x0000000208127825 */ /* 0x000fe200078e020e */
[----:B------:R-:W-:-:S03]  /*5a210*/  ISETP.GE.AND P3, PT, R0, c[0x0][0x17c], PT ;  /* 0x00005f0000007a0c */ /* 0x000fc60003f66270 */
[C---:B------:R-:W-:Y:S02]  /*5a220*/  IADD3 R0, R8.reuse, c[0x0][0x198], RZ ;  /* 0x0000660008007a10 */ /* 0x040fe40007ffe0ff */
[C---:B0-----:R-:W-:Y:S01]  /*5a230*/  IMAD.WIDE R16, R8.reuse, 0x2, R4 ;  /* 0x0000000208107825 */ /* 0x041fe200078e0204 */
[----:B------:R-:W-:Y:S02]  /*5a240*/  PRMT R9, R11, 0x7632, R9 ;  /* 0x000076320b097816 */ /* 0x000fe40000000009 */
[----:B------:R-:W-:Y:S01]  /*5a250*/  PRMT R22, R21, 0x7632, R22 ;  /* 0x0000763215167816 */ /* 0x000fe20000000016 */
[C---:B------:R-:W-:Y:S01]  /*5a260*/  IMAD.WIDE R20, R8.reuse, 0x2, R12 ;  /* 0x0000000208147825 */ /* 0x040fe200078e020c */
[----:B------:R-:W2:Y:S04]  /*5a270*/  LDL.LU R11, [R1+0x58] ;  /* 0x00005800010b7983 */ /* 0x000ea80000300800 */
[----:B------:R0:W-:Y:S01]  /*5a280*/  @P6 STG.E.U16 [R16.64], R2 ;  /* 0x0000000210006986 */ /* 0x0001e2000c10150a */
[----:B------:R1:W-:Y:S02]  /*5a290*/  @P5 STG.E.U16 [R18.64], R9 ;  /* 0x0000000912005986 */ /* 0x0003e4000c10150a */
[----:B------:R-:W-:Y:S01]  /*5a2a0*/  @P4 STG.E.U16 [R20.64], R22 ;  /* 0x0000001614004986 */ /* 0x000fe2000c10150a */
[----:B0-----:R-:W-:Y:S01]  /*5a2b0*/  PRMT R2, R9, 0x7632, R2 ;  /* 0x0000763209027816 */ /* 0x001fe20000000002 */
[----:B-1----:R-:W-:-:S05]  /*5a2c0*/  IMAD.WIDE R8, R8, 0x2, R6 ;  /* 0x0000000208087825 */ /* 0x002fca00078e0206 */
[----:B------:R0:W-:Y:S04]  /*5a2d0*/  @P2 STG.E.U16 [R8.64], R2 ;  /* 0x0000000208002986 */ /* 0x0001e8000c10150a */
[----:B0-----:R-:W3:Y:S01]  /*5a2e0*/  LDL R9, [R1+0x618] ;  /* 0x0006180001097983 */ /* 0x001ee20000100800 */
[----:B------:R-:W-:Y:S01]  /*5a2f0*/  ISETP.LT.AND P4, PT, R28, c[0x0][0x178], !P1 ;  /* 0x00005e001c007a0c */ /* 0x000fe20004f81270 */
[----:B------:R-:W-:Y:S01]  /*5a300*/  IMAD.WIDE R16, R0, 0x2, R4 ;  /* 0x0000000200107825 */ /* 0x000fe200078e0204 */
[----:B------:R-:W-:-:S11]  /*5a310*/  ISETP.LT.AND P6, PT, R27, c[0x0][0x178], !P1 ;  /* 0x00005e001b007a0c */ /* 0x000fd60004fc1270 */
[----:B---3--:R0:W-:Y:S04]  /*5a320*/  @P4 STG.E.U16 [R16.64], R9 ;  /* 0x0000000910004986 */ /* 0x0081e8000c10150a */
[----:B0-----:R-:W3:Y:S01]  /*5a330*/  LDL.LU R16, [R1+0x618] ;  /* 0x0006180001107983 */ /* 0x001ee20000300800 */
[----:B------:R-:W4:Y:S02]  /*5a340*/  LDL.LU R17, [R1+0x608] ;  /* 0x0006080001117983 */ /* 0x000f240000300800 */
[----:B------:R-:W-:Y:S01]  /*5a350*/  IMAD.WIDE R18, R0, 0x2, R14 ;  /* 0x0000000200127825 */ /* 0x000fe200078e020e */
[----:B------:R-:W-:-:S03]  /*5a360*/  ISETP.LT.AND P5, PT, R25, c[0x0][0x178], !P1 ;  /* 0x00005e0019007a0c */ /* 0x000fc60004fa1270 */
[----:B------:R-:W-:Y:S02]  /*5a370*/  ISETP.LT.AND P1, PT, R24, c[0x0][0x178], !P1 ;  /* 0x00005e0018007a0c */ /* 0x000fe40004f21270 */
[----:B------:R-:W-:Y:S01]  /*5a380*/  IMAD.WIDE R20, R0, 0x2, R12 ;  /* 0x0000000200147825 */ /* 0x000fe200078e020c */
[----:B----4-:R0:W-:Y:S04]  /*5a390*/  @P6 STG.E.U16 [R18.64], R17 ;  /* 0x0000001112006986 */ /* 0x0101e8000c10150a */
[----:B0-----:R-:W4:Y:S01]  /*5a3a0*/  LDL.LU R19, [R1+0x5f8] ;  /* 0x0005f80001137983 */ /* 0x001f220000300800 */
[----:B------:R-:W-:Y:S01]  /*5a3b0*/  ISETP.LT.AND P6, PT, R28, c[0x0][0x178], !P3 ;  /* 0x00005e001c007a0c */ /* 0x000fe20005fc1270 */
[----:B------:R-:W-:Y:S01]  /*5a3c0*/  IMAD.WIDE R8, R0, 0x2, R6 ;  /* 0x0000000200087825 */ /* 0x000fe200078e0206 */
[----:B------:R-:W-:-:S02]  /*5a3d0*/  ISETP.LT.AND P4, PT, R25, c[0x0][0x178], !P3 ;  /* 0x00005e0019007a0c */ /* 0x000fc40005f81270 */
[----:B------:R-:W-:Y:S02]  /*5a3e0*/  IADD3 R22, R3, 0xe2, RZ ;  /* 0x000000e203167810 */ /* 0x000fe40007ffe0ff */
[----:B------:R-:W-:Y:S02]  /*5a3f0*/  PRMT R2, R17, 0x7632, R2 ;  /* 0x0000763211027816 */ /* 0x000fe40000000002 */
[----:B------:R-:W-:Y:S01]  /*5a400*/  ISETP.GE.AND P2, PT, R22, c[0x0][0x17c], PT ;  /* 0x00005f0016007a0c */ /* 0x000fe20003f46270 */
[----:B----4-:R0:W-:Y:S01]  /*5a410*/  @P5 STG.E.U16 [R20.64], R19 ;  /* 0x0000001314005986 */ /* 0x0101e2000c10150a */
[----:B------:R-:W-:Y:S01]  /*5a420*/  ISETP.LT.AND P5, PT, R27, c[0x0][0x178], !P3 ;  /* 0x00005e001b007a0c */ /* 0x000fe20005fa1270 */
[----:B--2---:R1:W-:Y:S01]  /*5a430*/  @P1 STG.E.U16 [R8.64], R11 ;  /* 0x0000000b08001986 */ /* 0x0043e2000c10150a */
[----:B------:R-:W-:Y:S02]  /*5a440*/  ISETP.LT.AND P3, PT, R24, c[0x0][0x178], !P3 ;  /* 0x00005e0018007a0c */ /* 0x000fe40005f61270 */
        /* <DEDUP_REMOVED lines=14> */
[----:B------:R-:W-:-:S02]  /*5a530*/  ISETP.LT.AND P4, PT, R28, c[0x0][0x178], !P2 ;  /* 0x00005e001c007a0c */ /* 0x000fc40005781270 */
[----:B------:R-:W-:-:S05]  /*5a540*/  IADD3 R0, R20, c[0x0][0x198], RZ ;  /* 0x0000660014007a10 */ /* 0x000fca0007ffe0ff */
[----:B------:R-:W-:Y:S01]  /*5a550*/  IMAD.WIDE R16, R0, 0x2, R4 ;  /* 0x0000000200107825 */ /* 0x000fe200078e0204 */
[----:B------:R-:W-:-:S05]  /*5a560*/  ISETP.LT.AND P6, PT, R27, c[0x0][0x178], !P2 ;  /* 0x00005e001b007a0c */ /* 0x000fca00057c1270 */
[----:B---3--:R0:W-:Y:S04]  /*5a570*/  @P4 STG.E.U16 [R16.64], R9 ;  /* 0x0000000910004986 */ /* 0x0081e8000c10150a */
[----:B0-----:R-:W3:Y:S01]  /*5a580*/  LDL.LU R16, [R1+0x658] ;  /* 0x0006580001107983 */ /* 0x001ee20000300800 */
[----:B------:R-:W4:Y:S02]  /*5a590*/  LDL.LU R17, [R1+0x638] ;  /* 0x0006380001117983 */ /* 0x000f240000300800 */
[----:B------:R-:W-:Y:S01]  /*5a5a0*/  IMAD.WIDE R18, R0, 0x2, R14 ;  /* 0x0000000200127825 */ /* 0x000fe200078e020e */
[----:B------:R-:W-:Y:S02]  /*5a5b0*/  ISETP.LT.AND P5, PT, R25, c[0x0][0x178], !P2 ;  /* 0x00005e0019007a0c */ /* 0x000fe400057a1270 */
[----:B------:R-:W-:Y:S01]  /*5a5c0*/  IADD3 R21, R3, 0xe3, RZ ;  /* 0x000000e303157810 */ /* 0x000fe20007ffe0ff */
[----:B------:R-:W-:Y:S01]  /*5a5d0*/  ISETP.LT.AND P2, PT, R24, c[0x0][0x178], !P2 ;  /* 0x00005e0018007a0c */ /* 0x000fe20005741270 */
[----:B----4-:R0:W-:Y:S04]  /*5a5e0*/  @P6 STG.E.U16 [R18.64], R17 ;  /* 0x0000001112006986 */ /* 0x0101e8000c10150a */
[----:B0-----:R-:W4:Y:S01]  /*5a5f0*/  LDL R18, [R1+0x8] ;  /* 0x0000080001127983 */ /* 0x001f220000100800 */
[----:B------:R-:W2:Y:S01]  /*5a600*/  LDL.LU R19, [R1+0x628] ;  /* 0x0006280001137983 */ /* 0x000ea20000300800 */
[----:B------:R-:W-:Y:S01]  /*5a610*/  ISETP.GE.AND P1, PT, R21, c[0x0][0x17c], PT ;  /* 0x00005f0015007a0c */ /* 0x000fe20003f26270 */
[----:B------:R-:W-:-:S04]  /*5a620*/  IMAD.WIDE R20, R0, 0x2, R12 ;  /* 0x0000000200147825 */ /* 0x000fc800078e020c */
[----:B------:R-:W-:Y:S01]  /*5a630*/  IMAD.WIDE R8, R0, 0x2, R6 ;  /* 0x0000000200087825 */ /* 0x000fe200078e0206 */
[----:B------:R-:W-:Y:S02]  /*5a640*/  ISETP.LT.AND P6, PT, R28, c[0x0][0x178], !P1 ;  /* 0x00005e001c007a0c */ /* 0x000fe40004fc1270 */
[----:B---3--:R-:W-:Y:S01]  /*5a650*/  PRMT R2, R16, 0x7632, R2 ;  /* 0x0000763210027816 */ /* 0x008fe20000000002 */
[----:B--2---:R0:W-:Y:S01]  /*5a660*/  @P5 STG.E.U16 [R20.64], R19 ;  /* 0x0000001314005986 */ /* 0x0041e2000c10150a */
[----:B----4-:R1:W-:Y:S01]  /*5a670*/  @P2 STG.E.U16 [R8.64], R18 ;  /* 0x0000001208002986 */ /* 0x0103e2000c10150a */
[----:B0-----:R-:W-:-:S05]  /*5a680*/  IADD3 R20, R0, c[0x0][0x198], RZ ;  /* 0x0000660000147a10 */ /* 0x001fca0007ffe0ff */
[----:B-1----:R-:W-:-:S05]  /*5a690*/  IMAD.WIDE R8, R20, 0x2, R4 ;  /* 0x0000000214087825 */ /* 0x002fca00078e0204 */
[----:B------:R0:W-:Y:S04]  /*5a6a0*/  @P6 STG.E.U16 [R8.64], R2 ;  /* 0x0000000208006986 */ /* 0x0001e8000c10150a */
[----:B0-----:R-:W2:Y:S01]  /*5a6b0*/  LDL.LU R9, [R1+0x8] ;  /* 0x0000080001097983 */ /* 0x001ea20000300800 */
[----:B------:R-:W-:Y:S02]  /*5a6c0*/  ISETP.LT.AND P5, PT, R27, c[0x0][0x178], !P1 ;  /* 0x00005e001b007a0c */ /* 0x000fe40004fa1270 */
[----:B------:R-:W-:Y:S01]  /*5a6d0*/  ISETP.LT.AND P4, PT, R25, c[0x0][0x178], !P1 ;  /* 0x00005e0019007a0c */ /* 0x000fe20004f81270 */
[----:B------:R-:W-:Y:S01]  /*5a6e0*/  ISETP.LT.AND P1, PT, R24, c[0x0][0x178], !P1 ;  /* 0x00005e0018007a0c */ /* 0x000fe20004f21270 */
[----:B------:R-:W-:Y:S02]  /*5a6f0*/  IADD3 R22, R3, 0xe4, RZ ;  /* 0x000000e403167810 */ /* 0x000fe40007ffe0ff */
[----:B------:R-:W-:Y:S01]  /*5a700*/  PRMT R21, R17, 0x7632, R21 ;  /* 0x0000763211157816 */ /* 0x000fe20000000015 */
[----:B------:R-:W-:Y:S01]  /*5a710*/  IMAD.WIDE R16, R20, 0x2, R14 ;  /* 0x0000000214107825 */ /* 0x000fe200078e020e */
[----:B------:R-:W-:-:S03]  /*5a720*/  ISETP.GE.AND P3, PT, R22, c[0x0][0x17c], PT ;  /* 0x00005f0016007a0c */ /* 0x000fc60003f66270 */
[----:B------:R-:W-:Y:S02]  /*5a730*/  PRMT R22, R19, 0x7632, R22 ;  /* 0x0000763213167816 */ /* 0x000fe40000000016 */
[C---:B------:R-:W-:Y:S01]  /*5a740*/  IMAD.WIDE R18, R20.reuse, 0x2, R12 ;  /* 0x0000000214127825 */ /* 0x040fe200078e020c */
[----:B------:R-:W-:Y:S04]  /*5a750*/  @P5 STG.E.U16 [R16.64], R21 ;  /* 0x0000001510005986 */ /* 0x000fe8000c10150a */
[----:B------:R-:W-:Y:S01]  /*5a760*/  @P4 STG.E.U16 [R18.64], R22 ;  /* 0x0000001612004986 */ /* 0x000fe2000c10150a */
[----:B--2---:R-:W-:Y:S01]  /*5a770*/  PRMT R2, R9, 0x7632, R2 ;  /* 0x0000763209027816 */ /* 0x004fe20000000002 */
[----:B------:R-:W-:-:S05]  /*5a780*/  IMAD.WIDE R8, R20, 0x2, R6 ;  /* 0x0000000214087825 */ /* 0x000fca00078e0206 */
[----:B------:R0:W-:Y:S04]  /*5a790*/  @P1 STG.E.U16 [R8.64], R2 ;  /* 0x0000000208001986 */ /* 0x0001e8000c10150a */
[----:B0-----:R-:W2:Y:S01]  /*5a7a0*/  LDL R9, [R1+0x688] ;  /* 0x0006880001097983 */ /* 0x001ea20000100800 */
[----:B------:R-:W-:Y:S02]  /*5a7b0*/  IADD3 R0, R3, 0xe5, RZ ;  /* 0x000000e503007810 */ /* 0x000fe40007ffe0ff */
[----:B------:R-:W-:Y:S02]  /*5a7c0*/  ISETP.LT.AND P4, PT, R28, c[0x0][0x178], !P3 ;  /* 0x00005e001c007a0c */ /* 0x000fe40005f81270 */
[----:B------:R-:W-:Y:S02]  /*5a7d0*/  ISETP.LT.AND P6, PT, R27, c[0x0][0x178], !P3 ;  /* 0x00005e001b007a0c */ /* 0x000fe40005fc1270 */
[----:B------:R-:W-:Y:S01]  /*5a7e0*/  ISETP.GE.AND P2, PT, R0, c[0x0][0x17c], PT ;  /* 0x00005f0000007a0c */ /* 0x000fe20003f46270 */
[----:B------:R-:W-:-:S05]  /*5a7f0*/  IADD3 R0, R20, c[0x0][0x198], RZ ;  /* 0x0000660014007a10 */ /* 0x000fca0007ffe0ff */
[----:B------:R-:W-:-:S04]  /*5a800*/  IMAD.WIDE R16, R0, 0x2, R4 ;  /* 0x0000000200107825 */ /* 0x000fc800078e0204 */
[----:B------:R-:W-:Y:S01]  /*5a810*/  IMAD.WIDE R18, R0, 0x2, R14 ;  /* 0x0000000200127825 */ /* 0x000fe200078e020e */
[----:B--2---:R0:W-:Y:S04]  /*5a820*/  @P4 STG.E.U16 [R16.64], R9 ;  /* 0x0000000910004986 */ /* 0x0041e8000c10150a */
[----:B------:R1:W-:Y:S01]  /*5a830*/  @P6 STG.E.U16 [R18.64], R11 ;  /* 0x0000000b12006986 */ /* 0x0003e2000c10150a */
[----:B0-----:R-:W2:Y:S01]  /*5a840*/  LDL R16, [R1+0x48] ;  /* 0x0000480001107983 */ /* 0x001ea20000100800 */
[----:B------:R-:W3:Y:S02]  /*5a850*/  LDL.LU R17, [R1+0x688] ;  /* 0x0006880001117983 */ /* 0x000ee40000300800 */
[----:B-1----:R-:W4:Y:S01]  /*5a860*/  LDL.LU R19, [R1+0x648] ;  /* 0x0006480001137983 */ /* 0x002f220000300800 */
[----:B------:R-:W-:Y:S01]  /*5a870*/  ISETP.LT.AND P5, PT, R25, c[0x0][0x178], !P3 ;  /* 0x00005e0019007a0c */ /* 0x000fe20005fa1270 */
[----:B------:R-:W-:-:S02]  /*5a880*/  ISETP.LT.AND P3, PT, R24, c[0x0][0x178], !P3 ;  /* 0x00005e0018007a0c */ /* 0x000fc40005f61270 */
[----:B------:R-:W-:-:S04]  /*5a890*/  IMAD.WIDE R20, R0, 0x2, R12 ;  /* 0x0000000200147825 */ /* 0x000fc800078e020c */
[----:B------:R-:W-:Y:S01]  /*5a8a0*/  IMAD.WIDE R8, R0, 0x2, R6 ;  /* 0x0000000200087825 */ /* 0x000fe200078e0206 */
[----:B------:R-:W-:Y:S02]  /*5a8b0*/  PRMT R2, R11, 0x7632, R2 ;  /* 0x000076320b027816 */ /* 0x000fe40000000002 */
[----:B------:R-:W3:Y:S01]  /*5a8c0*/  LDL.LU R11, [R1+0x38] ;  /* 0x00003800010b7983 */ /* 0x000ee20000300800 */
[----:B------:R-:W-:-:S03]  /*5a8d0*/  ISETP.LT.AND P6, PT, R28, c[0x0][0x178], !P2 ;  /* 0x00005e001c007a0c */ /* 0x000fc600057c1270 */
[----:B----4-:R0:W-:Y:S01]  /*5a8e0*/  @P5 STG.E.U16 [R20.64], R19 ;  /* 0x0000001314005986 */ /* 0x0101e2000c10150a */
[----:B--2---:R1:W-:Y:S01]  /*5a8f0*/  @P3 STG.E.U16 [R8.64], R16 ;  /* 0x0000001008003986 */ /* 0x0043e2000c10150a */
[----:B0-----:R-:W-:-:S04]  /*5a900*/  IADD3 R21, R3, 0xe7, RZ ;  /* 0x000000e703157810 */ /* 0x001fc80007ffe0ff */
[----:B------:R-:W-:Y:S02]  /*5a910*/  ISETP.GE.AND P3, PT, R21, c[0x0][0x17c], PT ;  /* 0x00005f0015007a0c */ /* 0x000fe40003f66270 */
[----:B------:R-:W2:Y:S01]  /*5a920*/  LDL.LU R21, [R1+0x48] ;  /* 0x0000480001157983 */ /* 0x000ea20000300800 */
[----:B------:R-:W-:Y:S02]  /*5a930*/  ISETP.LT.AND P5, PT, R27, c[0x0][0x178], !P2 ;  /* 0x00005e001b007a0c */ /* 0x000fe400057a1270 */
[----:B------:R-:W-:Y:S02]  /*5a940*/  IADD3 R20, R0, c[0x0][0x198], RZ ;  /* 0x0000660000147a10 */ /* 0x000fe40007ffe0ff */
[----:B------:R-:W-:Y:S01]  /*5a950*/  ISETP.LT.AND P4, PT, R25, c[0x0][0x178], !P2 ;  /* 0x00005e0019007a0c */ /* 0x000fe20005781270 */
[----:B------:R-:W-:Y:S01]  /*5a960*/  ISETP.LT.AND P2, PT, R24, c[0x0][0x178], !P2 ;  /* 0x00005e0018007a0c */ /* 0x000fe20005741270 */
[----:B------:R-:W-:Y:S02]  /*5a970*/  IADD3 R22, R3, 0xe6, RZ ;  /* 0x000000e603167810 */ /* 0x000fe40007ffe0ff */
[----:B---3--:R-:W-:Y:S01]  /*5a980*/  PRMT R0, R17, 0x7632, R0 ;  /* 0x0000763211007816 */ /* 0x008fe20000000000 */
[----:B-1----:R-:W-:-:S04]  /*5a990*/  IMAD.WIDE R8, R20, 0x2, R4 ;  /* 0x0000000214087825 */ /* 0x002fc800078e0204 */
[----:B------:R-:W-:Y:S01]  /*5a9a0*/  IMAD.WIDE R16, R20, 0x2, R14 ;  /* 0x0000000214107825 */ /* 0x000fe200078e020e */
[----:B------:R-:W-:-:S03]  /*5a9b0*/  ISETP.GE.AND P1, PT, R22, c[0x0][0x17c], PT ;  /* 0x00005f0016007a0c */ /* 0x000fc60003f26270 */
[----:B------:R-:W-:Y:S02]  /*5a9c0*/  PRMT R22, R19, 0x7632, R22 ;  /* 0x0000763213167816 */ /* 0x000fe40000000016 */
[C---:B------:R-:W-:Y:S01]  /*5a9d0*/  IMAD.WIDE R18, R20.reuse, 0x2, R12 ;  /* 0x0000000214127825 */ /* 0x040fe200078e020c */
[----:B------:R0:W-:Y:S03]  /*5a9e0*/  @P6 STG.E.U16 [R8.64], R0 ;  /* 0x0000000008006986 */ /* 0x0001e6000c10150a */
[----:B------:R2:W-:Y:S01]  /*5a9f0*/  @P5 STG.E.U16 [R16.64], R2 ;  /* 0x0000000210005986 */ /* 0x0005e2000c10150a */
[----:B------:R-:W-:Y:S01]  /*5aa00*/  @P4 STG.E.U16 [R18.64], R22 ;  /* 0x0000001612004986 */ /* 0x000fe2000c10150a */
[----:B0-----:R-:W-:Y:S01]  /*5aa10*/  IMAD.WIDE R8, R20, 0x2, R6 ;  /* 0x0000000214087825 */ /* 0x001fe200078e0206 */
[----:B--2---:R-:W-:-:S05]  /*5aa20*/  PRMT R2, R21, 0x7632, R2 ;  /* 0x0000763215027816 */ /* 0x004fca0000000002 */
[----:B------:R0:W-:Y:S04]  /*5aa30*/  @P2 STG.E.U16 [R8.64], R2 ;  /* 0x0000000208002986 */ /* 0x0001e8000c10150a */
[----:B0-----:R-:W2:Y:S01]  /*5aa40*/  LDL R9, [R1+0x6b8] ;  /* 0x0006b80001097983 */ /* 0x001ea20000100800 */
[----:B------:R-:W-:Y:S02]  /*5aa50*/  ISETP.LT.AND P4, PT, R28, c[0x0][0x178], !P1 ;  /* 0x00005e001c007a0c */ /* 0x000fe40004f81270 */
[----:B------:R-:W-:-:S05]  /*5aa60*/  IADD3 R0, R20, c[0x0][0x198], RZ ;  /* 0x0000660014007a10 */ /* 0x000fca0007ffe0ff */
[----:B------:R-:W-:Y:S01]  /*5aa70*/  IMAD.WIDE R16, R0, 0x2, R4 ;  /* 0x0000000200107825 */ /* 0x000fe200078e0204 */
[----:B------:R-:W-:-:S05]  /*5aa80*/  ISETP.LT.AND P6, PT, R27, c[0x0][0x178], !P1 ;  /* 0x00005e001b007a0c */ /* 0x000fca0004fc1270 */
[----:B--2---:R0:W-:Y:S04]  /*5aa90*/  @P4 STG.E.U16 [R16.64], R9 ;  /* 0x0000000910004986 */ /* 0x0041e8000c10150a */
[----:B0-----:R-:W2:Y:S01]  /*5aaa0*/  LDL.LU R16, [R1+0x6b8] ;  /* 0x0006b80001107983 */ /* 0x001ea20000300800 */
[----:B------:R-:W3:Y:S02]  /*5aab0*/  LDL.LU R17, [R1+0x698] ;  /* 0x0006980001117983 */ /* 0x000ee40000300800 */
[----:B------:R-:W-:Y:S01]  /*5aac0*/  IMAD.WIDE R18, R0, 0x2, R14 ;  /* 0x0000000200127825 */ /* 0x000fe200078e020e */
[----:B------:R-:W-:-:S03]  /*5aad0*/  ISETP.LT.AND P5, PT, R25, c[0x0][0x178], !P1 ;  /* 0x00005e0019007a0c */ /* 0x000fc60004fa1270 */
[----:B------:R-:W-:Y:S02]  /*5aae0*/  ISETP.LT.AND P1, PT, R24, c[0x0][0x178], !P1 ;  /* 0x00005e0018007a0c */ /* 0x000fe40004f21270 */
[----:B------:R-:W-:Y:S01]  /*5aaf0*/  IMAD.WIDE R20, R0, 0x2, R12 ;  /* 0x0000000200147825 */ /* 0x000fe200078e020c */
[----:B---3--:R0:W-:Y:S04]  /*5ab00*/  @P6 STG.E.U16 [R18.64], R17 ;  /* 0x0000001112006986 */ /* 0x0081e8000c10150a */
[----:B0-----:R-:W3:Y:S01]  /*5ab10*/  LDL.LU R19, [R1+0x678] ;  /* 0x0006780001137983 */ /* 0x001ee20000300800 */
[----:B------:R-:W-:Y:S01]  /*5ab20*/  ISETP.LT.AND P6, PT, R28, c[0x0][0x178], !P3 ;  /* 0x00005e001c007a0c */ /* 0x000fe20005fc1270 */
[----:B------:R-:W-:Y:S01]  /*5ab30*/  IMAD.WIDE R8, R0, 0x2, R6 ;  /* 0x0000000200087825 */ /* 0x000fe200078e0206 */
[----:B------:R-:W-:-:S02]  /*5ab40*/  ISETP.LT.AND P4, PT, R25, c[0x0][0x178], !P3 ;  /* 0x00005e0019007a0c */ /* 0x000fc40005f81270 */
[----:B------:R-:W-:Y:S02]  /*5ab50*/  IADD3 R22, R3, 0xe8, RZ ;  /* 0x000000e803167810 */ /* 0x000fe40007ffe0ff */
[----:B------:R-:W-:Y:S02]  /*5ab60*/  PRMT R2, R17, 0x7632, R2 ;  /* 0x0000763211027816 */ /* 0x000fe40000000002 */
[----:B------:R-:W-:Y:S01]  /*5ab70*/  ISETP.GE.AND P2, PT, R22, c[0x0][0x17c], PT ;  /* 0x00005f0016007a0c */ /* 0x000fe20003f46270 */
[----:B---3--:R0:W-:Y:S01]  /*5ab80*/  @P5 STG.E.U16 [R20.64], R19 ;  /* 0x0000001314005986 */ /* 0x0081e2000c10150a */
[----:B------:R-:W-:Y:S01]  /*5ab90*/  ISETP.LT.AND P5, PT, R27, c[0x0][0x178], !P3 ;  /* 0x00005e001b007a0c */ /* 0x000fe20005fa1270 */
[----:B------:R1:W-:Y:S01]  /*5aba0*/  @P1 STG.E.U16 [R8.64], R11 ;  /* 0x0000000b08001986 */ /* 0x0003e2000c10150a */
[----:B------:R-:W-:Y:S02]  /*5abb0*/  ISETP.LT.AND P3, PT, R24, c[0x0][0x178], !P3 ;  /* 0x00005e0018007a0c */ /* 0x000fe40005f61270 */
[----:B0-----:R-:W-:Y:S01]  /*5abc0*/  IADD3 R20, R0, c[0x0][0x198], RZ ;  /* 0x0000660000147a10 */ /* 0x001fe20007ffe0ff */
[----:B--2---:R-:W-:-:S04]  /*5abd0*/  PRMT R0, R16, 0x7632, R0 ;  /* 0x0000763210007816 */ /* 0x004fc80000000000 */
        /* <DEDUP_REMOVED lines=29> */
[----:B------:R-:W-:Y:S01]  /*5adb0*/  ISETP.LT.AND P6, PT, R28, c[0x0][0x178], !P1 ;  /* 0x00005e001c007a0c */ /* 0x000fe20004fc1270 */
[----:B--2---:R0:W-:Y:S03]  /*5adc0*/  @P5 STG.E.U16 [R20.64], R19 ;  /* 0x0000001314005986 */ /* 0x0041e6000c10150a */
[----:B----4-:R1:W-:Y:S01]  /*5add0*/  @P2 STG.E.U16 [R8.64], R18 ;  /* 0x0000001208002986 */ /* 0x0103e2000c10150a */
        /* <DEDUP_REMOVED lines=8> */
[----:B---3--:R-:W-:-:S02]  /*5ae60*/  PRMT R0, R16, 0x7632, R0 ;  /* 0x0000763210007816 */ /* 0x008fc40000000000 */
[----:B------:R-:W-:Y:S01]  /*5ae70*/  PRMT R2, R17, 0x7632, R2 ;  /* 0x0000763211027816 */ /* 0x000fe20000000002 */
        /* <DEDUP_REMOVED lines=15> */
[----:B------:R-:W-:Y:S02]  /*5af70*/  ISETP.LT.AND P6, PT, R27, c[0x0][0x178], !P3 ;  /* 0x00005e001b007a0c */ /* 0x000fe40005fc1270 */
[----:B------:R-:W-:-:S03]  /*5af80*/  ISETP.LT.AND P5, PT, R25, c[0x0][0x178], !P3 ;  /* 0x00005e0019007a0c */ /* 0x000fc60005fa1270 */
[----:B--2---:R0:W-:Y:S04]  /*5af90*/  @P4 STG.E.U16 [R16.64], R9 ;  /* 0x0000000910004986 */ /* 0x0041e8000c10150a */
[----:B0-----:R-:W2:Y:S01]  /*5afa0*/  LDL.LU R16, [R1+0x718] ;  /* 0x0007180001107983 */ /* 0x001ea20000300800 */
[----:B------:R-:W3:Y:S01]  /*5afb0*/  LDL.LU R17, [R1+0x6f8] ;  /* 0x0006f80001117983 */ /* 0x000ee20000300800 */
[----:B------:R-:W-:Y:S01]  /*5afc0*/  ISETP.LT.AND P3, PT, R24, c[0x0][0x178], !P3 ;  /* 0x00005e0018007a0c */ /* 0x000fe20005f61270 */
[----:B------:R-:W-:-:S04]  /*5afd0*/  IMAD.WIDE R18, R0, 0x2, R14 ;  /* 0x0000000200127825 */ /* 0x000fc800078e020e */
[----:B------:R-:W-:-:S04]  /*5afe0*/  IMAD.WIDE R20, R0, 0x2, R12 ;  /* 0x0000000200147825 */ /* 0x000fc800078e020c */
[----:B------:R-:W-:Y:S01]  /*5aff0*/  IMAD.WIDE R8, R0, 0x2, R6 ;  /* 0x0000000200087825 */ /* 0x000fe200078e0206 */
[----:B------:R-:W-:Y:S02]  /*5b000*/  ISETP.LT.AND P4, PT, R25, c[0x0][0x178], !P2 ;  /* 0x00005e0019007a0c */ /* 0x000fe40005781270 */
[----:B------:R-:W-:-:S04]  /*5b010*/  IADD3 R22, R3, 0xec, RZ ;  /* 0x000000ec03167810 */ /* 0x000fc80007ffe0ff */
[----:B------:R-:W-:Y:S01]  /*5b020*/  ISETP.GE.AND P1, PT, R22, c[0x0][0x17c], PT ;  /* 0x00005f0016007a0c */ /* 0x000fe20003f26270 */
[----:B------:R-:W-:Y:S01]  /*5b030*/  PRMT R22, R11, 0x7632, R22 ;  /* 0x000076320b167816 */ /* 0x000fe20000000016 */
[----:B---3--:R-:W-:Y:S01]  /*5b040*/  @P6 STG.E.U16 [R18.64], R17 ;  /* 0x0000001112006986 */ /* 0x008fe2000c10150a */
[----:B------:R0:W-:Y:S01]  /*5b050*/  @P5 STG.E.U16 [R20.64], R11 ;  /* 0x0000000b14005986 */ /* 0x0001e2000c10150a */
[----:B------:R-:W-:Y:S02]  /*5b060*/  ISETP.LT.AND P6, PT, R28, c[0x0][0x178], !P2 ;  /* 0x00005e001c007a0c */ /* 0x000fe400057c1270 */
[----:B------:R-:W-:Y:S01]  /*5b070*/  ISETP.LT.AND P5, PT, R27, c[0x0][0x178], !P2 ;  /* 0x00005e001b007a0c */ /* 0x000fe200057a1270 */
[----:B------:R1:W-:Y:S01]  /*5b080*/  @P3 STG.E.U16 [R8.64], R29 ;  /* 0x0000001d08003986 */ /* 0x0003e2000c10150a */
[----:B------:R-:W-:Y:S02]  /*5b090*/  ISETP.LT.AND P2, PT, R24, c[0x0][0x178], !P2 ;  /* 0x00005e0018007a0c */ /* 0x000fe40005741270 */
[----:B------:R-:W-:-:S02]  /*5b0a0*/  PRMT R2, R17, 0x7632, R2 ;  /* 0x0000763211027816 */ /* 0x000fc40000000002 */
[----:B0-----:R-:W-:Y:S01]  /*5b0b0*/  IADD3 R20, R0, c[0x0][0x198], RZ ;  /* 0x0000660000147a10 */ /* 0x001fe20007ffe0ff */
[----:B--2---:R-:W-:Y:S01]  /*5b0c0*/  PRMT R0, R16, 0x7632, R0 ;  /* 0x0000763210007816 */ /* 0x004fe20000000000 */
[----:B------:R-:W2:Y:S03]  /*5b0d0*/  LDL.LU R11, [R1+0x768] ;  /* 0x00076800010b7983 */ /* 0x000ea60000300800 */
[----:B-1----:R-:W-:-:S04]  /*5b0e0*/  IMAD.WIDE R8, R20, 0x2, R4 ;  /* 0x0000000214087825 */ /* 0x002fc800078e0204 */
[----:B------:R-:W-:-:S04]  /*5b0f0*/  IMAD.WIDE R16, R20, 0x2, R14 ;  /* 0x0000000214107825 */ /* 0x000fc800078e020e */
[C---:B------:R-:W-:Y:S01]  /*5b100*/  IMAD.WIDE R18, R20.reuse, 0x2, R12 ;  /* 0x0000000214127825 */ /* 0x040fe200078e020c */
[----:B------:R0:W-:Y:S03]  /*5b110*/  @P6 STG.E.U16 [R8.64], R0 ;  /* 0x0000000008006986 */ /* 0x0001e6000c10150a */
[----:B------:R1:W-:Y:S02]  /*5b120*/  @P5 STG.E.U16 [R16.64], R2 ;  /* 0x0000000210005986 */ /* 0x0003e4000c10150a */
[----:B------:R-:W-:Y:S02]  /*5b130*/  @P4 STG.E.U16 [R18.64], R22 ;  /* 0x0000001612004986 */ /* 0x000fe4000c10150a */
        /* <DEDUP_REMOVED lines=11> */
[----:B------:R-:W2:Y:S02]  /*5b1f0*/  LDL.LU R17, [R1+0x728] ;  /* 0x0007280001117983 */ /* 0x000ea40000300800 */
[----:B------:R-:W-:Y:S01]  /*5b200*/  IMAD.WIDE R18, R0, 0x2, R14 ;  /* 0x0000000200127825 */ /* 0x000fe200078e020e */
[----:B------:R-:W-:Y:S02]  /*5b210*/  ISETP.LT.AND P5, PT, R25, c[0x0][0x178], !P1 ;  /* 0x00005e0019007a0c */ /* 0x000fe40004fa1270 */
[----:B------:R-:W-:Y:S01]  /*5b220*/  IADD3 R21, R3, 0xed, RZ ;  /* 0x000000ed03157810 */ /* 0x000fe20007ffe0ff */
[----:B------:R-:W-:-:S03]  /*5b230*/  ISETP.LT.AND P1, PT, R24, c[0x0][0x178], !P1 ;  /* 0x00005e0018007a0c */ /* 0x000fc60004f21270 */
[----:B------:R-:W-:Y:S01]  /*5b240*/  ISETP.GE.AND P3, PT, R21, c[0x0][0x17c], PT ;  /* 0x00005f0015007a0c */ /* 0x000fe20003f66270 */
[----:B------:R-:W-:Y:S01]  /*5b250*/  IMAD.WIDE R20, R0, 0x2, R12 ;  /* 0x0000000200147825 */ /* 0x000fe200078e020c */
[----:B----4-:R0:W-:Y:S04]  /*5b260*/  @P6 STG.E.U16 [R18.64], R16 ;  /* 0x0000001012006986 */ /* 0x0101e8000c10150a */
[----:B0-----:R-:W4:Y:S01]  /*5b270*/  LDL.LU R19, [R1+0x758] ;  /* 0x0007580001137983 */ /* 0x001f220000300800 */
[----:B------:R-:W-:Y:S01]  /*5b280*/  ISETP.LT.AND P6, PT, R28, c[0x0][0x178], !P3 ;  /* 0x00005e001c007a0c */ /* 0x000fe20005fc1270 */
[----:B--2---:R0:W-:Y:S01]  /*5b290*/  @P5 STG.E.U16 [R20.64], R17 ;  /* 0x0000001114005986 */ /* 0x0041e2000c10150a */
[----:B------:R-:W-:Y:S01]  /*5b2a0*/  ISETP.LT.AND P4, PT, R27, c[0x0][0x178], !P3 ;  /* 0x00005e001b007a0c */ /* 0x000fe20005f81270 */
[----:B------:R-:W-:Y:S01]  /*5b2b0*/  IMAD.WIDE R8, R0, 0x2, R6 ;  /* 0x0000000200087825 */ /* 0x000fe200078e0206 */
[----:B------:R-:W-:-:S02]  /*5b2c0*/  ISETP.LT.AND P5, PT, R25, c[0x0][0x178], !P3 ;  /* 0x00005e0019007a0c */ /* 0x000fc40005fa1270 */
[----:B------:R-:W-:Y:S02]  /*5b2d0*/  IADD3 R22, R3, 0xee, RZ ;  /* 0x000000ee03167810 */ /* 0x000fe40007ffe0ff */
[----:B------:R-:W-:Y:S01]  /*5b2e0*/  IADD3 R2, R0, c[0x0][0x198], RZ ;  /* 0x0000660000027a10 */ /* 0x000fe20007ffe0ff */
[----:B------:R1:W-:Y:S01]  /*5b2f0*/  @P1 STG.E.U16 [R8.64], R26 ;  /* 0x0000001a08001986 */ /* 0x0003e2000c10150a */
[----:B------:R-:W-:Y:S01]  /*5b300*/  ISETP.GE.AND P2, PT, R22, c[0x0][0x17c], PT ;  /* 0x00005f0016007a0c */ /* 0x000fe20003f46270 */
[----:B------:R-:W-:Y:S01]  /*5b310*/  PRMT R22, R17, 0x7632, R22 ;  /* 0x0000763211167816 */ /* 0x000fe20000000016 */
[----:B0-----:R-:W-:Y:S01]  /*5b320*/  PRMT R21, R16, 0x7632, R21 ;  /* 0x0000763210157816 */ /* 0x001fe20000000015 */
[----:B------:R-:W-:-:S04]  /*5b330*/  IMAD.WIDE R16, R2, 0x2, R14 ;  /* 0x0000000202107825 */ /* 0x000fc800078e020e */
[----:B-1----:R-:W-:Y:S01]  /*5b340*/  IMAD.WIDE R8, R2, 0x2, R4 ;  /* 0x0000000202087825 */ /* 0x002fe200078e0204 */
[----:B------:R-:W-:Y:S02]  /*5b350*/  IADD3 R0, R3, 0xef, RZ ;  /* 0x000000ef03007810 */ /* 0x000fe40007ffe0ff */
[----:B------:R-:W-:Y:S02]  /*5b360*/  ISETP.LT.AND P3, PT, R24, c[0x0][0x178], !P3 ;  /* 0x00005e0018007a0c */ /* 0x000fe40005f61270 */
[----:B------:R-:W-:Y:S01]  /*5b370*/  ISETP.GE.AND P1, PT, R0, c[0x0][0x17c], PT ;  /* 0x00005f0000007a0c */ /* 0x000fe20003f26270 */
[----:B------:R-:W-:Y:S01]  /*5b380*/  IADD3 R0, R2, c[0x0][0x198], RZ ;  /* 0x0000660002007a10 */ /* 0x000fe20007ffe0ff */
[----:B------:R-:W-:Y:S02]  /*5b390*/  PRMT R26, R26, 0x7632, R26 ;  /* 0x000076321a1a7816 */ /* 0x000fe4000000001a */
[----:B----4-:R-:W-:Y:S01]  /*5b3a0*/  PRMT R20, R19, 0x7632, R20 ;  /* 0x0000763213147816 */ /* 0x010fe20000000014 */
[----:B------:R-:W-:-:S04]  /*5b3b0*/  IMAD.WIDE R18, R2, 0x2, R12 ;  /* 0x0000000202127825 */ /* 0x000fc800078e020c */
[----:B------:R-:W-:Y:S01]  /*5b3c0*/  @P6 STG.E.U16 [R8.64], R20 ;  /* 0x0000001408006986 */ /* 0x000fe2000c10150a */
[----:B------:R0:W-:Y:S02]  /*5b3d0*/  @P4 STG.E.U16 [R16.64], R21 ;  /* 0x0000001510004986 */ /* 0x0001e4000c10150a */
[----:B------:R1:W-:Y:S01]  /*5b3e0*/  @P5 STG.E.U16 [R18.64], R22 ;  /* 0x0000001612005986 */ /* 0x0003e2000c10150a */
[----:B------:R-:W-:Y:S01]  /*5b3f0*/  ISETP.LT.AND P5, PT, R28, c[0x0][0x178], !P2 ;  /* 0x00005e001c007a0c */ /* 0x000fe200057a1270 */
[----:B0-----:R-:W-:-:S04]  /*5b400*/  IMAD.WIDE R16, R0, 0x2, R4 ;  /* 0x0000000200107825 */ /* 0x001fc800078e0204 */
[----:B-1----:R-:W-:-:S05]  /*5b410*/  IMAD.WIDE R18, R2, 0x2, R6 ;  /* 0x0000000202127825 */ /* 0x002fca00078e0206 */
[----:B------:R0:W-:Y:S03]  /*5b420*/  @P3 STG.E.U16 [R18.64], R26 ;  /* 0x0000001a12003986 */ /* 0x0001e6000c10150a */
[----:B------:R1:W-:Y:S01]  /*5b430*/  @P5 STG.E.U16 [R16.64], R11 ;  /* 0x0000000b10005986 */ /* 0x0003e2000c10150a */
[----:B0-----:R-:W2:Y:S01]  /*5b440*/  LDL.LU R26, [R1+0x60c] ;  /* 0x00060c00011a7983 */ /* 0x001ea20000300800 */
[----:B-1----:R-:W4:Y:S01]  /*5b450*/  LDL R17, [R1+0x708] ;  /* 0x0007080001117983 */ /* 0x002f220000100800 */
[----:B------:R-:W-:Y:S02]  /*5b460*/  ISETP.LT.AND P6, PT, R27, c[0x0][0x178], !P2 ;  /* 0x00005e001b007a0c */ /* 0x000fe400057c1270 */
[----:B------:R-:W-:Y:S01]  /*5b470*/  ISETP.LT.AND P4, PT, R25, c[0x0][0x178], !P2 ;  /* 0x00005e0019007a0c */ /* 0x000fe20005781270 */
[----:B------:R-:W-:Y:S02]  /*5b480*/  ISETP.LT.AND P2, PT, R24, c[0x0][0x178], !P2 ;  /* 0x00005e0018007a0c */ /* 0x000fe40005741270 */
[----:B------:R-:W-:Y:S01]  /*5b490*/  IMAD.WIDE R8, R0, 0x2, R14 ;  /* 0x0000000200087825 */ /* 0x000fe200078e020e */
[----:B------:R-:W-:-:S03]  /*5b4a0*/  ISETP.LT.AND P5, PT, R28, c[0x0][0x178], !P1 ;  /* 0x00005e001c007a0c */ /* 0x000fc60004fa1270 */
[----:B------:R-:W-:Y:S01]  /*5b4b0*/  IMAD.WIDE R18, R0, 0x2, R12 ;  /* 0x0000000200127825 */ /* 0x000fe200078e020c */
[----:B------:R-:W-:-:S03]  /*5b4c0*/  IADD3 R2, R3, 0xf0, RZ ;  /* 0x000000f003027810 */ /* 0x000fc60007ffe0ff */
[----:B---3--:R0:W-:Y:S01]  /*5b4d0*/  @P6 STG.E.U16 [R8.64], R29 ;  /* 0x0000001d08006986 */ /* 0x0081e2000c10150a */
[----:B------:R-:W-:Y:S01]  /*5b4e0*/  ISETP.GE.AND P3, PT, R2, c[0x0][0x17c], PT ;  /* 0x00005f0002007a0c */ /* 0x000fe20003f66270 */
[----:B------:R-:W-:Y:S01]  /*5b4f0*/  PRMT R2, R29, 0x7632, R2 ;  /* 0x000076321d027816 */ /* 0x000fe20000000002 */
[----:B------:R-:W-:Y:S01]  /*5b500*/  ISETP.LT.AND P6, PT, R24, c[0x0][0x178], !P1 ;  /* 0x00005e0018007a0c */ /* 0x000fe20004fc1270 */
[C---:B0-----:R-:W-:Y:S01]  /*5b510*/  IMAD.WIDE R8, R0.reuse, 0x2, R6 ;  /* 0x0000000200087825 */ /* 0x041fe200078e0206 */
[----:B------:R-:W-:Y:S01]  /*5b520*/  IADD3 R0, R0, c[0x0][0x198], RZ ;  /* 0x0000660000007a10 */ /* 0x000fe20007ffe0ff */
[----:B----4-:R0:W-:Y:S03]  /*5b530*/  @P4 STG.E.U16 [R18.64], R17 ;  /* 0x0000001112004986 */ /* 0x0101e6000c10150a */
[----:B------:R1:W-:Y:S01]  /*5b540*/  @P2 STG.E.U16 [R8.64], R10 ;  /* 0x0000000a08002986 */ /* 0x0003e2000c10150a */
[----:B------:R-:W-:-:S02]  /*5b550*/  ISETP.LT.AND P4, PT, R27, c[0x0][0x178], !P1 ;  /* 0x00005e001b007a0c */ /* 0x000fc40004f81270 */
[----:B------:R-:W-:Y:S02]  /*5b560*/  ISETP.LT.AND P2, PT, R25, c[0x0][0x178], !P1 ;  /* 0x00005e0019007a0c */ /* 0x000fe40004f41270 */
[----:B0-----:R-:W-:Y:S02]  /*5b570*/  IADD3 R18, R3, 0xf1, RZ ;  /* 0x000000f103127810 */ /* 0x001fe40007ffe0ff */
[----:B-1----:R-:W-:Y:S01]  /*5b580*/  PRMT R10, R11, 0x7632, R10 ;  /* 0x000076320b0a7816 */ /* 0x002fe2000000000a */
[----:B------:R-:W-:Y:S01]  /*5b590*/  IMAD.WIDE R16, R0, 0x2, R4 ;  /* 0x0000000200107825 */ /* 0x000fe200078e0204 */
[----:B------:R-:W3:Y:S03]  /*5b5a0*/  LDL R11, [R1+0x5c] ;  /* 0x00005c00010b7983 */ /* 0x000ee60000100800 */
[----:B------:R-:W4:Y:S01]  /*5b5b0*/  LDL.LU R29, [R1+0x5fc] ;  /* 0x0005fc00011d7983 */ /* 0x000f220000300800 */
[----:B------:R-:W-:-:S02]  /*5b5c0*/  ISETP.GE.AND P1, PT, R18, c[0x0][0x17c], PT ;  /* 0x00005f0012007a0c */ /* 0x000fc40003f26270 */
[----:B------:R-:W2:Y:S04]  /*5b5d0*/  LDL.LU R18, [R1+0x61c] ;  /* 0x00061c0001127983 */ /* 0x000ea80000300800 */
[----:B------:R0:W-:Y:S04]  /*5b5e0*/  @P5 STG.E.U16 [R16.64], R10 ;  /* 0x0000000a10005986 */ /* 0x0001e8000c10150a */
[----:B0-----:R-:W2:Y:S01]  /*5b5f0*/  LDL.LU R17, [R1+0x708] ;  /* 0x0007080001117983 */ /* 0x001ea20000300800 */
[----:B------:R-:W-:Y:S01]  /*5b600*/  IMAD.WIDE R8, R0, 0x2, R14 ;  /* 0x0000000200087825 */ /* 0x000fe200078e020e */
[----:B------:R-:W-:-:S04]  /*5b610*/  ISETP.LT.AND P5, PT, R27, c[0x0][0x178], !P3 ;  /* 0x00005e001b007a0c */ /* 0x000fc80005fa1270 */
[----:B------:R0:W-:Y:S01]  /*5b620*/  @P4 STG.E.U16 [R8.64], R2 ;  /* 0x0000000208004986 */ /* 0x0001e2000c10150a */
[----:B------:R-:W-:Y:S01]  /*5b630*/  ISETP.LT.AND P4, PT, R28, c[0x0][0x178], !P3 ;  /* 0x00005e001c007a0c */ /* 0x000fe20005f81270 */
[----:B0-----:R-:W-:Y:S01]  /*5b640*/  IMAD.WIDE R8, R0, 0x2, R6 ;  /* 0x0000000200087825 */ /* 0x001fe200078e0206 */
[----:B--2---:R-:W-:-:S03]  /*5b650*/  PRMT R10, R17, 0x7632, R10 ;  /* 0x00007632110a7816 */ /* 0x004fc6000000000a */
[----:B------:R-:W-:Y:S01]  /*5b660*/  IMAD.WIDE R16, R0, 0x2, R12 ;  /* 0x0000000200107825 */ /* 0x000fe200078e020c */
[----:B------:R-:W-:-:S04]  /*5b670*/  PRMT R2, R10, 0x7632, R2 ;  /* 0x000076320a027816 */ /* 0x000fc80000000002 */
[----:B------:R0:W-:Y:S01]  /*5b680*/  @P2 STG.E.U16 [R16.64], R10 ;  /* 0x0000000a10002986 */ /* 0x0001e2000c10150a */
[----:B------:R1:W-:Y:S01]  /*5b690*/  @P6 STG.E.U16 [R8.64], R2 ;  /* 0x0000000208006986 */ /* 0x0003e2000c10150a */
[----:B------:R-:W-:Y:S01]  /*5b6a0*/  ISETP.LT.AND P6, PT, R25, c[0x0][0x178], !P3 ;  /* 0x00005e0019007a0c */ /* 0x000fe20005fc1270 */
[----:B------:R-:W-:Y:S01]  /*5b6b0*/  ISETP.LT.AND P3, PT, R24, c[0x0][0x178], !P3 ;  /* 0x00005e0018007a0c */ /* 0x000fe20005f61270 */
[----:B0-----:R-:W-:Y:S01]  /*5b6c0*/  IADD3 R10, R0, c[0x0][0x198], RZ ;  /* 0x00006600000a7a10 */ /* 0x001fe20007ffe0ff */
[----:B------:R-:W-:-:S04]  /*5b6d0*/  IADD3 R0, R3, 0xf2, RZ ;  /* 0x000000f203007810 */ /* 0x000fc80007ffe0ff */
[----:B-1----:R-:W-:-:S04]  /*5b6e0*/  IMAD.WIDE R8, R10, 0x2, R4 ;  /* 0x000000020a087825 */ /* 0x002fc800078e0204 */
[----:B------:R-:W-:Y:S01]  /*5b6f0*/  IMAD.WIDE R16, R10, 0x2, R14 ;  /* 0x000000020a107825 */ /* 0x000fe200078e020e */
[----:B------:R-:W-:-:S03]  /*5b700*/  ISETP.GE.AND P2, PT, R0, c[0x0][0x17c], PT ;  /* 0x00005f0000007a0c */ /* 0x000fc60003f46270 */
[----:B------:R-:W-:Y:S01]  /*5b710*/  PRMT R0, R18, 0x7632, R0 ;  /* 0x0000763212007816 */ /* 0x000fe20000000000 */
[----:B------:R0:W-:Y:S01]  /*5b720*/  @P4 STG.E.U16 [R8.64], R18 ;  /* 0x0000001208004986 */ /* 0x0001e2000c10150a */
[----:B------:R1:W-:Y:S01]  /*5b730*/  @P5 STG.E.U16 [R16.64], R26 ;  /* 0x0000001a10005986 */ /* 0x0003e2000c10150a */
[----:B------:R-:W-:Y:S01]  /*5b740*/  PRMT R2, R26, 0x7632, R2 ;  /* 0x000076321a027816 */ /* 0x000fe20000000002 */
[C---:B0-----:R-:W-:Y:S01]  /*5b750*/  IMAD.WIDE R8, R10.reuse, 0x2, R12 ;  /* 0x000000020a087825 */ /* 0x041fe200078e020c */
[----:B------:R-:W-:-:S03]  /*5b760*/  IADD3 R18, R10, c[0x0][0x198], RZ ;  /* 0x000066000a127a10 */ /* 0x000fc60007ffe0ff */
[----:B-1----:R-:W-:Y:S01]  /*5b770*/  IMAD.WIDE R16, R10, 0x2, R6 ;  /* 0x000000020a107825 */ /* 0x002fe200078e0206 */
[----:B------:R-:W-:Y:S01]  /*5b780*/  IADD3 R10, R3, 0xf3, RZ ;  /* 0x000000f3030a7810 */ /* 0x000fe20007ffe0ff */
[----:B------:R-:W2:Y:S04]  /*5b790*/  LDL.LU R26, [R1+0x63c] ;  /* 0x00063c00011a7983 */ /* 0x000ea80000300800 */
[----:B----4-:R-:W-:Y:S01]  /*5b7a0*/  @P6 STG.E.U16 [R8.64], R29 ;  /* 0x0000001d08006986 */ /* 0x010fe2000c10150a */
[----:B---3--:R0:W-:Y:S01]  /*5b7b0*/  @P3 STG.E.U16 [R16.64], R11 ;  /* 0x0000000b10003986 */ /* 0x0081e2000c10150a */
[----:B------:R-:W-:Y:S02]  /*5b7c0*/  ISETP.GE.AND P3, PT, R10, c[0x0][0x17c], PT ;  /* 0x00005f000a007a0c */ /* 0x000fe40003f66270 */
[----:B0-----:R-:W3:Y:S01]  /*5b7d0*/  LDL.LU R11, [R1+0x1868] ;  /* 0x00186800010b7983 */ /* 0x001ee20000300800 */
[----:B------:R-:W4:Y:S01]  /*5b7e0*/  LDL.LU R10, [R1+0x5c] ;  /* 0x00005c00010a7983 */ /* 0x000f220000300800 */
[----:B------:R-:W-:-:S02]  /*5b7f0*/  ISETP.LT.AND P4, PT, R28, c[0x0][0x178], !P1 ;  /* 0x00005e001c007a0c */ /* 0x000fc40004f81270 */
[----:B------:R-:W-:Y:S02]  /*5b800*/  ISETP.LT.AND P5, PT, R27, c[0x0][0x178], !P1 ;  /* 0x00005e001b007a0c */ /* 0x000fe40004fa1270 */
[----:B------:R-:W-:Y:S01]  /*5b810*/  ISETP.LT.AND P6, PT, R25, c[0x0][0x178], !P1 ;  /* 0x00005e0019007a0c */ /* 0x000fe20004fc1270 */
[----:B------:R-:W-:Y:S01]  /*5b820*/  IMAD.WIDE R8, R18, 0x2, R4 ;  /* 0x0000000212087825 */ /* 0x000fe200078e0204 */
[----:B------:R-:W-:-:S03]  /*5b830*/  ISETP.LT.AND P1, PT, R24, c[0x0][0x178], !P1 ;  /* 0x00005e0018007a0c */ /* 0x000fc60004f21270 */
[C---:B------:R-:W-:Y:S01]  /*5b840*/  IMAD.WIDE R16, R18.reuse, 0x2, R14 ;  /* 0x0000000212107825 */ /* 0x040fe200078e020e */
[----:B------:R-:W-:Y:S02]  /*5b850*/  PRMT R19, R29, 0x7632, R19 ;  /* 0x000076321d137816 */ /* 0x000fe40000000013 */
[----:B------:R-:W2:Y:S04]  /*5b860*/  LDL.LU R29, [R1+0xc] ;  /* 0x00000c00011d7983 */ /* 0x000ea80000300800 */
[----:B------:R0:W-:Y:S01]  /*5b870*/  @P4 STG.E.U16 [R8.64], R0 ;  /* 0x0000000008004986 */ /* 0x0001e2000c10150a */
[----:B------:R-:W-:Y:S02]  /*5b880*/  @P5 STG.E.U16 [R16.64], R2 ;  /* 0x0000000210005986 */ /* 0x000fe4000c10150a */
[----:B0-----:R-:W-:-:S05]  /*5b890*/  IMAD.WIDE R8, R18, 0x2, R12 ;  /* 0x0000000212087825 */ /* 0x001fca00078e020c */
[----:B------:R0:W-:Y:S01]  /*5b8a0*/  @P6 STG.E.U16 [R8.64], R19 ;  /* 0x0000001308006986 */ /* 0x0001e2000c10150a */
[----:B----4-:R-:W-:Y:S01]  /*5b8b0*/  PRMT R0, R10, 0x7632, R0 ;  /* 0x000076320a007816 */ /* 0x010fe20000000000 */
[C---:B------:R-:W-:Y:S02]  /*5b8c0*/  IADD3 R10, R18.reuse, c[0x0][0x198], RZ ;  /* 0x00006600120a7a10 */ /* 0x040fe40007ffe0ff */
[----:B0-----:R-:W-:-:S05]  /*5b8d0*/  IMAD.WIDE R18, R18, 0x2, R6 ;  /* 0x0000000212127825 */ /* 0x001fca00078e0206 */
[----:B------:R0:W-:Y:S04]  /*5b8e0*/  @P1 STG.E.U16 [R18.64], R0 ;  /* 0x0000000012001986 */ /* 0x0001e8000c10150a */
[----:B0-----:R-:W4:Y:S01]  /*5b8f0*/  LDL.LU R18, [R1+0x65c] ;  /* 0x00065c0001127983 */ /* 0x001f220000300800 */
[----:B------:R-:W3:Y:S01]  /*5b900*/  LDL.LU R19, [R1+0x62c] ;  /* 0x00062c0001137983 */ /* 0x000ee20000300800 */
[----:B------:R-:W-:Y:S02]  /*5b910*/  ISETP.LT.AND P4, PT, R28, c[0x0][0x178], !P2 ;  /* 0x00005e001c007a0c */ /* 0x000fe40005781270 */
[----:B------:R-:W-:Y:S02]  /*5b920*/  ISETP.LT.AND P5, PT, R27, c[0x0][0x178], !P2 ;  /* 0x00005e001b007a0c */ /* 0x000fe400057a1270 */
[----:B------:R-:W-:Y:S01]  /*5b930*/  ISETP.LT.AND P6, PT, R25, c[0x0][0x178], !P2 ;  /* 0x00005e0019007a0c */ /* 0x000fe200057c1270 */
[----:B------:R-:W-:-:S04]  /*5b940*/  IMAD.WIDE R8, R10, 0x2, R4 ;  /* 0x000000020a087825 */ /* 0x000fc800078e0204 */
[----:B------:R-:W-:Y:S01]  /*5b950*/  IMAD.WIDE R16, R10, 0x2, R14 ;  /* 0x000000020a107825 */ /* 0x000fe200078e020e */
[----:B------:R-:W-:Y:S02]  /*5b960*/  ISETP.LT.AND P2, PT, R24, c[0x0][0x178], !P2 ;  /* 0x00005e0018007a0c */ /* 0x000fe40005741270 */
[----:B------:R-:W-:Y:S02]  /*5b970*/  IADD3 R2, R3, 0xf4, RZ ;  /* 0x000000f403027810 */ /* 0x000fe40007ffe0ff */
[----:B------:R-:W-:Y:S02]  /*5b980*/  IADD3 R0, R10, c[0x0][0x198], RZ ;  /* 0x000066000a007a10 */ /* 0x000fe40007ffe0ff */
[----:B--2---:R-:W-:Y:S02]  /*5b990*/  PRMT R21, R26, 0x7632, R21 ;  /* 0x000076321a157816 */ /* 0x004fe40000000015 */
[----:B------:R-:W-:Y:S01]  /*5b9a0*/  ISETP.GE.AND P1, PT, R2, c[0x0][0x17c], PT ;  /* 0x00005f0002007a0c */ /* 0x000fe20003f26270 */
[----:B----4-:R0:W-:Y:S01]  /*5b9b0*/  @P4 STG.E.U16 [R8.64], R18 ;  /* 0x0000001208004986 */ /* 0x0101e2000c10150a */
[----:B------:R1:W-:Y:S01]  /*5b9c0*/  @P5 STG.E.U16 [R16.64], R26 ;  /* 0x0000001a10005986 */ /* 0x0003e2000c10150a */
[----:B------:R-:W-:-:S02]  /*5b9d0*/  ISETP.LT.AND P5, PT, R28, c[0x0][0x178], !P3 ;  /* 0x00005e001c007a0c */ /* 0x000fc40005fa1270 */
[----:B------:R-:W-:Y:S01]  /*5b9e0*/  ISETP.LT.AND P4, PT, R27, c[0x0][0x178], !P3 ;  /* 0x00005e001b007a0c */ /* 0x000fe20005f81270 */
[----:B0-----:R-:W-:Y:S01]  /*5b9f0*/  IMAD.WIDE R8, R10, 0x2, R12 ;  /* 0x000000020a087825 */ /* 0x001fe200078e020c */
[----:B------:R-:W-:Y:S02]  /*5ba00*/  PRMT R20, R18, 0x7632, R20 ;  /* 0x0000763212147816 */ /* 0x000fe40000000014 */
[----:B---3--:R-:W-:Y:S01]  /*5ba10*/  PRMT R2, R19, 0x7632, R2 ;  /* 0x0000763213027816 */ /* 0x008fe20000000002 */
[----:B-1----:R-:W2:Y:S04]  /*5ba20*/  LDL.LU R26, [R1+0x64c] ;  /* 0x00064c00011a7983 */ /* 0x002ea80000300800 */
[----:B------:R0:W-:Y:S01]  /*5ba30*/  @P6 STG.E.U16 [R8.64], R19 ;  /* 0x0000001308006986 */ /* 0x0001e2000c10150a */
[----:B------:R-:W-:Y:S01]  /*5ba40*/  ISETP.LT.AND P6, PT, R25, c[0x0][0x178], !P3 ;  /* 0x00005e0019007a0c */ /* 0x000fe20005fc1270 */
[----:B------:R-:W-:-:S04]  /*5ba50*/  IMAD.WIDE R16, R0, 0x2, R4 ;  /* 0x0000000200107825 */ /* 0x000fc800078e0204 */
[----:B0-----:R-:W-:-:S04]  /*5ba60*/  IMAD.WIDE R8, R10, 0x2, R6 ;  /* 0x000000020a087825 */ /* 0x001fc800078e0206 */
[C---:B------:R-:W-:Y:S01]  /*5ba70*/  IMAD.WIDE R18, R0.reuse, 0x2, R14 ;  /* 0x0000000200127825 */ /* 0x040fe200078e020e */
[----:B------:R0:W-:Y:S01]  /*5ba80*/  @P2 STG.E.U16 [R8.64], R29 ;  /* 0x0000001d08002986 */ /* 0x0001e2000c10150a */
[----:B------:R-:W-:Y:S02]  /*5ba90*/  PRMT R10, R29, 0x7632, R10 ;  /* 0x000076321d0a7816 */ /* 0x000fe4000000000a */
[----:B------:R-:W-:Y:S02]  /*5baa0*/  @P5 STG.E.U16 [R16.64], R20 ;  /* 0x0000001410005986 */ /* 0x000fe4000c10150a */
[----:B------:R1:W-:Y:S02]  /*5bab0*/  @P4 STG.E.U16 [R18.64], R21 ;  /* 0x0000001512004986 */ /* 0x0003e4000c10150a */
[----:B0-----:R-:W-:Y:S01]  /*5bac0*/  IMAD.WIDE R8, R0, 0x2, R12 ;  /* 0x0000000200087825 */ /* 0x001fe200078e020c */
[----:B------:R-:W3:Y:S03]  /*5bad0*/  LDL.LU R29, [R1+0x4c] ;  /* 0x00004c00011d7983 */ /* 0x000ee60000300800 */
[----:B-1----:R-:W4:Y:S01]  /*5bae0*/  LDL.LU R21, [R1+0x66c] ;  /* 0x00066c0001157983 */ /* 0x002f220000300800 */
[----:B------:R0:W-:Y:S04]  /*5baf0*/  @P6 STG.E.U16 [R8.64], R2 ;  /* 0x0000000208006986 */ /* 0x0001e8000c10150a */
[----:B0-----:R-:W3:Y:S01]  /*5bb00*/  LDL.LU R2, [R1+0x68c] ;  /* 0x00068c0001027983 */ /* 0x001ee20000300800 */
[----:B------:R-:W-:-:S02]  /*5bb10*/  ISETP.LT.AND P3, PT, R24, c[0x0][0x178], !P3 ;  /* 0x00005e0018007a0c */ /* 0x000fc40005f61270 */
[----:B------:R-:W-:Y:S02]  /*5bb20*/  ISETP.LT.AND P2, PT, R28, c[0x0][0x178], !P1 ;  /* 0x00005e001c007a0c */ /* 0x000fe40004f41270 */
[----:B------:R-:W-:Y:S02]  /*5bb30*/  ISETP.LT.AND P5, PT, R27, c[0x0][0x178], !P1 ;  /* 0x00005e001b007a0c */ /* 0x000fe40004fa1270 */
[----:B------:R-:W-:Y:S01]  /*5bb40*/  ISETP.LT.AND P4, PT, R25, c[0x0][0x178], !P1 ;  /* 0x00005e0019007a0c */ /* 0x000fe20004f81270 */
[C---:B------:R-:W-:Y:S01]  /*5bb50*/  IMAD.WIDE R16, R0.reuse, 0x2, R6 ;  /* 0x0000000200107825 */ /* 0x040fe200078e0206 */
[----:B------:R-:W-:Y:S02]  /*5bb60*/  IADD3 R20, R0, c[0x0][0x198], RZ ;  /* 0x0000660000147a10 */ /* 0x000fe40007ffe0ff */
[----:B------:R-:W-:-:S03]  /*5bb70*/  IADD3 R18, R3, 0xf5, RZ ;  /* 0x000000f503127810 */ /* 0x000fc60007ffe0ff */
[----:B------:R-:W-:Y:S01]  /*5bb80*/  IMAD.WIDE R8, R20, 0x2, R4 ;  /* 0x0000000214087825 */ /* 0x000fe200078e0204 */
[----:B------:R-:W-:Y:S01]  /*5bb90*/  ISETP.GE.AND P6, PT, R18, c[0x0][0x17c], PT ;  /* 0x00005f0012007a0c */ /* 0x000fe20003fc6270 */
[----:B------:R0:W-:Y:S02]  /*5bba0*/  @P3 STG.E.U16 [R16.64], R10 ;  /* 0x0000000a10003986 */ /* 0x0001e4000c10150a */
[----:B------:R-:W-:Y:S01]  /*5bbb0*/  IMAD.WIDE R18, R20, 0x2, R12 ;  /* 0x0000000214127825 */ /* 0x000fe200078e020c */
[----:B------:R-:W-:Y:S02]  /*5bbc0*/  IADD3 R0, R3, 0xf6, RZ ;  /* 0x000000f603007810 */ /* 0x000fe40007ffe0ff */
[----:B------:R-:W-:Y:S01]  /*5bbd0*/  ISETP.LT.AND P1, PT, R24, c[0x0][0x178], !P1 ;  /* 0x00005e0018007a0c */ /* 0x000fe20004f21270 */
[----:B0-----:R-:W-:Y:S01]  /*5bbe0*/  IMAD.WIDE R16, R20, 0x2, R14 ;  /* 0x0000000214107825 */ /* 0x001fe200078e020e */
[----:B------:R-:W-:Y:S02]  /*5bbf0*/  ISETP.GE.AND P3, PT, R0, c[0x0][0x17c], PT ;  /* 0x00005f0000007a0c */ /* 0x000fe40003f66270 */
[----:B--2---:R-:W-:-:S02]  /*5bc00*/  PRMT R22, R26, 0x7632, R22 ;  /* 0x000076321a167816 */ /* 0x004fc40000000016 */
[----:B----4-:R-:W-:Y:S01]  /*5bc10*/  PRMT R10, R21, 0x7632, R10 ;  /* 0x00007632150a7816 */ /* 0x010fe2000000000a */
[----:B---3--:R0:W-:Y:S01]  /*5bc20*/  @P2 STG.E.U16 [R8.64], R2 ;  /* 0x0000000208002986 */ /* 0x0081e2000c10150a */
[----:B------:R1:W-:Y:S02]  /*5bc30*/  @P5 STG.E.U16 [R16.64], R21 ;  /* 0x0000001510005986 */ /* 0x0003e4000c10150a */
[----:B------:R2:W-:Y:S01]  /*5bc40*/  @P4 STG.E.U16 [R18.64], R26 ;  /* 0x0000001a12004986 */ /* 0x0005e2000c10150a */
[----:B------:R-:W-:Y:S02]  /*5bc50*/  ISETP.LT.AND P5, PT, R28, c[0x0][0x178], !P6 ;  /* 0x00005e001c007a0c */ /* 0x000fe400077a1270 */
[----:B------:R-:W-:Y:S02]  /*5bc60*/  ISETP.LT.AND P4, PT, R27, c[0x0][0x178], !P6 ;  /* 0x00005e001b007a0c */ /* 0x000fe40007781270 */
[----:B------:R-:W-:Y:S02]  /*5bc70*/  PRMT R0, R2, 0x7632, R0 ;  /* 0x0000763202007816 */ /* 0x000fe40000000000 */
[----:B------:R-:W-:-:S02]  /*5bc80*/  ISETP.LT.AND P2, PT, R25, c[0x0][0x178], !P6 ;  /* 0x00005e0019007a0c */ /* 0x000fc40007741270 */
[C---:B0-----:R-:W-:Y:S01]  /*5bc90*/  IADD3 R2, R20.reuse, c[0x0][0x198], RZ ;  /* 0x0000660014027a10 */ /* 0x041fe20007ffe0ff */
[----:B------:R-:W-:-:S04]  /*5bca0*/  IMAD.WIDE R8, R20, 0x2, R6 ;  /* 0x0000000214087825 */ /* 0x000fc800078e0206 */
[----:B-1----:R-:W-:-:S04]  /*5bcb0*/  IMAD.WIDE R16, R2, 0x2, R4 ;  /* 0x0000000202107825 */ /* 0x002fc800078e0204 */
[----:B--2---:R-:W-:-:S04]  /*5bcc0*/  IMAD.WIDE R18, R2, 0x2, R14 ;  /* 0x0000000202127825 */ /* 0x004fc800078e020e */
[----:B------:R-:W-:Y:S01]  /*5bcd0*/  IMAD.WIDE R20, R2, 0x2, R12 ;  /* 0x0000000202147825 */ /* 0x000fe200078e020c */
[----:B------:R-:W-:Y:S01]  /*5bce0*/  ISETP.LT.AND P6, PT, R24, c[0x0][0x178], !P6 ;  /* 0x00005e0018007a0c */ /* 0x000fe200077c1270 */
[----:B------:R0:W-:Y:S04]  /*5bcf0*/  @P1 STG.E.U16 [R8.64], R29 ;  /* 0x0000001d08001986 */ /* 0x0001e8000c10150a */
[----:B------:R-:W2:Y:S01]  /*5bd00*/  LDL.LU R24, [R1+0x69c] ;  /* 0x00069c0001187983 */ /* 0x000ea20000300800 */
[----:B------:R-:W-:Y:S02]  /*5bd10*/  @P5 STG.E.U16 [R16.64], R0 ;  /* 0x0000000010005986 */ /* 0x000fe4000c10150a */
[----:B------:R-:W3:Y:S01]  /*5bd20*/  LDL.LU R26, [R1+0x67c] ;  /* 0x00067c00011a7983 */ /* 0x000ee20000300800 */
[----:B------:R-:W-:Y:S01]  /*5bd30*/  PRMT R23, R29, 0x7632, R23 ;  /* 0x000076321d177816 */ /* 0x000fe20000000017 */
[----:B------:R-:W-:Y:S01]  /*5bd40*/  @P4 STG.E.U16 [R18.64], R10 ;  /* 0x0000000a12004986 */ /* 0x000fe2000c10150a */
[----:B------:R1:W-:Y:S03]  /*5bd50*/  @P2 STG.E.U16 [R20.64], R22 ;  /* 0x0000001614002986 */ /* 0x0003e6000c10150a */
[----:B0-----:R-:W4:Y:S04]  /*5bd60*/  LDL.LU R29, [R1+0x3c] ;  /* 0x00003c00011d7983 */ /* 0x001f280000300800 */
[----:B-1----:R-:W2:Y:S01]  /*5bd70*/  LDL.LU R21, [R1+0x6bc] ;  /* 0x0006bc0001157983 */ /* 0x002ea20000300800 */
[----:B------:R-:W2:Y:S02]  /*5bd80*/  LDL.LU R22, [R1+0x10e0] ;  /* 0x0010e00001167983 */ /* 0x000ea40000300800 */
[----:B------:R-:W-:Y:S01]  /*5bd90*/  IMAD.WIDE R8, R2, 0x2, R6 ;  /* 0x0000000202087825 */ /* 0x000fe200078e0206 */
[----:B------:R-:W-:-:S02]  /*5bda0*/  ISETP.LT.AND P2, PT, R27, c[0x0][0x178], !P3 ;  /* 0x00005e001b007a0c */ /* 0x000fc40005f41270 */
[----:B------:R-:W3:Y:S04]  /*5bdb0*/  LDL.LU R27, [R1+0x6ec] ;  /* 0x0006ec00011b7983 */ /* 0x000ee80000300800 */
[----:B------:R0:W-:Y:S04]  /*5bdc0*/  @P6 STG.E.U16 [R8.64], R23 ;  /* 0x0000001708006986 */ /* 0x0001e8000c10150a */
[----:B0-----:R-:W4:Y:S01]  /*5bdd0*/  LDL.LU R23, [R1+0x10d8] ;  /* 0x0010d80001177983 */ /* 0x001f220000300800 */
[----:B------:R-:W-:Y:S02]  /*5bde0*/  ISETP.LT.AND P5, PT, R28, c[0x0][0x178], !P3 ;  /* 0x00005e001c007a0c */ /* 0x000fe40005fa1270 */
[----:B------:R-:W-:-:S02]  /*5bdf0*/  IADD3 R2, R2, c[0x0][0x198], RZ ;  /* 0x0000660002027a10 */ /* 0x000fc40007ffe0ff */
[----:B------:R-:W-:Y:S02]  /*5be00*/  IADD3 R0, R3, 0xf7, RZ ;  /* 0x000000f703007810 */ /* 0x000fe40007ffe0ff */
[----:B------:R-:W-:Y:S01]  /*5be10*/  ISETP.LT.AND P4, PT, R25, c[0x0][0x178], !P3 ;  /* 0x00005e0019007a0c */ /* 0x000fe20005f81270 */
[----:B------:R-:W-:-:S04]  /*5be20*/  IMAD.WIDE R8, R2, 0x2, R4 ;  /* 0x0000000202087825 */ /* 0x000fc800078e0204 */
[----:B------:R-:W-:Y:S01]  /*5be30*/  IMAD.WIDE R16, R2, 0x2, R14 ;  /* 0x0000000202107825 */ /* 0x000fe200078e020e */
[----:B------:R-:W-:Y:S02]  /*5be40*/  ISETP.GE.AND P1, PT, R0, c[0x0][0x17c], PT ;  /* 0x00005f0000007a0c */ /* 0x000fe40003f26270 */
[C---:B------:R-:W-:Y:S01]  /*5be50*/  IADD3 R10, R3.reuse, 0xf9, RZ ;  /* 0x000000f9030a7810 */ /* 0x040fe20007ffe0ff */
[----:B------:R-:W-:Y:S01]  /*5be60*/  IMAD.WIDE R18, R2, 0x2, R12 ;  /* 0x0000000202127825 */ /* 0x000fe200078e020c */
[----:B------:R-:W-:Y:S02]  /*5be70*/  IADD3 R0, R3, 0xf8, RZ ;  /* 0x000000f803007810 */ /* 0x000fe40007ffe0ff */
[----:B--2---:R-:W-:Y:S01]  /*5be80*/  ISETP.LT.AND P6, PT, R22, c[0x0][0x178], !P3 ;  /* 0x00005e0016007a0c */ /* 0x004fe20005fc1270 */
[----:B------:R0:W-:Y:S01]  /*5be90*/  @P5 STG.E.U16 [R8.64], R21 ;  /* 0x0000001508005986 */ /* 0x0001e2000c10150a */
[----:B------:R1:W-:Y:S01]  /*5bea0*/  @P2 STG.E.U16 [R16.64], R24 ;  /* 0x0000001810002986 */ /* 0x0003e2000c10150a */
[----:B------:R-:W-:-:S02]  /*5beb0*/  ISETP.LT.AND P2, PT, R28, c[0x0][0x178], !P1 ;  /* 0x00005e001c007a0c */ /* 0x000fc40004f41270 */
[----:B------:R-:W-:Y:S01]  /*5bec0*/  ISETP.GE.AND P5, PT, R10, c[0x0][0x17c], PT ;  /* 0x00005f000a007a0c */ /* 0x000fe20003fa6270 */
[----:B------:R-:W-:Y:S01]  /*5bed0*/  IADD3 R10, R2, c[0x0][0x198], RZ ;  /* 0x00006600020a7a10 */ /* 0x000fe20007ffe0ff */
[----:B---3--:R2:W-:Y:S01]  /*5bee0*/  @P4 STG.E.U16 [R18.64], R26 ;  /* 0x0000001a12004986 */ /* 0x0085e2000c10150a */
[----:B------:R-:W-:Y:S01]  /*5bef0*/  ISETP.GE.AND P3, PT, R0, c[0x0][0x17c], PT ;  /* 0x00005f0000007a0c */ /* 0x000fe20003f66270 */
[----:B0-----:R-:W-:Y:S01]  /*5bf00*/  IMAD.WIDE R8, R2, 0x2, R6 ;  /* 0x0000000202087825 */ /* 0x001fe200078e0206 */
[----:B------:R-:W-:Y:S02]  /*5bf10*/  PRMT R0, R24, 0x7632, R0 ;  /* 0x0000763218007816 */ /* 0x000fe40000000000 */
[----:B-1----:R-:W3:Y:S04]  /*5bf20*/  LDL.LU R24, [R1+0x6ac] ;  /* 0x0006ac0001187983 */ /* 0x002ee80000300800 */
[----:B----4-:R0:W-:Y:S01]  /*5bf30*/  @P6 STG.E.U16 [R8.64], R29 ;  /* 0x0000001d08006986 */ /* 0x0101e2000c10150a */
[----:B--2---:R-:W-:-:S02]  /*5bf40*/  PRMT R19, R21, 0x7632, R19 ;  /* 0x0000763215137816 */ /* 0x004fc40000000013 */
[----:B------:R-:W-:Y:S01]  /*5bf50*/  PRMT R18, R26, 0x7632, R18 ;  /* 0x000076321a127816 */ /* 0x000fe20000000012 */
[----:B------:R-:W2:Y:S01]  /*5bf60*/  LDL.LU R21, [R1+0x2c] ;  /* 0x00002c0001157983 */ /* 0x000ea20000300800 */
[----:B------:R-:W-:Y:S01]  /*5bf70*/  PRMT R2, R29, 0x7632, R2 ;  /* 0x000076321d027816 */ /* 0x000fe20000000002 */
[----:B------:R-:W4:Y:S01]  /*5bf80*/  LDL.LU R26, [R1+0x71c] ;  /* 0x00071c00011a7983 */ /* 0x000f220000300800 */
[----:B0-----:R-:W-:-:S03]  /*5bf90*/  IMAD.WIDE R8, R10, 0x2, R4 ;  /* 0x000000020a087825 */ /* 0x001fc600078e0204 */
[----:B------:R-:W2:Y:S04]  /*5bfa0*/  LDL.LU R29, [R1+0x6fc] ;  /* 0x0006fc00011d7983 */ /* 0x000ea80000300800 */
[----:B------:R0:W-:Y:S01]  /*5bfb0*/  @P2 STG.E.U16 [R8.64], R19 ;  /* 0x0000001308002986 */ /* 0x0001e2000c10150a */
[----:B------:R-:W-:-:S03]  /*5bfc0*/  ISETP.LT.AND P4, PT, R23, c[0x0][0x178], !P1 ;  /* 0x00005e0017007a0c */ /* 0x000fc60004f81270 */
[----:B0-----:R-:W2:Y:S01]  /*5bfd0*/  LDL.LU R19, [R1+0x6cc] ;  /* 0x0006cc0001137983 */ /* 0x001ea20000300800 */
[----:B------:R-:W-:Y:S01]  /*5bfe0*/  ISETP.LT.AND P6, PT, R25, c[0x0][0x178], !P1 ;  /* 0x00005e0019007a0c */ /* 0x000fe20004fc1270 */
[----:B------:R-:W-:Y:S02]  /*5bff0*/  ISETP.LT.AND P1, PT, R22, c[0x0][0x178], !P1 ;  /* 0x00005e0016007a0c */ /* 0x000fe40004f21270 */
[----:B------:R-:W-:Y:S01]  /*5c000*/  IMAD.WIDE R16, R10, 0x2, R14 ;  /* 0x000000020a107825 */ /* 0x000fe200078e020e */
[----:B------:R-:W-:-:S03]  /*5c010*/  ISETP.LT.AND P2, PT, R28, c[0x0][0x178], !P3 ;  /* 0x00005e001c007a0c */ /* 0x000fc60005f41270 */
[C---:B------:R-:W-:Y:S02]  /*5c020*/  IMAD.WIDE R8, R10.reuse, 0x2, R12 ;  /* 0x000000020a087825 */ /* 0x040fe400078e020c */
[----:B------:R0:W-:Y:S04]  /*5c030*/  @P4 STG.E.U16 [R16.64], R0 ;  /* 0x0000000010004986 */ /* 0x0001e8000c10150a */
[----:B------:R1:W-:Y:S01]  /*5c040*/  @P6 STG.E.U16 [R8.64], R18 ;  /* 0x0000001208006986 */ /* 0x0003e2000c10150a */
[C---:B0-----:R-:W-:Y:S01]  /*5c050*/  IADD3 R0, R10.reuse, c[0x0][0x198], RZ ;  /* 0x000066000a007a10 */ /* 0x041fe20007ffe0ff */
[----:B------:R-:W-:-:S04]  /*5c060*/  IMAD.WIDE R16, R10, 0x2, R6 ;  /* 0x000000020a107825 */ /* 0x000fc800078e0206 */
[----:B-1----:R-:W-:Y:S01]  /*5c070*/  IMAD.WIDE R8, R0, 0x2, R4 ;  /* 0x0000000200087825 */ /* 0x002fe200078e0204 */
[----:B------:R0:W-:Y:S04]  /*5c080*/  @P1 STG.E.U16 [R16.64], R2 ;  /* 0x0000000210001986 */ /* 0x0001e8000c10150a */
[----:B------:R1:W-:Y:S01]  /*5c090*/  @P2 STG.E.U16 [R8.64], R27 ;  /* 0x0000001b08002986 */ /* 0x0003e2000c10150a */
[----:B0-----:R-:W-:-:S04]  /*5c0a0*/  IADD3 R2, R3, 0xfb, RZ ;  /* 0x000000fb03027810 */ /* 0x001fc80007ffe0ff */
[----:B------:R-:W-:Y:S01]  /*5c0b0*/  ISETP.GE.AND P2, PT, R2, c[0x0][0x17c], PT ;  /* 0x00005f0002007a0c */ /* 0x000fe20003f46270 */
[----:B------:R-:W-:Y:S02]  /*5c0c0*/  PRMT R2, R27, 0x7632, R2 ;  /* 0x000076321b027816 */ /* 0x000fe40000000002 */
[----:B-1----:R-:W4:Y:S01]  /*5c0d0*/  LDL.LU R27, [R1+0x6dc] ;  /* 0x0006dc00011b7983 */ /* 0x002f220000300800 */
[----:B------:R-:W-:Y:S02]  /*5c0e0*/  ISETP.LT.AND P4, PT, R23, c[0x0][0x178], !P3 ;  /* 0x00005e0017007a0c */ /* 0x000fe40005f81270 */
[----:B------:R-:W-:Y:S01]  /*5c0f0*/  ISETP.LT.AND P6, PT, R25, c[0x0][0x178], !P3 ;  /* 0x00005e0019007a0c */ /* 0x000fe20005fc1270 */
[----:B------:R-:W-:Y:S02]  /*5c100*/  ISETP.LT.AND P3, PT, R22, c[0x0][0x178], !P3 ;  /* 0x00005e0016007a0c */ /* 0x000fe40005f61270 */
[----:B------:R-:W-:-:S04]  /*5c110*/  IMAD.WIDE R16, R0, 0x2, R14 ;  /* 0x0000000200107825 */ /* 0x000fc800078e020e */
[----:B------:R-:W-:Y:S01]  /*5c120*/  IMAD.WIDE R8, R0, 0x2, R12 ;  /* 0x0000000200087825 */ /* 0x000fe200078e020c */
[----:B------:R-:W-:-:S04]  /*5c130*/  IADD3 R10, R3, 0xfa, RZ ;  /* 0x000000fa030a7810 */ /* 0x000fc80007ffe0ff */
[----:B------:R-:W-:Y:S02]  /*5c140*/  ISETP.GE.AND P1, PT, R10, c[0x0][0x17c], PT ;  /* 0x00005f000a007a0c */ /* 0x000fe40003f26270 */
[----:B---3--:R-:W-:Y:S01]  /*5c150*/  PRMT R10, R24, 0x7632, R10 ;  /* 0x00007632180a7816 */ /* 0x008fe2000000000a */
[----:B--2---:R0:W-:Y:S01]  /*5c160*/  @P4 STG.E.U16 [R16.64], R19 ;  /* 0x0000001310004986 */ /* 0x0041e2000c10150a */
[----:B------:R-:W-:Y:S01]  /*5c170*/  ISETP.LT.AND P4, PT, R28, c[0x0][0x178], !P5 ;  /* 0x00005e001c007a0c */ /* 0x000fe20006f81270 */
[----:B------:R1:W-:Y:S01]  /*5c180*/  @P6 STG.E.U16 [R8.64], R24 ;  /* 0x0000001808006986 */ /* 0x0003e2000c10150a */
[----:B------:R-:W-:Y:S01]  /*5c190*/  ISETP.LT.AND P6, PT, R23, c[0x0][0x178], !P5 ;  /* 0x00005e0017007a0c */ /* 0x000fe20006fc1270 */
[C---:B0-----:R-:W-:Y:S01]  /*5c1a0*/  IMAD.WIDE R16, R0.reuse, 0x2, R6 ;  /* 0x0000000200107825 */ /* 0x041fe200078e0206 */
[----:B------:R-:W-:Y:S02]  /*5c1b0*/  IADD3 R0, R0, c[0x0][0x198], RZ ;  /* 0x0000660000007a10 */ /* 0x000fe40007ffe0ff */
[----:B------:R-:W-:Y:S01]  /*5c1c0*/  PRMT R18, R19, 0x7632, R18 ;  /* 0x0000763213127816 */ /* 0x000fe20000000012 */
[----:B-1----:R-:W2:Y:S04]  /*5c1d0*/  LDL.LU R24, [R1+0x1c] ;  /* 0x00001c0001187983 */ /* 0x002ea80000300800 */
[----:B------:R0:W-:Y:S01]  /*5c1e0*/  @P3 STG.E.U16 [R16.64], R21 ;  /* 0x0000001510003986 */ /* 0x0001e2000c10150a */
[----:B------:R-:W-:Y:S01]  /*5c1f0*/  ISETP.LT.AND P3, PT, R25, c[0x0][0x178], !P5 ;  /* 0x00005e0019007a0c */ /* 0x000fe20006f61270 */
[----:B------:R-:W-:Y:S01]  /*5c200*/  IMAD.WIDE R8, R0, 0x2, R4 ;  /* 0x0000000200087825 */ /* 0x000fe200078e0204 */
[----:B------:R-:W-:-:S04]  /*5c210*/  ISETP.LT.AND P5, PT, R22, c[0x0][0x178], !P5 ;  /* 0x00005e0016007a0c */ /* 0x000fc80006fa1270 */
[----:B------:R1:W-:Y:S01]  /*5c220*/  @P4 STG.E.U16 [R8.64], R2 ;  /* 0x0000000208004986 */ /* 0x0003e2000c10150a */
[----:B------:R-:W-:Y:S01]  /*5c230*/  ISETP.LT.AND P4, PT, R28, c[0x0][0x178], !P1 ;  /* 0x00005e001c007a0c */ /* 0x000fe20004f81270 */
[C---:B0-----:R-:W-:Y:S01]  /*5c240*/  IMAD.WIDE R16, R0.reuse, 0x2, R14 ;  /* 0x0000000200107825 */ /* 0x041fe200078e020e */
[----:B------:R-:W-:-:S03]  /*5c250*/  IADD3 R19, R0, c[0x0][0x198], RZ ;  /* 0x0000660000137a10 */ /* 0x000fc60007ffe0ff */
[----:B-1----:R-:W-:Y:S01]  /*5c260*/  IMAD.WIDE R8, R0, 0x2, R12 ;  /* 0x0000000200087825 */ /* 0x002fe200078e020c */
[----:B------:R0:W-:Y:S01]  /*5c270*/  @P6 STG.E.U16 [R16.64], R18 ;  /* 0x0000001210006986 */ /* 0x0001e2000c10150a */
[----:B------:R-:W-:-:S03]  /*5c280*/  ISETP.LT.AND P6, PT, R25, c[0x0][0x178], !P1 ;  /* 0x00005e0019007a0c */ /* 0x000fc60004fc1270 */
[----:B------:R1:W-:Y:S01]  /*5c290*/  @P3 STG.E.U16 [R8.64], R10 ;  /* 0x0000000a08003986 */ /* 0x0003e2000c10150a */
[----:B------:R-:W-:Y:S02]  /*5c2a0*/  ISETP.LT.AND P3, PT, R23, c[0x0][0x178], !P1 ;  /* 0x00005e0017007a0c */ /* 0x000fe40004f61270 */
[----:B------:R-:W-:Y:S01]  /*5c2b0*/  PRMT R2, R21, 0x7632, R2 ;  /* 0x0000763215027816 */ /* 0x000fe20000000002 */
[----:B0-----:R-:W-:-:S04]  /*5c2c0*/  IMAD.WIDE R16, R0, 0x2, R6 ;  /* 0x0000000200107825 */ /* 0x001fc800078e0206 */
[----:B-1----:R-:W-:Y:S01]  /*5c2d0*/  IMAD.WIDE R8, R19, 0x2, R4 ;  /* 0x0000000213087825 */ /* 0x002fe200078e0204 */
[----:B------:R0:W-:Y:S01]  /*5c2e0*/  @P5 STG.E.U16 [R16.64], R2 ;  /* 0x0000000210005986 */ /* 0x0001e2000c10150a */
[----:B------:R-:W-:-:S03]  /*5c2f0*/  IADD3 R0, R3, 0xfc, RZ ;  /* 0x000000fc03007810 */ /* 0x000fc60007ffe0ff */
[----:B----4-:R1:W-:Y:S01]  /*5c300*/  @P4 STG.E.U16 [R8.64], R26 ;  /* 0x0000001a08004986 */ /* 0x0103e2000c10150a */
[----:B------:R-:W-:Y:S01]  /*5c310*/  ISETP.GE.AND P5, PT, R0, c[0x0][0x17c], PT ;  /* 0x00005f0000007a0c */ /* 0x000fe20003fa6270 */
[----:B------:R-:W-:Y:S02]  /*5c320*/  PRMT R0, R29, 0x7632, R0 ;  /* 0x000076321d007816 */ /* 0x000fe40000000000 */
[----:B0-----:R-:W-:-:S04]  /*5c330*/  IMAD.WIDE R16, R19, 0x2, R14 ;  /* 0x0000000213107825 */ /* 0x001fc800078e020e */
[----:B-1----:R-:W-:Y:S01]  /*5c340*/  IMAD.WIDE R8, R19, 0x2, R12 ;  /* 0x0000000213087825 */ /* 0x002fe200078e020c */
[----:B------:R0:W-:Y:S01]  /*5c350*/  @P3 STG.E.U16 [R16.64], R29 ;  /* 0x0000001d10003986 */ /* 0x0001e2000c10150a */
[----:B------:R-:W-:-:S03]  /*5c360*/  PRMT R10, R27, 0x7632, R10 ;  /* 0x000076321b0a7816 */ /* 0x000fc6000000000a */
[----:B------:R1:W-:Y:S04]  /*5c370*/  @P6 STG.E.U16 [R8.64], R27 ;  /* 0x0000001b08006986 */ /* 0x0003e8000c10150a */
[----:B0-----:R-:W3:Y:S04]  /*5c380*/  LDL.LU R29, [R1+0x75c] ;  /* 0x00075c00011d7983 */ /* 0x001ee80000300800 */
[----:B-1----:R-:W4:Y:S01]  /*5c390*/  LDL R27, [R1+0x74c] ;  /* 0x00074c00011b7983 */ /* 0x002f220000100800 */
[----:B------:R-:W-:Y:S02]  /*5c3a0*/  ISETP.LT.AND P1, PT, R22, c[0x0][0x178], !P1 ;  /* 0x00005e0016007a0c */ /* 0x000fe40004f21270 */
[----:B------:R-:W-:-:S02]  /*5c3b0*/  ISETP.LT.AND P4, PT, R28, c[0x0][0x178], !P2 ;  /* 0x00005e001c007a0c */ /* 0x000fc40005781270 */
[----:B------:R-:W-:Y:S02]  /*5c3c0*/  IADD3 R2, R19, c[0x0][0x198], RZ ;  /* 0x0000660013027a10 */ /* 0x000fe40007ffe0ff */
[----:B------:R-:W-:Y:S02]  /*5c3d0*/  ISETP.LT.AND P6, PT, R23, c[0x0][0x178], !P2 ;  /* 0x00005e0017007a0c */ /* 0x000fe400057c1270 */
[----:B------:R-:W-:Y:S01]  /*5c3e0*/  ISETP.LT.AND P3, PT, R25, c[0x0][0x178], !P2 ;  /* 0x00005e0019007a0c */ /* 0x000fe20005761270 */
[----:B------:R-:W-:Y:S01]  /*5c3f0*/  IMAD.WIDE R8, R19, 0x2, R6 ;  /* 0x0000000213087825 */ /* 0x000fe200078e0206 */
[----:B------:R-:W-:Y:S02]  /*5c400*/  ISETP.LT.AND P2, PT, R22, c[0x0][0x178], !P2 ;  /* 0x00005e0016007a0c */ /* 0x000fe40005741270 */
[----:B------:R-:W-:Y:S01]  /*5c410*/  PRMT R18, R26, 0x7632, R18 ;  /* 0x000076321a127816 */ /* 0x000fe20000000012 */
[----:B------:R-:W-:Y:S01]  /*5c420*/  IMAD.WIDE R16, R2, 0x2, R4 ;  /* 0x0000000202107825 */ /* 0x000fe200078e0204 */
[----:B------:R-:W-:Y:S01]  /*5c430*/  IADD3 R21, R3, 0xfd, RZ ;  /* 0x000000fd03157810 */ /* 0x000fe20007ffe0ff */
[----:B------:R-:W4:Y:S04]  /*5c440*/  LDL.LU R26, [R1+0x76c] ;  /* 0x00076c00011a7983 */ /* 0x000f280000300800 */
[----:B--2---:R0:W-:Y:S01]  /*5c450*/  @P1 STG.E.U16 [R8.64], R24 ;  /* 0x0000001808001986 */ /* 0x0041e2000c10150a */
[----:B------:R1:W-:Y:S01]  /*5c460*/  @P4 STG.E.U16 [R16.64], R18 ;  /* 0x0000001210004986 */ /* 0x0003e2000c10150a */
[----:B------:R-:W-:-:S02]  /*5c470*/  PRMT R20, R24, 0x7632, R20 ;  /* 0x0000763218147816 */ /* 0x000fc40000000014 */
[----:B------:R-:W-:Y:S01]  /*5c480*/  ISETP.LT.AND P4, PT, R28, c[0x0][0x178], !P5 ;  /* 0x00005e001c007a0c */ /* 0x000fe20006f81270 */
[----:B0-----:R-:W-:-:S04]  /*5c490*/  IMAD.WIDE R8, R2, 0x2, R14 ;  /* 0x0000000202087825 */ /* 0x001fc800078e020e */
[----:B-1----:R-:W-:-:S04]  /*5c4a0*/  IMAD.WIDE R16, R2, 0x2, R12 ;  /* 0x0000000202107825 */ /* 0x002fc800078e020c */
[C---:B------:R-:W-:Y:S01]  /*5c4b0*/  IMAD.WIDE R18, R2.reuse, 0x2, R6 ;  /* 0x0000000202127825 */ /* 0x040fe200078e0206 */
[----:B------:R0:W-:Y:S03]  /*5c4c0*/  @P6 STG.E.U16 [R8.64], R0 ;  /* 0x0000000008006986 */ /* 0x0001e6000c10150a */
[----:B------:R1:W-:Y:S02]  /*5c4d0*/  @P3 STG.E.U16 [R16.64], R10 ;  /* 0x0000000a10003986 */ /* 0x0003e4000c10150a */
[----:B------:R-:W-:Y:S01]  /*5c4e0*/  @P2 STG.E.U16 [R18.64], R20 ;  /* 0x0000001412002986 */ /* 0x000fe2000c10150a */
[----:B------:R-:W-:Y:S02]  /*5c4f0*/  ISETP.LT.AND P2, PT, R23, c[0x0][0x178], !P5 ;  /* 0x00005e0017007a0c */ /* 0x000fe40006f41270 */
[----:B------:R-:W-:Y:S02]  /*5c500*/  IADD3 R2, R2, c[0x0][0x198], RZ ;  /* 0x0000660002027a10 */ /* 0x000fe40007ffe0ff */
[----:B------:R-:W-:-:S02]  /*5c510*/  ISETP.GE.AND P1, PT, R21, c[0x0][0x17c], PT ;  /* 0x00005f0015007a0c */ /* 0x000fc40003f26270 */
[----:B------:R-:W2:Y:S01]  /*5c520*/  LDL.LU R21, [R1+0x72c] ;  /* 0x00072c0001157983 */ /* 0x000ea20000300800 */
[----:B------:R-:W2:Y:S02]  /*5c530*/  LDL.LU R24, [R1+0x73c] ;  /* 0x00073c0001187983 */ /* 0x000ea40000300800 */
[----:B0-----:R-:W-:-:S04]  /*5c540*/  IMAD.WIDE R8, R2, 0x2, R4 ;  /* 0x0000000202087825 */ /* 0x001fc800078e0204 */
[----:B-1----:R-:W-:Y:S01]  /*5c550*/  IMAD.WIDE R16, R2, 0x2, R14 ;  /* 0x0000000202107825 */ /* 0x002fe200078e020e */
[----:B---3--:R0:W-:Y:S01]  /*5c560*/  @P4 STG.E.U16 [R8.64], R29 ;  /* 0x0000001d08004986 */ /* 0x0081e2000c10150a */
[----:B------:R-:W-:-:S03]  /*5c570*/  PRMT R10, R29, 0x7632, R10 ;  /* 0x000076321d0a7816 */ /* 0x000fc6000000000a */
[----:B----4-:R1:W-:Y:S04]  /*5c580*/  @P2 STG.E.U16 [R16.64], R27 ;  /* 0x0000001b10002986 */ /* 0x0103e8000c10150a */
[----:B0-----:R-:W3:Y:S04]  /*5c590*/  LDL.LU R29, [R1+0x70c] ;  /* 0x00070c00011d7983 */ /* 0x001ee80000300800 */
[----:B-1----:R-:W4:Y:S01]  /*5c5a0*/  LDL.LU R27, [R1+0x1864] ;  /* 0x00186400011b7983 */ /* 0x002f220000300800 */
[----:B------:R-:W3:Y:S01]  /*5c5b0*/  LDL.LU R16, [R1+0x74c] ;  /* 0x00074c0001107983 */ /* 0x000ee20000300800 */
[----:B------:R-:W-:Y:S01]  /*5c5c0*/  ISETP.LT.AND P3, PT, R25, c[0x0][0x178], !P5 ;  /* 0x00005e0019007a0c */ /* 0x000fe20006f61270 */
[----:B------:R-:W-:Y:S01]  /*5c5d0*/  ISETP.LT.AND P5, PT, R22, c[0x0][0x178], !P5 ;  /* 0x00005e0016007a0c */ /* 0x000fe20006fa1270 */
[----:B------:R-:W-:-:S02]  /*5c5e0*/  ISETP.LT.AND P6, PT, R28, c[0x0][0x178], !P1 ;  /* 0x00005e001c007a0c */ /* 0x000fc40004fc1270 */
[----:B------:R-:W-:Y:S02]  /*5c5f0*/  IADD3 R3, R3, 0xfe, RZ ;  /* 0x000000fe03037810 */ /* 0x000fe40007ffe0ff */
[C---:B------:R-:W-:Y:S01]  /*5c600*/  IADD3 R0, R2.reuse, c[0x0][0x198], RZ ;  /* 0x0000660002007a10 */ /* 0x040fe20007ffe0ff */
[----:B------:R-:W-:Y:S01]  /*5c610*/  IMAD.WIDE R8, R2, 0x2, R12 ;  /* 0x0000000202087825 */ /* 0x000fe200078e020c */
[----:B------:R-:W-:-:S03]  /*5c620*/  ISETP.GE.AND P4, PT, R3, c[0x0][0x17c], PT ;  /* 0x00005f0003007a0c */ /* 0x000fc60003f86270 */
[----:B------:R-:W-:-:S04]  /*5c630*/  IMAD.WIDE R2, R2, 0x2, R6 ;  /* 0x0000000202027825 */ /* 0x000fc800078e0206 */
[----:B------:R-:W-:Y:S01]  /*5c640*/  IMAD.WIDE R18, R0, 0x2, R4 ;  /* 0x0000000200127825 */ /* 0x000fe200078e0204 */
[----:B------:R-:W-:Y:S01]  /*5c650*/  ISETP.LT.AND P2, PT, R23, c[0x0][0x178], !P1 ;  /* 0x00005e0017007a0c */ /* 0x000fe20004f41270 */
[----:B--2---:R0:W-:Y:S01]  /*5c660*/  @P3 STG.E.U16 [R8.64], R21 ;  /* 0x0000001508003986 */ /* 0x0041e2000c10150a */
[----:B------:R-:W-:Y:S02]  /*5c670*/  ISETP.LT.AND P3, PT, R28, c[0x0][0x178], !P4 ;  /* 0x00005e001c007a0c */ /* 0x000fe40006761270 */
[----:B------:R-:W-:Y:S02]  /*5c680*/  PRMT R20, R21, 0x7632, R20 ;  /* 0x0000763215147816 */ /* 0x000fe40000000014 */
[C---:B0-----:R-:W-:Y:S01]  /*5c690*/  IADD3 R21, R0.reuse, c[0x0][0x198], RZ ;  /* 0x0000660000157a10 */ /* 0x041fe20007ffe0ff */
[----:B------:R-:W-:Y:S01]  /*5c6a0*/  IMAD.WIDE R8, R0, 0x2, R12 ;  /* 0x0000000200087825 */ /* 0x000fe200078e020c */
[----:B----4-:R0:W-:Y:S03]  /*5c6b0*/  @P5 STG.E.U16 [R2.64], R27 ;  /* 0x0000001b02005986 */ /* 0x0101e6000c10150a */
[----:B------:R1:W-:Y:S01]  /*5c6c0*/  @P6 STG.E.U16 [R18.64], R10 ;  /* 0x0000000a12006986 */ /* 0x0003e2000c10150a */
[----:B------:R-:W-:Y:S01]  /*5c6d0*/  ISETP.LT.AND P6, PT, R25, c[0x0][0x178], !P1 ;  /* 0x00005e0019007a0c */ /* 0x000fe20004fc1270 */
[----:B------:R-:W-:Y:S01]  /*5c6e0*/  ISETP.LT.AND P1, PT, R22, c[0x0][0x178], !P1 ;  /* 0x00005e0016007a0c */ /* 0x000fe20004f21270 */
[----:B---3--:R-:W-:Y:S01]  /*5c6f0*/  PRMT R17, R16, 0x7632, R17 ;  /* 0x0000763210117816 */ /* 0x008fe20000000011 */
[----:B0-----:R-:W-:Y:S01]  /*5c700*/  IMAD.WIDE R2, R0, 0x2, R14 ;  /* 0x0000000200027825 */ /* 0x001fe200078e020e */
[----:B------:R-:W-:-:S03]  /*5c710*/  PRMT R27, R27, 0x7632, R27 ;  /* 0x000076321b1b7816 */ /* 0x000fc6000000001b */
[----:B-1----:R-:W-:Y:S01]  /*5c720*/  IMAD.WIDE R18, R21, 0x2, R4 ;  /* 0x0000000215127825 */ /* 0x002fe200078e0204 */
[----:B------:R0:W-:Y:S05]  /*5c730*/  @P2 STG.E.U16 [R2.64], R17 ;  /* 0x0000001102002986 */ /* 0x0001ea000c10150a */
[----:B------:R1:W-:Y:S01]  /*5c740*/  @P6 STG.E.U16 [R8.64], R20 ;  /* 0x0000001408006986 */ /* 0x0003e2000c10150a */
[----:B------:R-:W-:Y:S02]  /*5c750*/  ISETP.LT.AND P6, PT, R23, c[0x0][0x178], !P4 ;  /* 0x00005e0017007a0c */ /* 0x000fe400067c1270 */
[----:B------:R-:W-:Y:S01]  /*5c760*/  ISETP.LT.AND P5, PT, R28, c[0x0][0x178], !P0 ;  /* 0x00005e001c007a0c */ /* 0x000fe200047a1270 */
[----:B0-----:R-:W-:-:S05]  /*5c770*/  IMAD.WIDE R16, R0, 0x2, R6 ;  /* 0x0000000200107825 */ /* 0x001fca00078e0206 */
[----:B------:R0:W-:Y:S01]  /*5c780*/  @P1 STG.E.U16 [R16.64], R27 ;  /* 0x0000001b10001986 */ /* 0x0001e2000c10150a */
[----:B------:R2:W-:Y:S01]  /*5c790*/  @P3 STG.E.U16 [R18.64], R26 ;  /* 0x0000001a12003986 */ /* 0x0005e2000c10150a */
[----:B------:R-:W-:Y:S01]  /*5c7a0*/  ISETP.LT.AND P3, PT, R25, c[0x0][0x178], !P4 ;  /* 0x00005e0019007a0c */ /* 0x000fe20006761270 */
[C---:B------:R-:W-:Y:S01]  /*5c7b0*/  ISETP.LT.AND P4, PT, R22.reuse, c[0x0][0x178], !P4 ;  /* 0x00005e0016007a0c */ /* 0x040fe20006781270 */
[----:B------:R-:W-:Y:S02]  /*5c7c0*/  ISETP.LT.AND P2, PT, R23, c[0x0][0x178], !P0 ;  /* 0x00005e0017007a0c */ /* 0x000fe40004741270 */
[----:B------:R-:W-:Y:S01]  /*5c7d0*/  ISETP.LT.AND P1, PT, R25, c[0x0][0x178], !P0 ;  /* 0x00005e0019007a0c */ /* 0x000fe20004721270 */
[----:B------:R-:W-:Y:S01]  /*5c7e0*/  ISETP.LT.AND P0, PT, R22, c[0x0][0x178], !P0 ;  /* 0x00005e0016007a0c */ /* 0x000fe20004701270 */
[C---:B------:R-:W-:Y:S01]  /*5c7f0*/  IADD3 R25, R21.reuse, c[0x0][0x198], RZ ;  /* 0x0000660015197a10 */ /* 0x040fe20007ffe0ff */
[----:B------:R-:W-:-:S04]  /*5c800*/  IMAD.WIDE R22, R21, 0x2, R14 ;  /* 0x0000000215167825 */ /* 0x000fc800078e020e */
[----:B------:R-:W-:-:S04]  /*5c810*/  IMAD.WIDE R2, R21, 0x2, R12 ;  /* 0x0000000215027825 */ /* 0x000fc800078e020c */
[----:B-1----:R-:W-:-:S04]  /*5c820*/  IMAD.WIDE R8, R21, 0x2, R6 ;  /* 0x0000000215087825 */ /* 0x002fc800078e0206 */
[----:B------:R-:W-:Y:S01]  /*5c830*/  IMAD.WIDE R4, R25, 0x2, R4 ;  /* 0x0000000219047825 */ /* 0x000fe200078e0204 */
[----:B------:R-:W-:-:S03]  /*5c840*/  PRMT R0, R26, 0x7632, R0 ;  /* 0x000076321a007816 */ /* 0x000fc60000000000 */
[----:B------:R-:W-:Y:S01]  /*5c850*/  IMAD.WIDE R14, R25, 0x2, R14 ;  /* 0x00000002190e7825 */ /* 0x000fe200078e020e */
[----:B------:R-:W-:-:S03]  /*5c860*/  PRMT R10, R24, 0x7632, R10 ;  /* 0x00007632180a7816 */ /* 0x000fc6000000000a */
[----:B------:R-:W-:Y:S01]  /*5c870*/  IMAD.WIDE R12, R25, 0x2, R12 ;  /* 0x00000002190c7825 */ /* 0x000fe200078e020c */
[----:B------:R2:W-:Y:S01]  /*5c880*/  @P6 STG.E.U16 [R22.64], R24 ;  /* 0x0000001816006986 */ /* 0x0005e2000c10150a */
[----:B0-----:R-:W-:Y:S02]  /*5c890*/  PRMT R16, R29, 0x7632, R16 ;  /* 0x000076321d107816 */ /* 0x001fe40000000010 */
[----:B------:R2:W-:Y:S02]  /*5c8a0*/  @P3 STG.E.U16 [R2.64], R29 ;  /* 0x0000001d02003986 */ /* 0x0005e4000c10150a */
[----:B------:R2:W-:Y:S01]  /*5c8b0*/  @P4 STG.E.U16 [R8.64], R11 ;  /* 0x0000000b08004986 */ /* 0x0005e2000c10150a */
[----:B------:R2:W-:Y:S01]  /*5c8c0*/  @P5 STG.E.U16 [R4.64], R0 ;  /* 0x0000000004005986 */ /* 0x0005e2000c10150a */
[----:B------:R2:W-:Y:S02]  /*5c8d0*/  @P2 STG.E.U16 [R14.64], R10 ;  /* 0x0000000a0e002986 */ /* 0x0005e4000c10150a */
[----:B------:R2:W-:Y:S02]  /*5c8e0*/  @P1 STG.E.U16 [R12.64], R16 ;  /* 0x000000100c001986 */ /* 0x0005e4000c10150a */
[----:B------:R-:W-:Y:S01]  /*5c8f0*/  IMAD.WIDE R6, R25, 0x2, R6 ;  /* 0x0000000219067825 */ /* 0x000fe200078e0206 */
[----:B------:R-:W-:Y:S06]  /*5c900*/  @!P0 EXIT ;  /* 0x000000000000894d */ /* 0x000fec0003800000 */
[----:B--2---:R-:W-:-:S05]  /*5c910*/  PRMT R3, R11, 0x7632, R3 ;  /* 0x000076320b037816 */ /* 0x004fca0000000003 */
[----:B------:R-:W-:Y:S01]  /*5c920*/  STG.E.U16 [R6.64], R3 ;  /* 0x0000000306007986 */ /* 0x000fe2000c10150a */
[----:B------:R-:W-:Y:S05]  /*5c930*/  EXIT ;  /* 0x000000000000794d */ /* 0x000fea0003800000 */
.L_x_4:
[----:B------:R-:W-:-:S00]  /*5c940*/  BRA `(.L_x_4) ;  /* 0xfffffff000007947 */ /* 0x000fc0000383ffff */
[----:B------:R-:W-:-:S00]  /*5c950*/  NOP ;  /* 0x0000000000007918 */ /* 0x000fc00000000000 */
        /* <DEDUP_REMOVED lines=10> */
.L_x_5:


//--------------------- .nv.shared.matmul_kernel  --------------------------
	.section	.nv.shared.matmul_kernel,"aw",@nobits
	.sectionflags	@""
	.align	16
